	.target	sm_120

	.elftype	@"ET_EXEC"


//--------------------- .note.nv.tkinfo           --------------------------
	.section	.note.nv.tkinfo,"",@"SHT_NOTE"
	.sectionflags	@"SHF_NOTE_NV_TKINFO"
	.tkinfo
        /*0018*/ 	.word	0x00000080
        /*0030*/ 	.string	""
        /*0030*/ 	.string	"ptxas"
        /*0030*/ 	.string	"Cuda compilation tools, release 12.8, V12.8.61"
        /*0030*/ 	.string	"Build system must define TOOLS_VERSION_EXTENDED"
        /*0030*/ 	.string	"-arch sm_120 "



//--------------------- .note.nv.cuver            --------------------------
	.section	.note.nv.cuver,"",@"SHT_NOTE"
	.sectionflags	@"SHF_NOTE_NV_CUVER"
        /*0018*/ 	.short	0x0001
        /*001a*/ 	.short	0x0078
        /*001c*/ 	.short	0x0001
        /*001e*/ 	.short	0x0000
        /*0020*/ 	.short	0x0001
        /*0022*/ 	.short	0x0000


//--------------------- .nv.info                  --------------------------
	.section	.nv.info,"",@"SHT_CUDA_INFO"
	.align	4


	//----- nvinfo : EIATTR_REGCOUNT
	.align		4
        /*0000*/ 	.byte	0x04, 0x2f
        /*0002*/ 	.short	(.L_35 - .L_34)
	.align		4
.L_34:
        /*0004*/ 	.word	index@(jit_computeValues)
        /*0008*/ 	.word	0x00000082


	//----- nvinfo : EIATTR_FRAME_SIZE
	.align		4
.L_35:
        /*000c*/ 	.byte	0x04, 0x11
        /*000e*/ 	.short	(.L_37 - .L_36)
	.align		4
.L_36:
        /*0010*/ 	.word	index@($__internal_0_$__cuda_sm20_rem_u64)
        /*0014*/ 	.word	0x000001a8


	//----- nvinfo : EIATTR_FRAME_SIZE
	.align		4
.L_37:
        /*0018*/ 	.byte	0x04, 0x11
        /*001a*/ 	.short	(.L_39 - .L_38)
	.align		4
.L_38:
        /*001c*/ 	.word	index@($jit_computeValues$_ZN23kb31_septic_extension_taSERKS_)
        /*0020*/ 	.word	0x000001a8


	//----- nvinfo : EIATTR_FRAME_SIZE
	.align		4
.L_39:
        /*0024*/ 	.byte	0x04, 0x11
        /*0026*/ 	.short	(.L_41 - .L_40)
	.align		4
.L_40:
        /*0028*/ 	.word	index@($jit_computeValues$_ZN23kb31_septic_extension_tC1Ev)
        /*002c*/ 	.word	0x000001a8


	//----- nvinfo : EIATTR_FRAME_SIZE
	.align		4
.L_41:
        /*0030*/ 	.byte	0x04, 0x11
        /*0032*/ 	.short	(.L_43 - .L_42)
	.align		4
.L_42:
        /*0034*/ 	.word	index@($jit_computeValues$_ZN23kb31_septic_extension_t4zeroEv)
        /*0038*/ 	.word	0x000001a8


	//----- nvinfo : EIATTR_FRAME_SIZE
	.align		4
.L_43:
        /*003c*/ 	.byte	0x04, 0x11
        /*003e*/ 	.short	(.L_45 - .L_44)
	.align		4
.L_44:
        /*0040*/ 	.word	index@($jit_computeValues$_ZN20kb31_septic_digest_tC1Ev)
        /*0044*/ 	.word	0x000001a8


	//----- nvinfo : EIATTR_FRAME_SIZE
	.align		4
.L_45:
        /*0048*/ 	.byte	0x04, 0x11
        /*004a*/ 	.short	(.L_47 - .L_46)
	.align		4
.L_46:
        /*004c*/ 	.word	index@($jit_computeValues$_ZN19kb31_septic_curve_tC1Ev)
        /*0050*/ 	.word	0x000001a8


	//----- nvinfo : EIATTR_FRAME_SIZE
	.align		4
.L_47:
        /*0054*/ 	.byte	0x04, 0x11
        /*0056*/ 	.short	(.L_49 - .L_48)
	.align		4
.L_48:
        /*0058*/ 	.word	index@(jit_computeValues)
        /*005c*/ 	.word	0x000001a8


	//----- nvinfo : EIATTR_MIN_STACK_SIZE
	.align		4
.L_49:
        /*0060*/ 	.byte	0x04, 0x12
        /*0062*/ 	.short	(.L_51 - .L_50)
	.align		4
.L_50:
        /*0064*/ 	.word	index@(jit_computeValues)
        /*0068*/ 	.word	0x000001a8
.L_51:


//--------------------- .nv.info.jit_computeValues --------------------------
	.section	.nv.info.jit_computeValues,"",@"SHT_CUDA_INFO"
	.sectionflags	@""
	.align	4


	//----- nvinfo : EIATTR_CUDA_API_VERSION
	.align		4
        /*0000*/ 	.byte	0x04, 0x37
        /*0002*/ 	.short	(.L_53 - .L_52)
.L_52:
        /*0004*/ 	.word	0x00000080


	//----- nvinfo : EIATTR_KPARAM_INFO
	.align		4
.L_53:
        /*0008*/ 	.byte	0x04, 0x17
        /*000a*/ 	.short	(.L_55 - .L_54)
.L_54:
        /*000c*/ 	.word	0x00000000
        /*0010*/ 	.short	0x0010
        /*0012*/ 	.short	0x0110
        /*0014*/ 	.byte	0x00, 0xf0, 0x81, 0x00


	//----- nvinfo : EIATTR_KPARAM_INFO
	.align		4
.L_55:
        /*0018*/ 	.byte	0x04, 0x17
        /*001a*/ 	.short	(.L_57 - .L_56)
.L_56:
        /*001c*/ 	.word	0x00000000
        /*0020*/ 	.short	0x000f
        /*0022*/ 	.short	0x0108
        /*0024*/ 	.byte	0x00, 0xf0, 0x21, 0x00


	//----- nvinfo : EIATTR_KPARAM_INFO
	.align		4
.L_57:
        /*0028*/ 	.byte	0x04, 0x17
        /*002a*/ 	.short	(.L_59 - .L_58)
.L_58:
        /*002c*/ 	.word	0x00000000
        /*0030*/ 	.short	0x000e
        /*0032*/ 	.short	0x0100
        /*0034*/ 	.byte	0x00, 0xf0, 0x21, 0x00


	//----- nvinfo : EIATTR_KPARAM_INFO
	.align		4
.L_59:
        /*0038*/ 	.byte	0x04, 0x17
        /*003a*/ 	.short	(.L_61 - .L_60)
.L_60:
        /*003c*/ 	.word	0x00000000
        /*0040*/ 	.short	0x000d
        /*0042*/ 	.short	0x00f8
        /*0044*/ 	.byte	0x00, 0xf0, 0x21, 0x00


	//----- nvinfo : EIATTR_KPARAM_INFO
	.align		4
.L_61:
        /*0048*/ 	.byte	0x04, 0x17
        /*004a*/ 	.short	(.L_63 - .L_62)
.L_62:
        /*004c*/ 	.word	0x00000000
        /*0050*/ 	.short	0x000c
        /*0052*/ 	.short	0x00f0
        /*0054*/ 	.byte	0x00, 0xf0, 0x21, 0x00


	//----- nvinfo : EIATTR_KPARAM_INFO
	.align		4
.L_63:
        /*0058*/ 	.byte	0x04, 0x17
        /*005a*/ 	.short	(.L_65 - .L_64)
.L_64:
        /*005c*/ 	.word	0x00000000
        /*0060*/ 	.short	0x000b
        /*0062*/ 	.short	0x00e8
        /*0064*/ 	.byte	0x00, 0xf0, 0x21, 0x00


	//----- nvinfo : EIATTR_KPARAM_INFO
	.align		4
.L_65:
        /*0068*/ 	.byte	0x04, 0x17
        /*006a*/ 	.short	(.L_67 - .L_66)
.L_66:
        /*006c*/ 	.word	0x00000000
        /*0070*/ 	.short	0x000a
        /*0072*/ 	.short	0x00e0
        /*0074*/ 	.byte	0x00, 0xf0, 0x21, 0x00


	//----- nvinfo : EIATTR_KPARAM_INFO
	.align		4
.L_67:
        /*0078*/ 	.byte	0x04, 0x17
        /*007a*/ 	.short	(.L_69 - .L_68)
.L_68:
        /*007c*/ 	.word	0x00000000
        /*0080*/ 	.short	0x0009
        /*0082*/ 	.short	0x00d8
        /*0084*/ 	.byte	0x00, 0xf0, 0x21, 0x00


	//----- nvinfo : EIATTR_KPARAM_INFO
	.align		4
.L_69:
        /*0088*/ 	.byte	0x04, 0x17
        /*008a*/ 	.short	(.L_71 - .L_70)
.L_70:
        /*008c*/ 	.word	0x00000000
        /*0090*/ 	.short	0x0008
        /*0092*/ 	.short	0x00b8
        /*0094*/ 	.byte	0x00, 0xf0, 0x81, 0x00


	//----- nvinfo : EIATTR_KPARAM_INFO
	.align		4
.L_71:
        /*0098*/ 	.byte	0x04, 0x17
        /*009a*/ 	.short	(.L_73 - .L_72)
.L_72:
        /*009c*/ 	.word	0x00000000
        /*00a0*/ 	.short	0x0007
        /*00a2*/ 	.short	0x0098
        /*00a4*/ 	.byte	0x00, 0xf0, 0x81, 0x00


	//----- nvinfo : EIATTR_KPARAM_INFO
	.align		4
.L_73:
        /*00a8*/ 	.byte	0x04, 0x17
        /*00aa*/ 	.short	(.L_75 - .L_74)
.L_74:
        /*00ac*/ 	.word	0x00000000
        /*00b0*/ 	.short	0x0006
        /*00b2*/ 	.short	0x0078
        /*00b4*/ 	.byte	0x00, 0xf0, 0x81, 0x00


	//----- nvinfo : EIATTR_KPARAM_INFO
	.align		4
.L_75:
        /*00b8*/ 	.byte	0x04, 0x17
        /*00ba*/ 	.short	(.L_77 - .L_76)
.L_76:
        /*00bc*/ 	.word	0x00000000
        /*00c0*/ 	.short	0x0005
        /*00c2*/ 	.short	0x0068
        /*00c4*/ 	.byte	0x00, 0xf0, 0x41, 0x00


	//----- nvinfo : EIATTR_KPARAM_INFO
	.align		4
.L_77:
        /*00c8*/ 	.byte	0x04, 0x17
        /*00ca*/ 	.short	(.L_79 - .L_78)
.L_78:
        /*00cc*/ 	.word	0x00000000
        /*00d0*/ 	.short	0x0004
        /*00d2*/ 	.short	0x0058
        /*00d4*/ 	.byte	0x00, 0xf0, 0x41, 0x00


	//----- nvinfo : EIATTR_KPARAM_INFO
	.align		4
.L_79:
        /*00d8*/ 	.byte	0x04, 0x17
        /*00da*/ 	.short	(.L_81 - .L_80)
.L_80:
        /*00dc*/ 	.word	0x00000000
        /*00e0*/ 	.short	0x0003
        /*00e2*/ 	.short	0x0020
        /*00e4*/ 	.byte	0x00, 0xf0, 0xe1, 0x00


	//----- nvinfo : EIATTR_KPARAM_INFO
	.align		4
.L_81:
        /*00e8*/ 	.byte	0x04, 0x17
        /*00ea*/ 	.short	(.L_83 - .L_82)
.L_82:
        /*00ec*/ 	.word	0x00000000
        /*00f0*/ 	.short	0x0002
        /*00f2*/ 	.short	0x0010
        /*00f4*/ 	.byte	0x00, 0xf0, 0x41, 0x00


	//----- nvinfo : EIATTR_KPARAM_INFO
	.align		4
.L_83:
        /*00f8*/ 	.byte	0x04, 0x17
        /*00fa*/ 	.short	(.L_85 - .L_84)
.L_84:
        /*00fc*/ 	.word	0x00000000
        /*0100*/ 	.short	0x0001
        /*0102*/ 	.short	0x0008
        /*0104*/ 	.byte	0x00, 0xf0, 0x21, 0x00


	//----- nvinfo : EIATTR_KPARAM_INFO
	.align		4
.L_85:
        /*0108*/ 	.byte	0x04, 0x17
        /*010a*/ 	.short	(.L_87 - .L_86)
.L_86:
        /*010c*/ 	.word	0x00000000
        /*0110*/ 	.short	0x0000
        /*0112*/ 	.short	0x0000
        /*0114*/ 	.byte	0x00, 0xf0, 0x21, 0x00


	//----- nvinfo : EIATTR_SPARSE_MMA_MASK
	.align		4
.L_87:
        /*0118*/ 	.byte	0x03, 0x50
        /*011a*/ 	.short	0x0000


	//----- nvinfo : EIATTR_MAXREG_COUNT
	.align		4
        /*011c*/ 	.byte	0x03, 0x1b
        /*011e*/ 	.short	0x00ff


	//----- nvinfo : EIATTR_VRC_CTA_INIT_COUNT
	.align		4
        /*0120*/ 	.byte	0x02, 0x4a
	.zero		1
	.zero		1


	//----- nvinfo : EIATTR_EXIT_INSTR_OFFSETS
	.align		4
        /*0124*/ 	.byte	0x04, 0x1c
        /*0126*/ 	.short	(.L_89 - .L_88)


	//   ....[0]....
.L_88:
        /*0128*/ 	.word	0x000001f0


	//   ....[1]....
        /*012c*/ 	.word	0x00023330


	//----- nvinfo : EIATTR_CRS_STACK_SIZE
	.align		4
.L_89:
        /*0130*/ 	.byte	0x04, 0x1e
        /*0132*/ 	.short	(.L_91 - .L_90)
.L_90:
        /*0134*/ 	.word	0x00000000


	//----- nvinfo : EIATTR_CBANK_PARAM_SIZE
	.align		4
.L_91:
        /*0138*/ 	.byte	0x03, 0x19
        /*013a*/ 	.short	0x0130


	//----- nvinfo : EIATTR_PARAM_CBANK
	.align		4
        /*013c*/ 	.byte	0x04, 0x0a
        /*013e*/ 	.short	(.L_93 - .L_92)
	.align		4
.L_92:
        /*0140*/ 	.word	index@(.nv.constant0.jit_computeValues)
        /*0144*/ 	.short	0x0380
        /*0146*/ 	.short	0x0130


	//----- nvinfo : EIATTR_SW_WAR
	.align		4
.L_93:
        /*0148*/ 	.byte	0x04, 0x36
        /*014a*/ 	.short	(.L_95 - .L_94)
.L_94:
        /*014c*/ 	.word	0x00000000
.L_95:


//--------------------- .nv.compat                --------------------------
	.section	.nv.compat,"",@"SHT_CUDA_COMPAT_INFO"
	.align	4
        /*0000*/ 	.byte	0x02, 0x02, 0x02, 0x00, 0x02, 0x05, 0x05, 0x00, 0x02, 0x03, 0x00, 0x00, 0x02, 0x06, 0x01, 0x00


//--------------------- .nv.callgraph             --------------------------
	.section	.nv.callgraph,"",@"SHT_CUDA_CALLGRAPH"
	.align	4
	.sectionentsize	8
	.align		4
        /*0000*/ 	.word	0x00000000
	.align		4
        /*0004*/ 	.word	0xffffffff
	.align		4
        /*0008*/ 	.word	0x00000000
	.align		4
        /*000c*/ 	.word	0xfffffffe
	.align		4
        /*0010*/ 	.word	0x00000000
	.align		4
        /*0014*/ 	.word	0xfffffffd
	.align		4
        /*0018*/ 	.word	0x00000000
	.align		4
        /*001c*/ 	.word	0xfffffffc


//--------------------- .nv.constant4             --------------------------
	.section	.nv.constant4,"a",@progbits
	.align	8
	.align		8
.nv.constant4:
        /*0000*/ 	.dword	_ZN6kb31_t6DEGREEE
	.align		8
        /*0008*/ 	.dword	_ZN6kb31_t5NBITSE
	.align		8
        /*0010*/ 	.dword	_ZN6kb31_t3MODE
	.align		8
        /*0018*/ 	.dword	_ZN6kb31_t1ME
	.align		8
        /*0020*/ 	.dword	_ZN6kb31_t2RRE
	.align		8
        /*0028*/ 	.dword	_ZN6kb31_t3ONEE
	.align		8
        /*0030*/ 	.dword	_ZN6kb31_t10MONTY_BITSE
	.align		8
        /*0038*/ 	.dword	_ZN6kb31_t8MONTY_MUE
	.align		8
        /*0040*/ 	.dword	_ZN6kb31_t10MONTY_MASKE
	.align		8
        /*0048*/ 	.dword	_ZN6kb31_t8TOP_BITSE
	.align		8
        /*0050*/ 	.dword	_ZN23kb31_septic_extension_t15frobenius_constE
	.align		8
        /*0058*/ 	.dword	_ZN23kb31_septic_extension_t22double_frobenius_constE
	.align		8
        /*0060*/ 	.dword	_ZN23kb31_septic_extension_t10A_EC_LOGUPE
	.align		8
        /*0068*/ 	.dword	_ZN23kb31_septic_extension_t10B_EC_LOGUPE
	.align		8
        /*0070*/ 	.dword	_ZN19kb31_septic_curve_t7dummy_xE
	.align		8
        /*0078*/ 	.dword	_ZN19kb31_septic_curve_t7dummy_yE
	.align		8
        /*0080*/ 	.dword	_ZN19kb31_septic_curve_t7start_xE
	.align		8
        /*0088*/ 	.dword	_ZN19kb31_septic_curve_t7start_yE
	.align		8
        /*0090*/ 	.dword	_ZN16kb31_extension_t1DE
	.align		8
        /*0098*/ 	.dword	_ZN16kb31_extension_t1WE
	.align		8
        /*00a0*/ 	.dword	_ZN26__nv_atomic_triv_cp_helperIjE5__valE
	.align		8
        /*00a8*/ 	.dword	_ZN44_INTERNAL_00000000_13_jit_kernel_cu_d23cb39829poseidon2_constants_koalabear3t1620half_external_roundsE
	.align		8
        /*00b0*/ 	.dword	_ZN44_INTERNAL_00000000_13_jit_kernel_cu_d23cb39829poseidon2_constants_koalabear3t1615internal_roundsE
	.align		8
        /*00b8*/ 	.dword	_ZN44_INTERNAL_00000000_13_jit_kernel_cu_d23cb39829poseidon2_constants_koalabear3t165alphaE
	.align		8
        /*00c0*/ 	.dword	_ZN44_INTERNAL_00000000_13_jit_kernel_cu_d23cb39829poseidon2_constants_koalabear3t1615round_constantsE
	.align		8
        /*00c8*/ 	.dword	_ZN44_INTERNAL_00000000_13_jit_kernel_cu_d23cb3989poseidon223EXTERNAL_ROUNDS_DEFAULTE


//--------------------- .nv.constant3             --------------------------
	.section	.nv.constant3,"a",@progbits
	.align	4
.nv.constant3:
	.type		_ZN44_INTERNAL_00000000_13_jit_kernel_cu_d23cb3989constants20kb31_frobenius_constE,@object
	.size		_ZN44_INTERNAL_00000000_13_jit_kernel_cu_d23cb3989constants20kb31_frobenius_constE,(_ZN44_INTERNAL_00000000_13_jit_kernel_cu_d23cb3989constants27kb31_double_frobenius_constE - _ZN44_INTERNAL_00000000_13_jit_kernel_cu_d23cb3989constants20kb31_frobenius_constE)
_ZN44_INTERNAL_00000000_13_jit_kernel_cu_d23cb3989constants20kb31_frobenius_constE:
        /*0000*/ 	.byte	0xfe, 0xff, 0xff, 0x01, 0xfe, 0xff, 0xff, 0x01, 0xfe, 0xff, 0xff, 0x01, 0xfe, 0xff, 0xff, 0x01
        /* <DEDUP_REMOVED lines=11> */
        /*00c0*/ 	.byte	0xc9, 0x59, 0x6b, 0x6b
	.type		_ZN44_INTERNAL_00000000_13_jit_kernel_cu_d23cb3989constants27kb31_double_frobenius_constE,@object
	.size		_ZN44_INTERNAL_00000000_13_jit_kernel_cu_d23cb3989constants27kb31_double_frobenius_constE,(_ZN44_INTERNAL_00000000_13_jit_kernel_cu_d23cb3989constants15KB31_A_EC_LOGUPE - _ZN44_INTERNAL_00000000_13_jit_kernel_cu_d23cb3989constants27kb31_double_frobenius_constE)
_ZN44_INTERNAL_00000000_13_jit_kernel_cu_d23cb3989constants27kb31_double_frobenius_constE:
        /* <DEDUP_REMOVED lines=13> */
	.type		_ZN44_INTERNAL_00000000_13_jit_kernel_cu_d23cb3989constants15KB31_A_EC_LOGUPE,@object
	.size		_ZN44_INTERNAL_00000000_13_jit_kernel_cu_d23cb3989constants15KB31_A_EC_LOGUPE,(_ZN44_INTERNAL_00000000_13_jit_kernel_cu_d23cb3989constants15KB31_B_EC_LOGUPE - _ZN44_INTERNAL_00000000_13_jit_kernel_cu_d23cb3989constants15KB31_A_EC_LOGUPE)
_ZN44_INTERNAL_00000000_13_jit_kernel_cu_d23cb3989constants15KB31_A_EC_LOGUPE:
        /*0188*/ 	.byte	0x2c, 0xbb, 0xb6, 0x70, 0x79, 0xce, 0xfe, 0x5e, 0x50, 0x0b, 0x68, 0x68, 0xe1, 0x04, 0x2a, 0x37
        /*0198*/ 	.byte	0x61, 0x47, 0xe5, 0x19, 0x25, 0xc9, 0x7d, 0x2d, 0xa1, 0x58, 0xae, 0x3b
	.type		_ZN44_INTERNAL_00000000_13_jit_kernel_cu_d23cb3989constants15KB31_B_EC_LOGUPE,@object
	.size		_ZN44_INTERNAL_00000000_13_jit_kernel_cu_d23cb3989constants15KB31_B_EC_LOGUPE,(_ZN44_INTERNAL_00000000_13_jit_kernel_cu_d23cb3989constants12kb31_dummy_xE - _ZN44_INTERNAL_00000000_13_jit_kernel_cu_d23cb3989constants15KB31_B_EC_LOGUPE)
_ZN44_INTERNAL_00000000_13_jit_kernel_cu_d23cb3989constants15KB31_B_EC_LOGUPE:
        /*01a4*/ 	.byte	0xce, 0x77, 0x01, 0x47, 0x5a, 0x6c, 0x4c, 0x44, 0x08, 0x8c, 0x66, 0x31, 0x90, 0x4a, 0xcd, 0x5c
        /*01b4*/ 	.byte	0x3a, 0xbd, 0x92, 0x34, 0x70, 0x39, 0x96, 0x61, 0xf7, 0x4b, 0xac, 0x5f
	.type		_ZN44_INTERNAL_00000000_13_jit_kernel_cu_d23cb3989constants12kb31_dummy_xE,@object
	.size		_ZN44_INTERNAL_00000000_13_jit_kernel_cu_d23cb3989constants12kb31_dummy_xE,(_ZN44_INTERNAL_00000000_13_jit_kernel_cu_d23cb3989constants12kb31_dummy_yE - _ZN44_INTERNAL_00000000_13_jit_kernel_cu_d23cb3989constants12kb31_dummy_xE)
_ZN44_INTERNAL_00000000_13_jit_kernel_cu_d23cb3989constants12kb31_dummy_xE:
        /*01c0*/ 	.byte	0x48, 0x52, 0x49, 0x76, 0xee, 0xb5, 0xa6, 0x5c, 0xfd, 0x7e, 0x55, 0x67, 0x78, 0xd1, 0xfb, 0x2c
        /*01d0*/ 	.byte	0x75, 0x0e, 0x3b, 0x3d, 0xf9, 0xe5, 0x6a, 0x3f, 0x30, 0xf3, 0x1c, 0x37
	.type		_ZN44_INTERNAL_00000000_13_jit_kernel_cu_d23cb3989constants12kb31_dummy_yE,@object
	.size		_ZN44_INTERNAL_00000000_13_jit_kernel_cu_d23cb3989constants12kb31_dummy_yE,(_ZN44_INTERNAL_00000000_13_jit_kernel_cu_d23cb3989constants12kb31_start_xE - _ZN44_INTERNAL_00000000_13_jit_kernel_cu_d23cb3989constants12kb31_dummy_yE)
_ZN44_INTERNAL_00000000_13_jit_kernel_cu_d23cb3989constants12kb31_dummy_yE:
        /*01dc*/ 	.byte	0x35, 0xcf, 0x98, 0x04, 0x53, 0x0b, 0x50, 0x60, 0xb3, 0x26, 0x96, 0x20, 0x7c, 0xc6, 0xbc, 0x62
        /*01ec*/ 	.byte	0xb2, 0xbd, 0x9b, 0x0c, 0x48, 0xa0, 0xa5, 0x43, 0x21, 0x56, 0xe5, 0x56
	.type		_ZN44_INTERNAL_00000000_13_jit_kernel_cu_d23cb3989constants12kb31_start_xE,@object
	.size		_ZN44_INTERNAL_00000000_13_jit_kernel_cu_d23cb3989constants12kb31_start_xE,(_ZN44_INTERNAL_00000000_13_jit_kernel_cu_d23cb3989constants12kb31_start_yE - _ZN44_INTERNAL_00000000_13_jit_kernel_cu_d23cb3989constants12kb31_start_xE)
_ZN44_INTERNAL_00000000_13_jit_kernel_cu_d23cb3989constants12kb31_start_xE:
        /*01f8*/ 	.byte	0x12, 0x3f, 0xef, 0x53, 0x58, 0x4e, 0xc2, 0x3d, 0x1c, 0xce, 0xf8, 0x3c, 0xfd, 0x1a, 0x20, 0x73
        /*0208*/ 	.byte	0x48, 0xbe, 0x33, 0x62, 0x39, 0x80, 0x7d, 0x09, 0x78, 0x4b, 0xfd, 0x0c
	.type		_ZN44_INTERNAL_00000000_13_jit_kernel_cu_d23cb3989constants12kb31_start_yE,@object
	.size		_ZN44_INTERNAL_00000000_13_jit_kernel_cu_d23cb3989constants12kb31_start_yE,(.L_24 - _ZN44_INTERNAL_00000000_13_jit_kernel_cu_d23cb3989constants12kb31_start_yE)
_ZN44_INTERNAL_00000000_13_jit_kernel_cu_d23cb3989constants12kb31_start_yE:
        /*0214*/ 	.byte	0xd9, 0xbe, 0x30, 0x18, 0xa3, 0x5a, 0xc6, 0x0d, 0x20, 0x92, 0x33, 0x57, 0x26, 0x77, 0xf4, 0x49
        /*0224*/ 	.byte	0x50, 0x17, 0xd8, 0x23, 0x5c, 0xfa, 0x55, 0x52, 0xd7, 0x42, 0x2d, 0x41
.L_24:


//--------------------- .text.jit_computeValues   --------------------------
	.section	.text.jit_computeValues,"ax",@progbits
	.align	128
        .global         jit_computeValues
        .type           jit_computeValues,@function
        .size           jit_computeValues,(.L_x_9 - jit_computeValues)
        .other          jit_computeValues,@"STO_CUDA_ENTRY STV_DEFAULT"
jit_computeValues:
.text.jit_computeValues:
[----:B------:R-:W0:Y:S01]  /*0000*/  LDC R1, c[0x0][0x37c] ;  /* 0x0000df00ff017b82 */ /* 0x000e220000000800 */
[----:B------:R-:W1:Y:S01]  /*0010*/  S2R R5, SR_TID.X ;  /* 0x0000000000057919 */ /* 0x000e620000002100 */
[----:B------:R-:W2:Y:S06]  /*0020*/  LDCU UR7, c[0x0][0x2fc] ;  /* 0x00005f80ff0777ac */ /* 0x000eac0008000800 */
[----:B------:R-:W1:Y:S01]  /*0030*/  S2UR UR6, SR_CTAID.X ;  /* 0x00000000000679c3 */ /* 0x000e620000002500 */
[----:B0-----:R-:W-:Y:S01]  /*0040*/  IADD3 R1, PT, PT, R1, -0x1a8, RZ ;  /* 0xfffffe5801017810 */ /* 0x001fe20007ffe0ff */
[----:B------:R-:W0:Y:S01]  /*0050*/  LDCU UR4, c[0x0][0x3e8] ;  /* 0x00007d00ff0477ac */ /* 0x000e220008000800 */
[----:B------:R-:W-:-:S05]  /*0060*/  UMOV UR5, 0x1 ;  /* 0x0000000100057882 */ /* 0x000fca0000000000 */
[----:B------:R-:W1:Y:S08]  /*0070*/  LDC R4, c[0x0][0x360] ;  /* 0x0000d800ff047b82 */ /* 0x000e700000000800 */
[----:B------:R-:W3:Y:S01]  /*0080*/  LDC.64 R2, c[0x0][0x3a0] ;  /* 0x0000e800ff027b82 */ /* 0x000ee20000000a00 */
[----:B0-----:R-:W-:-:S07]  /*0090*/  USHF.L.U32 UR4, UR5, UR4, URZ ;  /* 0x0000000405047299 */ /* 0x001fce00080006ff */
[----:B------:R-:W0:Y:S01]  /*00a0*/  LDC.64 R6, c[0x0][0x3a8] ;  /* 0x0000ea00ff067b82 */ /* 0x000e220000000a00 */
[----:B------:R-:W-:-:S07]  /*00b0*/  USHF.R.S32.HI UR5, URZ, 0x1f, UR4 ;  /* 0x0000001fff057899 */ /* 0x000fce0008011404 */
[----:B------:R-:W4:Y:S01]  /*00c0*/  LDC.64 R8, c[0x0][0x3b0] ;  /* 0x0000ec00ff087b82 */ /* 0x000f220000000a00 */
[----:B-1----:R-:W-:Y:S02]  /*00d0*/  IMAD R4, R4, UR6, R5 ;  /* 0x0000000604047c24 */ /* 0x002fe4000f8e0205 */
[----:B------:R-:W-:Y:S01]  /*00e0*/  HFMA2 R5, -RZ, RZ, 0, 0 ;  /* 0x00000000ff057431 */ /* 0x000fe200000001ff */
[----:B------:R-:W2:Y:S04]  /*00f0*/  LDCU UR6, c[0x0][0x2f8] ;  /* 0x00005f00ff0677ac */ /* 0x000ea80008000800 */
[----:B------:R-:W-:Y:S02]  /*0100*/  ISETP.LT.U64.AND P0, PT, R4, UR4, PT ;  /* 0x0000000404007c0c */ /* 0x000fe4000bf11070 */
[----:B------:R-:W1:Y:S01]  /*0110*/  LDC.64 R10, c[0x0][0x3b8] ;  /* 0x0000ee00ff0a7b82 */ /* 0x000e620000000a00 */
[----:B---3--:R3:W-:Y:S04]  /*0120*/  STL.64 [R1], R2 ;  /* 0x0000000201007387 */ /* 0x0087e80000100a00 */
[----:B0-----:R0:W-:Y:S03]  /*0130*/  STL.64 [R1+0x8], R6 ;  /* 0x0000080601007387 */ /* 0x0011e60000100a00 */
[----:B------:R-:W5:Y:S01]  /*0140*/  LDC.64 R12, c[0x0][0x3c0] ;  /* 0x0000f000ff0c7b82 */ /* 0x000f620000000a00 */
[----:B---3--:R-:W-:Y:S01]  /*0150*/  MOV R2, R1 ;  /* 0x0000000100027202 */ /* 0x008fe20000000f00 */
[----:B------:R-:W-:Y:S01]  /*0160*/  HFMA2 R3, -RZ, RZ, 0, 0 ;  /* 0x00000000ff037431 */ /* 0x000fe200000001ff */
[----:B----4-:R0:W-:Y:S05]  /*0170*/  STL.64 [R1+0x10], R8 ;  /* 0x0000100801007387 */ /* 0x0101ea0000100a00 */
[----:B------:R-:W3:Y:S01]  /*0180*/  LDC.64 R14, c[0x0][0x3c8] ;  /* 0x0000f200ff0e7b82 */ /* 0x000ee20000000a00 */
[----:B--2---:R-:W-:-:S07]  /*0190*/  IADD.64 R2, R2, UR6 ;  /* 0x0000000602027c35 */ /* 0x004fce000f8e0200 */
[----:B------:R-:W2:Y:S01]  /*01a0*/  LDC.64 R16, c[0x0][0x3d0] ;  /* 0x0000f400ff107b82 */ /* 0x000ea20000000a00 */
[----:B-1----:R0:W-:Y:S04]  /*01b0*/  STL.64 [R1+0x18], R10 ;  /* 0x0000180a01007387 */ /* 0x0021e80000100a00 */
[----:B-----5:R0:W-:Y:S04]  /*01c0*/  STL.64 [R1+0x20], R12 ;  /* 0x0000200c01007387 */ /* 0x0201e80000100a00 */
[----:B---3--:R0:W-:Y:S04]  /*01d0*/  STL.64 [R1+0x28], R14 ;  /* 0x0000280e01007387 */ /* 0x0081e80000100a00 */
[----:B--2---:R0:W-:Y:S01]  /*01e0*/  STL.64 [R1+0x30], R16 ;  /* 0x0000301001007387 */ /* 0x0041e20000100a00 */
[----:B------:R-:W-:Y:S05]  /*01f0*/  @!P0 EXIT ;  /* 0x000000000000894d */ /* 0x000fea0003800000 */
[----:B------:R-:W-:Y:S02]  /*0200*/  IADD.64 R34, R2, 0xb8 ;  /* 0x000000b802227835 */ /* 0x000fe400078e0200 */
[----:B------:R-:W-:-:S07]  /*0210*/  MOV R19, 0x230 ;  /* 0x0000023000137802 */ /* 0x000fce0000000f00 */
[----:B0-----:R-:W-:Y:S05]  /*0220*/  CALL.REL.NOINC `($jit_computeValues$_ZN20kb31_septic_digest_tC1Ev) ;  /* 0x0000023000e07944 */ /* 0x001fea0003c00000 */
[----:B------:R-:W0:Y:S01]  /*0230*/  LDCU.U16 UR6, c[0x0][0x410] ;  /* 0x00008200ff0677ac */ /* 0x000e220008000400 */
[----:B------:R-:W1:Y:S01]  /*0240*/  LDC.64 R12, c[0x0][0x408] ;  /* 0x00010200ff0c7b82 */ /* 0x000e620000000a00 */
[----:B------:R-:W2:Y:S01]  /*0250*/  LDCU.U16 UR7, c[0x0][0x412] ;  /* 0x00008240ff0777ac */ /* 0x000ea20008000400 */
[----:B------:R-:W3:Y:S06]  /*0260*/  LDCU.U16 UR8, c[0x0][0x414] ;  /* 0x00008280ff0877ac */ /* 0x000eec0008000400 */
[----:B------:R-:W4:Y:S01]  /*0270*/  LDC.64 R14, c[0x0][0x418] ;  /* 0x00010600ff0e7b82 */ /* 0x000f220000000a00 */
[----:B------:R-:W5:Y:S01]  /*0280*/  LDCU.U16 UR9, c[0x0][0x416] ;  /* 0x000082c0ff0977ac */ /* 0x000f620008000400 */
[----:B------:R-:W1:Y:S06]  /*0290*/  LDCU.U16 UR10, c[0x0][0x430] ;  /* 0x00008600ff0a77ac */ /* 0x000e6c0008000400 */
[----:B------:R-:W4:Y:S01]  /*02a0*/  LDC.64 R16, c[0x0][0x420] ;  /* 0x00010800ff107b82 */ /* 0x000f220000000a00 */
[----:B0-----:R-:W-:Y:S01]  /*02b0*/  MOV R6, UR6 ;  /* 0x0000000600067c02 */ /* 0x001fe20008000f00 */
[----:B------:R-:W0:Y:S01]  /*02c0*/  LDCU.U16 UR11, c[0x0][0x432] ;  /* 0x00008640ff0b77ac */ /* 0x000e220008000400 */
[----:B--2---:R-:W-:Y:S01]  /*02d0*/  MOV R7, UR7 ;  /* 0x0000000700077c02 */ /* 0x004fe20008000f00 */
[----:B------:R-:W2:Y:S04]  /*02e0*/  LDCU.U16 UR12, c[0x0][0x434] ;  /* 0x00008680ff0c77ac */ /* 0x000ea80008000400 */
[----:B------:R-:W0:Y:S01]  /*02f0*/  LDC.64 R20, c[0x0][0x468] ;  /* 0x00011a00ff147b82 */ /* 0x000e220000000a00 */
[----:B---3--:R-:W-:Y:S01]  /*0300*/  MOV R0, UR8 ;  /* 0x0000000800007c02 */ /* 0x008fe20008000f00 */
[----:B------:R-:W-:Y:S01]  /*0310*/  PRMT R6, R6, 0x5410, R7 ;  /* 0x0000541006067816 */ /* 0x000fe20000000007 */
[----:B------:R-:W3:Y:S01]  /*0320*/  LDCU.U16 UR13, c[0x0][0x436] ;  /* 0x000086c0ff0d77ac */ /* 0x000ee20008000400 */
[----:B-1----:R-:W-:Y:S01]  /*0330*/  STL.64 [R1+0x48], R12 ;  /* 0x0000480c01007387 */ /* 0x002fe20000100a00 */
[----:B-----5:R-:W-:Y:S01]  /*0340*/  MOV R9, UR9 ;  /* 0x0000000900097c02 */ /* 0x020fe20008000f00 */
[----:B------:R-:W1:Y:S02]  /*0350*/  LDCU.U16 UR14, c[0x0][0x450] ;  /* 0x00008a00ff0e77ac */ /* 0x000e640008000400 */
[----:B------:R-:W5:Y:S01]  /*0360*/  LDC.64 R22, c[0x0][0x438] ;  /* 0x00010e00ff167b82 */ /* 0x000f620000000a00 */
[----:B----4-:R-:W-:Y:S01]  /*0370*/  STL.64 [R1+0x58], R14 ;  /* 0x0000580e01007387 */ /* 0x010fe20000100a00 */
[----:B------:R-:W-:Y:S01]  /*0380*/  PRMT R7, R0, 0x5410, R9 ;  /* 0x0000541000077816 */ /* 0x000fe20000000009 */
[----:B------:R-:W4:Y:S01]  /*0390*/  LDCU.U16 UR15, c[0x0][0x452] ;  /* 0x00008a40ff0f77ac */ /* 0x000f220008000400 */
[----:B------:R-:W4:Y:S04]  /*03a0*/  LDCU.U16 UR6, c[0x0][0x454] ;  /* 0x00008a80ff0677ac */ /* 0x000f280008000400 */
[----:B------:R-:W5:Y:S01]  /*03b0*/  LDC.64 R24, c[0x0][0x440] ;  /* 0x00011000ff187b82 */ /* 0x000f620000000a00 */
[----:B------:R4:W-:Y:S01]  /*03c0*/  STL.64 [R1+0x50], R6 ;  /* 0x0000500601007387 */ /* 0x0009e20000100a00 */
[----:B--2---:R-:W-:Y:S01]  /*03d0*/  MOV R0, UR12 ;  /* 0x0000000c00007c02 */ /* 0x004fe20008000f00 */
[----:B------:R-:W2:Y:S01]  /*03e0*/  LDCU.U16 UR7, c[0x0][0x456] ;  /* 0x00008ac0ff0777ac */ /* 0x000ea20008000400 */
[----:B---3--:R-:W-:Y:S01]  /*03f0*/  MOV R37, UR13 ;  /* 0x0000000d00257c02 */ /* 0x008fe20008000f00 */
[----:B------:R-:W-:Y:S03]  /*0400*/  STL.64 [R1+0x60], R16 ;  /* 0x0000601001007387 */ /* 0x000fe60000100a00 */
[----:B------:R-:W3:Y:S01]  /*0410*/  LDC.64 R26, c[0x0][0x448] ;  /* 0x00011200ff1a7b82 */ /* 0x000ee20000000a00 */
[----:B-1----:R-:W-:Y:S01]  /*0420*/  MOV R36, UR14 ;  /* 0x0000000e00247c02 */ /* 0x002fe20008000f00 */
[----:B0-----:R-:W-:Y:S01]  /*0430*/  STL.64 [R1+0x78], R20 ;  /* 0x0000781401007387 */ /* 0x001fe20000100a00 */
[----:B----4-:R-:W-:Y:S01]  /*0440*/  MOV R6, UR10 ;  /* 0x0000000a00067c02 */ /* 0x010fe20008000f00 */
[----:B------:R-:W-:Y:S01]  /*0450*/  MOV R7, UR11 ;  /* 0x0000000b00077c02 */ /* 0x000fe20008000f00 */
[----:B------:R-:W-:-:S03]  /*0460*/  MOV R39, UR15 ;  /* 0x0000000f00277c02 */ /* 0x000fc60008000f00 */
[----:B------:R-:W0:Y:S01]  /*0470*/  LDC.64 R28, c[0x0][0x458] ;  /* 0x00011600ff1c7b82 */ /* 0x000e220000000a00 */
[----:B------:R-:W-:Y:S01]  /*0480*/  MOV R38, UR6 ;  /* 0x0000000600267c02 */ /* 0x000fe20008000f00 */
[----:B-----5:R-:W-:Y:S01]  /*0490*/  STL.64 [R1+0x80], R22 ;  /* 0x0000801601007387 */ /* 0x020fe20000100a00 */
[----:B------:R-:W-:Y:S02]  /*04a0*/  PRMT R6, R6, 0x5410, R7 ;  /* 0x0000541006067816 */ /* 0x000fe40000000007 */
[----:B------:R-:W-:Y:S01]  /*04b0*/  PRMT R7, R0, 0x5410, R37 ;  /* 0x0000541000077816 */ /* 0x000fe20000000025 */
[----:B--2---:R-:W-:Y:S02]  /*04c0*/  MOV R41, UR7 ;  /* 0x0000000700297c02 */ /* 0x004fe40008000f00 */
[----:B------:R-:W1:Y:S01]  /*04d0*/  LDC.64 R30, c[0x0][0x390] ;  /* 0x0000e400ff1e7b82 */ /* 0x000e620000000a00 */
[----:B------:R-:W-:Y:S01]  /*04e0*/  STL.64 [R1+0x88], R24 ;  /* 0x0000881801007387 */ /* 0x000fe20000100a00 */
[----:B------:R-:W-:-:S03]  /*04f0*/  MOV R0, R34 ;  /* 0x0000002200007202 */ /* 0x000fc60000000f00 */
[----:B------:R2:W-:Y:S03]  /*0500*/  STL.64 [R1+0x70], R6 ;  /* 0x0000700601007387 */ /* 0x0005e60000100a00 */
[----:B------:R-:W4:Y:S01]  /*0510*/  LDC.64 R32, c[0x0][0x398] ;  /* 0x0000e600ff207b82 */ /* 0x000f220000000a00 */
[----:B---3--:R-:W-:Y:S07]  /*0520*/  STL.64 [R1+0x90], R26 ;  /* 0x0000901a01007387 */ /* 0x008fee0000100a00 */
[----:B------:R-:W3:Y:S01]  /*0530*/  LDC.64 R8, c[0x0][0x3f8] ;  /* 0x0000fe00ff087b82 */ /* 0x000ee20000000a00 */
[----:B--2---:R-:W-:Y:S01]  /*0540*/  PRMT R6, R36, 0x5410, R39 ;  /* 0x0000541024067816 */ /* 0x004fe20000000027 */
[----:B0-----:R-:W-:Y:S01]  /*0550*/  STL.64 [R1+0xa0], R28 ;  /* 0x0000a01c01007387 */ /* 0x001fe20000100a00 */
[----:B------:R-:W-:-:S05]  /*0560*/  PRMT R7, R38, 0x5410, R41 ;  /* 0x0000541026077816 */ /* 0x000fca0000000029 */
[----:B------:R-:W0:Y:S01]  /*0570*/  LDC.64 R10, c[0x0][0x400] ;  /* 0x00010000ff0a7b82 */ /* 0x000e220000000a00 */
[----:B------:R-:W-:Y:S04]  /*0580*/  STL.64 [R1+0x98], R6 ;  /* 0x0000980601007387 */ /* 0x000fe80000100a00 */
[----:B-1----:R-:W-:Y:S03]  /*0590*/  STL.64 [R1+0xa8], R30 ;  /* 0x0000a81e01007387 */ /* 0x002fe60000100a00 */
[----:B------:R-:W1:Y:S01]  /*05a0*/  LDC.64 R18, c[0x0][0x428] ;  /* 0x00010a00ff127b82 */ /* 0x000e620000000a00 */
[----:B----4-:R-:W-:Y:S04]  /*05b0*/  STL.64 [R1+0xb0], R32 ;  /* 0x0000b02001007387 */ /* 0x010fe80000100a00 */
[----:B---3--:R2:W-:Y:S04]  /*05c0*/  STL.64 [R1+0x38], R8 ;  /* 0x0000380801007387 */ /* 0x0085e80000100a00 */
[----:B0-----:R0:W-:Y:S01]  /*05d0*/  STL.64 [R1+0x40], R10 ;  /* 0x0000400a01007387 */ /* 0x0011e20000100a00 */
[----:B--2---:R-:W-:Y:S01]  /*05e0*/  MOV R9, R35 ;  /* 0x0000002300097202 */ /* 0x004fe20000000f00 */
[----:B------:R-:W-:-:S02]  /*05f0*/  MOV R8, R2 ;  /* 0x0000000200087202 */ /* 0x000fc40000000f00 */
[----:B-1----:R1:W-:Y:S01]  /*0600*/  STL.64 [R1+0x68], R18 ;  /* 0x0000681201007387 */ /* 0x0023e20000100a00 */
[----:B0-----:R-:W-:Y:S01]  /*0610*/  MOV R11, R3 ;  /* 0x00000003000b7202 */ /* 0x001fe20000000f00 */
[----:B-1----:R-:W-:-:S07]  /*0620*/  MOV R18, 0x640 ;  /* 0x0000064000127802 */ /* 0x002fce0000000f00 */
[----:B------:R-:W-:Y:S05]  /*0630*/  CALL.REL.NOINC `($jit_computeValues$_ZN23kb31_septic_extension_taSERKS_) ;  /* 0x0000023000a87944 */ /* 0x000fea0003c00000 */
[----:B------:R-:W0:Y:S01]  /*0640*/  LDCU UR7, c[0x0][0x3e8] ;  /* 0x00007d00ff0777ac */ /* 0x000e220008000800 */
[C---:B------:R-:W-:Y:S02]  /*0650*/  IADD.64 R8, R2.reuse, 0xd4 ;  /* 0x000000d402087835 */ /* 0x040fe400078e0200 */
[----:B------:R-:W-:Y:S02]  /*0660*/  IADD.64 R10, R2, 0x1c ;  /* 0x0000001c020a7835 */ /* 0x000fe400078e0200 */
[----:B------:R-:W0:Y:S01]  /*0670*/  LDCU UR6, c[0x0][0x3d8] ;  /* 0x00007b00ff0677ac */ /* 0x000e220008000800 */
[----:B------:R-:W-:Y:S01]  /*0680*/  MOV R18, 0x730 ;  /* 0x0000073000127802 */ /* 0x000fe20000000f00 */
[----:B------:R-:W-:Y:S02]  /*0690*/  MOV R0, R8 ;  /* 0x0000000800007202 */ /* 0x000fe40000000f00 */
[----:B------:R-:W-:Y:S01]  /*06a0*/  MOV R8, R10 ;  /* 0x0000000a00087202 */ /* 0x000fe20000000f00 */
[----:B------:R-:W1:Y:S01]  /*06b0*/  LDCU.64 UR14, c[0x0][0x358] ;  /* 0x00006b00ff0e77ac */ /* 0x000e620008000a00 */
[----:B0-----:R-:W-:-:S03]  /*06c0*/  UIADD3 UR6, UPT, UPT, UR7, -UR6, URZ ;  /* 0x8000000607067290 */ /* 0x001fc6000fffe0ff */
[----:B------:R-:W-:Y:S02]  /*06d0*/  UMOV UR7, 0x1 ;  /* 0x0000000100077882 */ /* 0x000fe40000000000 */
[----:B------:R-:W-:-:S04]  /*06e0*/  USHF.L.U32 UR6, UR7, UR6, URZ ;  /* 0x0000000607067299 */ /* 0x000fc800080006ff */
[----:B------:R-:W-:Y:S02]  /*06f0*/  USHF.R.S32.HI UR7, URZ, 0x1f, UR6 ;  /* 0x0000001fff077899 */ /* 0x000fe40008011406 */
[----:B------:R-:W-:-:S04]  /*0700*/  MOV R6, UR6 ;  /* 0x0000000600067c02 */ /* 0x000fc80008000f00 */
[----:B-1----:R-:W-:-:S07]  /*0710*/  MOV R7, UR7 ;  /* 0x0000000700077c02 */ /* 0x002fce0008000f00 */
[----:B------:R-:W-:Y:S05]  /*0720*/  CALL.REL.NOINC `($jit_computeValues$_ZN23kb31_septic_extension_taSERKS_) ;  /* 0x00000230006c7944 */ /* 0x000fea0003c00000 */
[----:B------:R-:W0:Y:S01]  /*0730*/  LDCU.64 UR6, c[0x0][0x480] ;  /* 0x00009000ff0677ac */ /* 0x000e220008000a00 */
[----:B------:R-:W2:Y:S01]  /*0740*/  LDL.64 R18, [R1+0x58] ;  /* 0x0000580001127983 */ /* 0x000ea20000100a00 */
[----:B------:R-:W1:Y:S01]  /*0750*/  LDCU.128 UR8, c[0x0][0x470] ;  /* 0x00008e00ff0877ac */ /* 0x000e620008000c00 */
[----:B------:R-:W-:Y:S01]  /*0760*/  IMAD.SHL.U32 R8, R4, 0x4, RZ ;  /* 0x0000000404087824 */ /* 0x000fe200078e00ff */
[----:B------:R-:W-:Y:S01]  /*0770*/  SHF.R.U32.HI R9, RZ, 0x1e, R4 ;  /* 0x0000001eff097819 */ /* 0x000fe20000011604 */
[----:B------:R-:W3:Y:S01]  /*0780*/  LDL.64 R32, [R1+0x68] ;  /* 0x0000680001207983 */ /* 0x000ee20000100a00 */
[----:B------:R-:W4:Y:S03]  /*0790*/  LDC.64 R20, c[0x0][0x460] ;  /* 0x00011800ff147b82 */ /* 0x000f260000000a00 */
[----:B------:R-:W3:Y:S04]  /*07a0*/  LDL.64 R14, [R1+0x80] ;  /* 0x00008000010e7983 */ /* 0x000ee80000100a00 */
[----:B------:R-:W3:Y:S01]  /*07b0*/  LDL.64 R80, [R1+0x90] ;  /* 0x0000900001507983 */ /* 0x000ee20000100a00 */
[----:B0-----:R-:W-:-:S02]  /*07c0*/  IADD.64 R10, R8, UR6 ;  /* 0x00000006080a7c35 */ /* 0x001fc4000f8e0200 */
[C---:B-1----:R-:W-:Y:S02]  /*07d0*/  IADD.64 R12, R8.reuse, UR8 ;  /* 0x00000008080c7c35 */ /* 0x042fe4000f8e0200 */
[----:B------:R-:W-:-:S03]  /*07e0*/  IADD.64 R16, R8, UR10 ;  /* 0x0000000a08107c35 */ /* 0x000fc6000f8e0200 */
[----:B------:R-:W3:Y:S04]  /*07f0*/  LDG.E R11, desc[UR14][R10.64] ;  /* 0x0000000e0a0b7981 */ /* 0x000ee8000c1e1900 */
[----:B------:R2:W3:Y:S04]  /*0800*/  LDG.E R2, desc[UR14][R12.64] ;  /* 0x0000000e0c027981 */ /* 0x0004e8000c1e1900 */
[----:B------:R0:W3:Y:S01]  /*0810*/  LDG.E R3, desc[UR14][R16.64] ;  /* 0x0000000e10037981 */ /* 0x0000e2000c1e1900 */
[----:B------:R-:W-:Y:S01]  /*0820*/  MOV R22, UR4 ;  /* 0x0000000400167c02 */ /* 0x000fe20008000f00 */
[----:B------:R-:W-:-:S02]  /*0830*/  MOV R23, UR5 ;  /* 0x0000000500177c02 */ /* 0x000fc40008000f00 */
[----:B----4-:R1:W-:Y:S04]  /*0840*/  STL.64 [R1+0x100], R20 ;  /* 0x0001001401007387 */ /* 0x0103e80000100a00 */
[----:B------:R4:W-:Y:S04]  /*0850*/  STL.64 [R1+0x130], R22 ;  /* 0x0001301601007387 */ /* 0x0009e80000100a00 */
[----:B------:R-:W-:Y:S04]  /*0860*/  STL.64 [R1+0x108], RZ ;  /* 0x000108ff01007387 */ /* 0x000fe80000100a00 */
[----:B------:R-:W-:Y:S04]  /*0870*/  STL.64 [R1+0x110], RZ ;  /* 0x000110ff01007387 */ /* 0x000fe80000100a00 */
[----:B------:R-:W-:Y:S04]  /*0880*/  STL.64 [R1+0x118], RZ ;  /* 0x000118ff01007387 */ /* 0x000fe80000100a00 */
[----:B------:R0:W-:Y:S04]  /*0890*/  STL.64 [R1+0x128], R4 ;  /* 0x0001280401007387 */ /* 0x0001e80000100a00 */
[----:B------:R0:W-:Y:S01]  /*08a0*/  STL.64 [R1+0x120], R6 ;  /* 0x0001200601007387 */ /* 0x0001e20000100a00 */
[----:B--2---:R-:W-:-:S02]  /*08b0*/  IADD.64 R12, R8, R18 ;  /* 0x00000012080c7235 */ /* 0x004fc400078e0200 */
[----:B---3--:R-:W-:-:S04]  /*08c0*/  IMAD R28, R33, 0x2c, RZ ;  /* 0x0000002c211c7824 */ /* 0x008fc800078e02ff */
[C-C-:B------:R-:W-:Y:S01]  /*08d0*/  IMAD.WIDE.U32 R46, R32.reuse, 0x2c, R12.reuse ;  /* 0x0000002c202e7825 */ /* 0x140fe200078e000c */
[CC--:B-1----:R-:W-:Y:S02]  /*08e0*/  LEA R20, P0, R32.reuse, R12.reuse, 0x2 ;  /* 0x0000000c20147211 */ /* 0x0c2fe400078010ff */
[----:B----4-:R-:W-:Y:S01]  /*08f0*/  LEA R22, P1, R32, R12, 0x3 ;  /* 0x0000000c20167211 */ /* 0x010fe200078218ff */
[----:B------:R-:W-:Y:S01]  /*0900*/  IMAD R0, R33, 0xc, RZ ;  /* 0x0000000c21007824 */ /* 0x000fe200078e02ff */
[----:B------:R-:W-:Y:S01]  /*0910*/  IADD3 R49, PT, PT, R47, R28, RZ ;  /* 0x0000001c2f317210 */ /* 0x000fe20007ffe0ff */
[----:B------:R-:W-:Y:S01]  /*0920*/  MOV R48, R46 ;  /* 0x0000002e00307202 */ /* 0x000fe20000000f00 */
[----:B------:R-:W-:Y:S01]  /*0930*/  IMAD R10, R33, 0x14, RZ ;  /* 0x00000014210a7824 */ /* 0x000fe200078e02ff */
[----:B------:R-:W-:Y:S02]  /*0940*/  IADD.64 R46, R8, R14 ;  /* 0x0000000e082e7235 */ /* 0x000fe400078e0200 */
[----:B------:R-:W-:Y:S01]  /*0950*/  IMAD R59, R33, 0x3c, RZ ;  /* 0x0000003c213b7824 */ /* 0x000fe200078e02ff */
[CC--:B------:R-:W-:Y:S01]  /*0960*/  LEA R38, P2, R32.reuse, R12.reuse, 0x4 ;  /* 0x0000000c20267211 */ /* 0x0c0fe200078420ff */
[C---:B------:R-:W-:Y:S01]  /*0970*/  IMAD.WIDE.U32 R34, R32.reuse, 0xc, R12 ;  /* 0x0000000c20227825 */ /* 0x040fe200078e000c */
[----:B------:R-:W-:-:S02]  /*0980*/  LEA R18, P3, R32, R12, 0x5 ;  /* 0x0000000c20127211 */ /* 0x000fc400078628ff */
[C---:B0-----:R-:W-:Y:S01]  /*0990*/  LEA R16, P4, R32.reuse, R12, 0x6 ;  /* 0x0000000c20107211 */ /* 0x041fe200078830ff */
[----:B------:R-:W-:-:S04]  /*09a0*/  IMAD.WIDE.U32 R36, R32, 0x14, R12 ;  /* 0x0000001420247825 */ /* 0x000fc800078e000c */
[C---:B------:R-:W-:Y:S01]  /*09b0*/  IMAD.WIDE.U32 R56, R32.reuse, 0x3c, R12 ;  /* 0x0000003c20387825 */ /* 0x040fe200078e000c */
[----:B------:R0:W-:Y:S01]  /*09c0*/  STL [R1+0xf8], R11 ;  /* 0x0000f80b01007387 */ /* 0x0001e20000100800 */
[----:B------:R-:W-:Y:S02]  /*09d0*/  IADD3 R35, PT, PT, R35, R0, RZ ;  /* 0x0000000023237210 */ /* 0x000fe40007ffe0ff */
[CCC-:B------:R-:W-:Y:S01]  /*09e0*/  LEA.HI.X R21, R32.reuse, R13.reuse, R33.reuse, 0x2, P0 ;  /* 0x0000000d20157211 */ /* 0x1c0fe200000f1421 */
[C---:B------:R-:W-:Y:S01]  /*09f0*/  IMAD R24, R33.reuse, 0x18, RZ ;  /* 0x0000001821187824 */ /* 0x040fe200078e02ff */
[----:B------:R0:W-:Y:S01]  /*0a00*/  STL.64 [R1+0xf0], R2 ;  /* 0x0000f00201007387 */ /* 0x0001e20000100a00 */
[----:B------:R-:W-:Y:S01]  /*0a10*/  IMAD R25, R33, 0x1c, RZ ;  /* 0x0000001c21197824 */ /* 0x000fe200078e02ff */
[CC--:B------:R-:W-:Y:S01]  /*0a20*/  LEA.HI.X R23, R32.reuse, R13.reuse, R33, 0x3, P1 ;  /* 0x0000000d20177211 */ /* 0x0c0fe200008f1c21 */
[C---:B------:R-:W-:Y:S01]  /*0a30*/  IMAD.WIDE.U32 R90, R32.reuse, 0x18, R12 ;  /* 0x00000018205a7825 */ /* 0x040fe200078e000c */
[----:B------:R-:W-:-:S02]  /*0a40*/  LEA.HI.X R39, R32, R13, R33, 0x4, P2 ;  /* 0x0000000d20277211 */ /* 0x000fc400010f2421 */
[CC--:B------:R-:W-:Y:S01]  /*0a50*/  LEA.HI.X R19, R32.reuse, R13.reuse, R33, 0x5, P3 ;  /* 0x0000000d20137211 */ /* 0x0c0fe200018f2c21 */
[C---:B------:R-:W-:Y:S01]  /*0a60*/  IMAD.WIDE.U32 R40, R32.reuse, 0x1c, R12 ;  /* 0x0000001c20287825 */ /* 0x040fe200078e000c */
[C---:B------:R-:W-:Y:S02]  /*0a70*/  LEA.HI.X R17, R32.reuse, R13, R33, 0x6, P4 ;  /* 0x0000000d20117211 */ /* 0x040fe400020f3421 */
[----:B------:R-:W-:Y:S01]  /*0a80*/  IADD3 R37, PT, PT, R37, R10, RZ ;  /* 0x0000000a25257210 */ /* 0x000fe20007ffe0ff */
[----:B------:R-:W-:Y:S01]  /*0a90*/  IMAD.WIDE.U32 R42, R32, 0x24, R12 ;  /* 0x00000024202a7825 */ /* 0x000fe200078e000c */
[----:B------:R-:W-:-:S03]  /*0aa0*/  IADD3 R57, PT, PT, R57, R59, RZ ;  /* 0x0000003b39397210 */ /* 0x000fc60007ffe0ff */
[----:B------:R-:W-:-:S04]  /*0ab0*/  IMAD.WIDE.U32 R44, R32, 0x28, R12 ;  /* 0x00000028202c7825 */ /* 0x000fc800078e000c */
[----:B------:R-:W-:-:S04]  /*0ac0*/  IMAD.WIDE.U32 R50, R32, 0x30, R12 ;  /* 0x0000003020327825 */ /* 0x000fc800078e000c */
[----:B------:R-:W-:-:S04]  /*0ad0*/  IMAD.WIDE.U32 R52, R32, 0x34, R12 ;  /* 0x0000003420347825 */ /* 0x000fc800078e000c */
[----:B------:R-:W-:Y:S02]  /*0ae0*/  IMAD.WIDE.U32 R54, R32, 0x38, R12 ;  /* 0x0000003820367825 */ /* 0x000fe400078e000c */
[----:B------:R1:W5:Y:S02]  /*0af0*/  LD.E R12, desc[UR14][R12.64] ;  /* 0x0000000e0c0c7980 */ /* 0x000364000c101900 */
[----:B------:R-:W-:Y:S01]  /*0b00*/  IMAD.WIDE.U32 R8, R80, 0xc, R46 ;  /* 0x0000000c50087825 */ /* 0x000fe200078e002e */
[----:B------:R-:W-:Y:S02]  /*0b10*/  IADD3 R91, PT, PT, R91, R24, RZ ;  /* 0x000000185b5b7210 */ /* 0x000fe40007ffe0ff */
[----:B------:R-:W-:Y:S01]  /*0b20*/  IADD3 R41, PT, PT, R41, R25, RZ ;  /* 0x0000001929297210 */ /* 0x000fe20007ffe0ff */
[----:B------:R-:W5:Y:S01]  /*0b30*/  LD.E R24, desc[UR14][R36.64] ;  /* 0x0000000e24187980 */ /* 0x000f62000c101900 */
[C---:B------:R-:W-:Y:S02]  /*0b40*/  IMAD R26, R33.reuse, 0x24, RZ ;  /* 0x00000024211a7824 */ /* 0x040fe400078e02ff */
[----:B------:R-:W-:Y:S01]  /*0b50*/  IMAD R27, R33, 0x28, RZ ;  /* 0x00000028211b7824 */ /* 0x000fe200078e02ff */
[----:B------:R-:W5:Y:S01]  /*0b60*/  LD.E R25, desc[UR14][R34.64] ;  /* 0x0000000e22197980 */ /* 0x000f62000c101900 */
[----:B-1----:R-:W-:-:S02]  /*0b70*/  IMAD R13, R81, 0xc, RZ ;  /* 0x0000000c510d7824 */ /* 0x002fc400078e02ff */
[C---:B------:R-:W-:Y:S01]  /*0b80*/  IMAD R29, R33.reuse, 0x30, RZ ;  /* 0x00000030211d7824 */ /* 0x040fe200078e02ff */
[----:B------:R-:W5:Y:S01]  /*0b90*/  LD.E R90, desc[UR14][R90.64] ;  /* 0x0000000e5a5a7980 */ /* 0x000f62000c101900 */
[C---:B------:R-:W-:Y:S02]  /*0ba0*/  IMAD R30, R33.reuse, 0x34, RZ ;  /* 0x00000034211e7824 */ /* 0x040fe400078e02ff */
[----:B------:R-:W-:Y:S01]  /*0bb0*/  IMAD R31, R33, 0x38, RZ ;  /* 0x00000038211f7824 */ /* 0x000fe200078e02ff */
[----:B------:R1:W5:Y:S01]  /*0bc0*/  LD.E R36, desc[UR14][R18.64] ;  /* 0x0000000e12247980 */ /* 0x000362000c101900 */
[----:B------:R-:W-:-:S03]  /*0bd0*/  IMAD.WIDE.U32 R76, R80, 0x24, R46 ;  /* 0x00000024504c7825 */ /* 0x000fc600078e002e */
[----:B------:R2:W5:Y:S01]  /*0be0*/  LD.E R33, desc[UR14][R56.64] ;  /* 0x0000000e38217980 */ /* 0x000562000c101900 */
[----:B------:R-:W-:-:S03]  /*0bf0*/  IMAD.WIDE.U32 R68, R80, 0x2c, R46 ;  /* 0x0000002c50447825 */ /* 0x000fc600078e002e */
[----:B------:R3:W5:Y:S01]  /*0c00*/  LD.E R35, desc[UR14][R22.64] ;  /* 0x0000000e16237980 */ /* 0x000762000c101900 */
[C-C-:B------:R-:W-:Y:S01]  /*0c10*/  IMAD.WIDE.U32 R70, R80.reuse, 0x30, R46.reuse ;  /* 0x0000003050467825 */ /* 0x140fe200078e002e */
[----:B------:R-:W-:Y:S02]  /*0c20*/  IADD3 R43, PT, PT, R43, R26, RZ ;  /* 0x0000001a2b2b7210 */ /* 0x000fe40007ffe0ff */
[----:B------:R4:W5:Y:S01]  /*0c30*/  LD.E R26, desc[UR14][R40.64] ;  /* 0x0000000e281a7980 */ /* 0x000962000c101900 */
[----:B-1----:R-:W-:Y:S01]  /*0c40*/  IMAD R19, R81, 0x2c, RZ ;  /* 0x0000002c51137824 */ /* 0x002fe200078e02ff */
[----:B--2---:R-:W-:Y:S01]  /*0c50*/  IADD3 R57, PT, PT, R9, R13, RZ ;  /* 0x0000000d09397210 */ /* 0x004fe20007ffe0ff */
[C---:B------:R-:W-:Y:S01]  /*0c60*/  IMAD R13, R81.reuse, 0x24, RZ ;  /* 0x00000024510d7824 */ /* 0x040fe200078e02ff */
[----:B------:R1:W5:Y:S01]  /*0c70*/  LD.E R34, desc[UR14][R20.64] ;  /* 0x0000000e14227980 */ /* 0x000362000c101900 */
[----:B---3--:R-:W-:Y:S01]  /*0c80*/  IMAD R23, R81, 0x30, RZ ;  /* 0x0000003051177824 */ /* 0x008fe200078e02ff */
[----:B------:R-:W-:Y:S01]  /*0c90*/  IADD3 R69, PT, PT, R69, R19, RZ ;  /* 0x0000001345457210 */ /* 0x000fe20007ffe0ff */
[----:B------:R-:W-:Y:S01]  /*0ca0*/  IMAD R37, R81, 0x14, RZ ;  /* 0x0000001451257824 */ /* 0x000fe200078e02ff */
[----:B------:R-:W-:Y:S01]  /*0cb0*/  IADD3 R77, PT, PT, R77, R13, RZ ;  /* 0x0000000d4d4d7210 */ /* 0x000fe20007ffe0ff */
[----:B------:R-:W-:Y:S01]  /*0cc0*/  IMAD.WIDE.U32 R58, R80, 0x14, R46 ;  /* 0x00000014503a7825 */ /* 0x000fe200078e002e */
[----:B------:R-:W-:-:S03]  /*0cd0*/  IADD3 R71, PT, PT, R71, R23, RZ ;  /* 0x0000001747477210 */ /* 0x000fc60007ffe0ff */
[----:B------:R-:W-:Y:S01]  /*0ce0*/  IMAD.WIDE.U32 R64, R80, 0x18, R46 ;  /* 0x0000001850407825 */ /* 0x000fe200078e002e */
[----:B------:R-:W-:-:S03]  /*0cf0*/  IADD3 R51, PT, PT, R51, R29, RZ ;  /* 0x0000001d33337210 */ /* 0x000fc60007ffe0ff */
[----:B------:R-:W-:Y:S01]  /*0d00*/  IMAD.WIDE.U32 R74, R80, 0x1c, R46 ;  /* 0x0000001c504a7825 */ /* 0x000fe200078e002e */
[----:B------:R-:W-:-:S03]  /*0d10*/  IADD3 R53, PT, PT, R53, R30, RZ ;  /* 0x0000001e35357210 */ /* 0x000fc60007ffe0ff */
[----:B------:R-:W-:Y:S01]  /*0d20*/  IMAD.WIDE.U32 R72, R80, 0x28, R46 ;  /* 0x0000002850487825 */ /* 0x000fe200078e002e */
[----:B------:R-:W-:-:S03]  /*0d30*/  IADD3 R55, PT, PT, R55, R31, RZ ;  /* 0x0000001f37377210 */ /* 0x000fc60007ffe0ff */
[C---:B------:R-:W-:Y:S01]  /*0d40*/  IMAD.WIDE.U32 R78, R80.reuse, 0x34, R46 ;  /* 0x00000034504e7825 */ /* 0x040fe200078e002e */
[----:B------:R-:W-:Y:S02]  /*0d50*/  IADD3 R45, PT, PT, R45, R27, RZ ;  /* 0x0000001b2d2d7210 */ /* 0x000fe40007ffe0ff */
[C-C-:B------:R-:W-:Y:S01]  /*0d60*/  SHF.L.U64.HI R61, R80.reuse, 0x2, R81.reuse ;  /* 0x00000002503d7819 */ /* 0x140fe20000010251 */
[----:B------:R-:W5:Y:S01]  /*0d70*/  LD.E R27, desc[UR14][R42.64] ;  /* 0x0000000e2a1b7980 */ /* 0x000f62000c101900 */
[C---:B----4-:R-:W-:Y:S02]  /*0d80*/  IMAD R41, R81.reuse, 0x18, RZ ;  /* 0x0000001851297824 */ /* 0x050fe400078e02ff */
[C---:B------:R-:W-:Y:S01]  /*0d90*/  IMAD R9, R81.reuse, 0x1c, RZ ;  /* 0x0000001c51097824 */ /* 0x040fe200078e02ff */
[C-C-:B------:R-:W-:Y:S01]  /*0da0*/  SHF.L.U64.HI R101, R80.reuse, 0x3, R81.reuse ;  /* 0x0000000350657819 */ /* 0x140fe20000010251 */
[C---:B-1----:R-:W-:Y:S01]  /*0db0*/  IMAD R21, R81.reuse, 0x28, RZ ;  /* 0x0000002851157824 */ /* 0x042fe200078e02ff */
[C-C-:B------:R-:W-:Y:S01]  /*0dc0*/  SHF.L.U64.HI R63, R80.reuse, 0x4, R81.reuse ;  /* 0x00000004503f7819 */ /* 0x140fe20000010251 */
[C---:B------:R-:W-:Y:S01]  /*0dd0*/  IMAD R13, R81.reuse, 0x34, RZ ;  /* 0x00000034510d7824 */ /* 0x040fe200078e02ff */
[C---:B------:R-:W-:Y:S01]  /*0de0*/  SHF.L.U64.HI R83, R80.reuse, 0x5, R81 ;  /* 0x0000000550537819 */ /* 0x040fe20000010251 */
[----:B------:R-:W-:Y:S01]  /*0df0*/  IMAD R19, R81, 0x38, RZ ;  /* 0x0000003851137824 */ /* 0x000fe200078e02ff */
[----:B------:R1:W5:Y:S01]  /*0e00*/  LD.E R91, desc[UR14][R38.64] ;  /* 0x0000000e265b7980 */ /* 0x000362000c101900 */
[----:B------:R-:W-:Y:S01]  /*0e10*/  IMAD.WIDE.U32 R22, R80, 0x38, R46 ;  /* 0x0000003850167825 */ /* 0x000fe200078e002e */
[----:B------:R-:W-:-:S02]  /*0e20*/  IADD3 R59, PT, PT, R59, R37, RZ ;  /* 0x000000253b3b7210 */ /* 0x000fc40007ffe0ff */
[----:B------:R-:W-:Y:S01]  /*0e30*/  IADD3 R65, PT, PT, R65, R41, RZ ;  /* 0x0000002941417210 */ /* 0x000fe20007ffe0ff */
[----:B------:R2:W5:Y:S01]  /*0e40*/  LD.E R37, desc[UR14][R16.64] ;  /* 0x0000000e10257980 */ /* 0x000562000c101900 */
[C---:B------:R-:W-:Y:S01]  /*0e50*/  IMAD.SHL.U32 R60, R80.reuse, 0x4, RZ ;  /* 0x00000004503c7824 */ /* 0x040fe200078e00ff */
[----:B------:R-:W-:Y:S01]  /*0e60*/  MOV R56, R8 ;  /* 0x0000000800387202 */ /* 0x000fe20000000f00 */
[C---:B------:R-:W-:Y:S01]  /*0e70*/  IMAD.SHL.U32 R100, R80.reuse, 0x8, RZ ;  /* 0x0000000850647824 */ /* 0x040fe200078e00ff */
[----:B------:R-:W-:Y:S01]  /*0e80*/  IADD3 R75, PT, PT, R75, R9, RZ ;  /* 0x000000094b4b7210 */ /* 0x000fe20007ffe0ff */
[C---:B------:R-:W-:Y:S01]  /*0e90*/  IMAD.SHL.U32 R62, R80.reuse, 0x10, RZ ;  /* 0x00000010503e7824 */ /* 0x040fe200078e00ff */
[----:B------:R-:W-:Y:S01]  /*0ea0*/  IADD3 R73, PT, PT, R73, R21, RZ ;  /* 0x0000001549497210 */ /* 0x000fe20007ffe0ff */
[----:B------:R-:W-:Y:S01]  /*0eb0*/  IMAD.SHL.U32 R82, R80, 0x20, RZ ;  /* 0x0000002050527824 */ /* 0x000fe200078e00ff */
[----:B------:R-:W-:Y:S02]  /*0ec0*/  IADD3 R79, PT, PT, R79, R13, RZ ;  /* 0x0000000d4f4f7210 */ /* 0x000fe40007ffe0ff */
[----:B------:R-:W-:-:S02]  /*0ed0*/  IADD3 R23, PT, PT, R23, R19, RZ ;  /* 0x0000001317177210 */ /* 0x000fc40007ffe0ff */
[C---:B------:R-:W-:Y:S01]  /*0ee0*/  SHF.L.U64.HI R67, R80.reuse, 0x6, R81 ;  /* 0x0000000650437819 */ /* 0x040fe20000010251 */
[C---:B------:R-:W-:Y:S01]  /*0ef0*/  IMAD.SHL.U32 R66, R80.reuse, 0x40, RZ ;  /* 0x0000004050427824 */ /* 0x040fe200078e00ff */
[----:B------:R3:W5:Y:S01]  /*0f00*/  LD.E R29, desc[UR14][R48.64] ;  /* 0x0000000e301d7980 */ /* 0x000762000c101900 */
[C---:B-1----:R-:W-:Y:S02]  /*0f10*/  IMAD R39, R81.reuse, 0x3c, RZ ;  /* 0x0000003c51277824 */ /* 0x042fe400078e02ff */
[C---:B------:R-:W-:Y:S01]  /*0f20*/  IMAD R41, R81.reuse, 0x44, RZ ;  /* 0x0000004451297824 */ /* 0x040fe200078e02ff */
[----:B------:R1:W5:Y:S01]  /*0f30*/  LD.E R30, desc[UR14][R50.64] ;  /* 0x0000000e321e7980 */ /* 0x000362000c101900 */
[----:B------:R-:W-:Y:S02]  /*0f40*/  IMAD R43, R81, 0x48, RZ ;  /* 0x00000048512b7824 */ /* 0x000fe400078e02ff */
[C-C-:B------:R-:W-:Y:S01]  /*0f50*/  IMAD.WIDE.U32 R20, R80.reuse, 0x3c, R46.reuse ;  /* 0x0000003c50147825 */ /* 0x140fe200078e002e */
[----:B------:R4:W5:Y:S03]  /*0f60*/  LD.E R31, desc[UR14][R52.64] ;  /* 0x0000000e341f7980 */ /* 0x000966000c101900 */
[C-C-:B--2---:R-:W-:Y:S01]  /*0f70*/  IMAD.WIDE.U32 R16, R80.reuse, 0x44, R46.reuse ;  /* 0x0000004450107825 */ /* 0x144fe200078e002e */
[----:B------:R2:W5:Y:S03]  /*0f80*/  LD.E R32, desc[UR14][R54.64] ;  /* 0x0000000e36207980 */ /* 0x000566000c101900 */
[----:B------:R-:W-:Y:S01]  /*0f90*/  IMAD.WIDE.U32 R8, R80, 0x48, R46 ;  /* 0x0000004850087825 */ /* 0x000fe200078e002e */
[----:B---3--:R-:W-:-:S02]  /*0fa0*/  IADD.64 R48, R46, R60 ;  /* 0x0000003c2e307235 */ /* 0x008fc400078e0200 */
[----:B------:R0:W5:Y:S01]  /*0fb0*/  LD.E R28, desc[UR14][R44.64] ;  /* 0x0000000e2c1c7980 */ /* 0x000162000c101900 */
[----:B------:R-:W-:Y:S02]  /*0fc0*/  IMAD R13, R81, 0x4c, RZ ;  /* 0x0000004c510d7824 */ /* 0x000fe400078e02ff */
[----:B------:R-:W-:Y:S01]  /*0fd0*/  IMAD.WIDE.U32 R18, R80, 0x4c, R46 ;  /* 0x0000004c50127825 */ /* 0x000fe200078e002e */
[C---:B-1----:R-:W-:Y:S02]  /*0fe0*/  IADD.64 R50, R46.reuse, R100 ;  /* 0x000000642e327235 */ /* 0x042fe400078e0200 */
[C---:B----4-:R-:W-:Y:S02]  /*0ff0*/  IADD.64 R52, R46.reuse, R62 ;  /* 0x0000003e2e347235 */ /* 0x050fe400078e0200 */
[C---:B--2---:R-:W-:Y:S02]  /*1000*/  IADD.64 R54, R46.reuse, R82 ;  /* 0x000000522e367235 */ /* 0x044fe400078e0200 */
[----:B------:R-:W-:-:S03]  /*1010*/  IADD.64 R84, R46, R66 ;  /* 0x000000422e547235 */ /* 0x000fc600078e0200 */
[----:B------:R-:W-:Y:S02]  /*1020*/  IADD3 R21, PT, PT, R21, R39, RZ ;  /* 0x0000002715157210 */ /* 0x000fe40007ffe0ff */
[----:B------:R-:W-:Y:S02]  /*1030*/  IADD3 R17, PT, PT, R17, R41, RZ ;  /* 0x0000002911117210 */ /* 0x000fe40007ffe0ff */
[----:B------:R-:W-:Y:S02]  /*1040*/  IADD3 R9, PT, PT, R9, R43, RZ ;  /* 0x0000002b09097210 */ /* 0x000fe40007ffe0ff */
[----:B------:R-:W-:Y:S01]  /*1050*/  IADD3 R19, PT, PT, R19, R13, RZ ;  /* 0x0000000d13137210 */ /* 0x000fe20007ffe0ff */
[----:B------:R0:W5:Y:S04]  /*1060*/  LD.E R38, desc[UR14][R46.64] ;  /* 0x0000000e2e267980 */ /* 0x000168000c101900 */
        /* <DEDUP_REMOVED lines=18> */
[----:B------:R0:W5:Y:S01]  /*1190*/  LD.E R57, desc[UR14][R18.64] ;  /* 0x0000000e12397980 */ /* 0x000162000c101900 */
[----:B------:R-:W-:-:S05]  /*11a0*/  IADD.64 R4, R4, R6 ;  /* 0x0000000604047235 */ /* 0x000fca00078e0200 */
[----:B------:R-:W-:-:S05]  /*11b0*/  LOP3.LUT R0, R5, UR5, RZ, 0xfc, !PT ;  /* 0x0000000505007c12 */ /* 0x000fca000f8efcff */
[----:B------:R-:W-:Y:S01]  /*11c0*/  ISETP.NE.U32.AND P0, PT, R0, RZ, PT ;  /* 0x000000ff0000720c */ /* 0x000fe20003f05070 */
[----:B------:R-:W-:-:S12]  /*11d0*/  BSSY.RECONVERGENT B0, `(.L_x_0) ;  /* 0x0000019000007945 */ /* 0x000fd80003800200 */
[----:B0-----:R-:W-:Y:S05]  /*11e0*/  @P0 BRA `(.L_x_1) ;  /* 0x00000000004c0947 */ /* 0x001fea0003800000 */
[----:B------:R-:W-:Y:S02]  /*11f0*/  UI2F.U32.RP UR6, UR4 ;  /* 0x000000040006725a */ /* 0x000fe40008209000 */
[----:B------:R-:W-:Y:S01]  /*1200*/  IADD3 R5, PT, PT, RZ, -UR4, RZ ;  /* 0x80000004ff057c10 */ /* 0x000fe2000fffe0ff */
[----:B------:R-:W-:Y:S01]  /*1210*/  HFMA2 R6, -RZ, RZ, 0, 0 ;  /* 0x00000000ff067431 */ /* 0x000fe200000001ff */
[----:B------:R-:W-:Y:S01]  /*1220*/  ISETP.NE.U32.AND P1, PT, RZ, UR4, PT ;  /* 0x00000004ff007c0c */ /* 0x000fe2000bf25070 */
[----:B------:R-:W-:-:S04]  /*1230*/  MOV R9, RZ ;  /* 0x000000ff00097202 */ /* 0x000fc80000000f00 */
[----:B------:R-:W0:Y:S02]  /*1240*/  MUFU.RCP R0, UR6 ;  /* 0x0000000600007d08 */ /* 0x000e240008001000 */
[----:B0-----:R-:W-:-:S04]  /*1250*/  IADD3 R0, PT, PT, R0, 0xffffffe, RZ ;  /* 0x0ffffffe00007810 */ /* 0x001fc80007ffe0ff */
[----:B------:R-:W0:Y:S02]  /*1260*/  F2I.FTZ.U32.TRUNC.NTZ R7, R0 ;  /* 0x0000000000077305 */ /* 0x000e24000021f000 */
[----:B0-----:R-:W-:-:S04]  /*1270*/  IMAD R5, R5, R7, RZ ;  /* 0x0000000705057224 */ /* 0x001fc800078e02ff */
[----:B------:R-:W-:-:S06]  /*1280*/  IMAD.HI.U32 R7, R7, R5, R6 ;  /* 0x0000000507077227 */ /* 0x000fcc00078e0006 */
[----:B------:R-:W-:-:S05]  /*1290*/  IMAD.HI.U32 R7, R7, R4, RZ ;  /* 0x0000000407077227 */ /* 0x000fca00078e00ff */
[----:B------:R-:W-:-:S05]  /*12a0*/  IADD3 R7, PT, PT, -R7, RZ, RZ ;  /* 0x000000ff07077210 */ /* 0x000fca0007ffe1ff */
[----:B------:R-:W-:-:S05]  /*12b0*/  IMAD R8, R7, UR4, R4 ;  /* 0x0000000407087c24 */ /* 0x000fca000f8e0204 */
[----:B------:R-:W-:-:S13]  /*12c0*/  ISETP.GE.U32.AND P0, PT, R8, UR4, PT ;  /* 0x0000000408007c0c */ /* 0x000fda000bf06070 */
[----:B------:R-:W-:-:S05]  /*12d0*/  @P0 IADD3 R8, PT, PT, R8, -UR4, RZ ;  /* 0x8000000408080c10 */ /* 0x000fca000fffe0ff */
[----:B------:R-:W-:-:S13]  /*12e0*/  ISETP.GE.U32.AND P0, PT, R8, UR4, PT ;  /* 0x0000000408007c0c */ /* 0x000fda000bf06070 */
[----:B------:R-:W-:Y:S02]  /*12f0*/  @P0 IADD3 R8, PT, PT, R8, -UR4, RZ ;  /* 0x8000000408080c10 */ /* 0x000fe4000fffe0ff */
[----:B------:R-:W-:Y:S01]  /*1300*/  @!P1 LOP3.LUT R8, RZ, UR4, RZ, 0x33, !PT ;  /* 0x00000004ff089c12 */ /* 0x000fe2000f8e33ff */
[----:B------:R-:W-:Y:S06]  /*1310*/  BRA `(.L_x_2) ;  /* 0x0000000000107947 */ /* 0x000fec0003800000 */
.L_x_1:
[----:B------:R-:W-:-:S07]  /*1320*/  MOV R10, 0x1340 ;  /* 0x00001340000a7802 */ /* 0x000fce0000000f00 */
[----:B-----5:R-:W-:Y:S05]  /*1330*/  CALL.REL.NOINC `($__internal_0_$__cuda_sm20_rem_u64) ;  /* 0x0000022400e47944 */ /* 0x020fea0003c00000 */
[----:B------:R-:W-:Y:S01]  /*1340*/  MOV R8, R4 ;  /* 0x0000000400087202 */ /* 0x000fe20000000f00 */
[----:B------:R-:W-:-:S07]  /*1350*/  MOV R9, R5 ;  /* 0x0000000500097202 */ /* 0x000fce0000000f00 */
.L_x_2:
[----:B------:R-:W-:Y:S05]  /*1360*/  BSYNC.RECONVERGENT B0 ;  /* 0x0000000000007941 */ /* 0x000fea0003800200 */
.L_x_0:
[----:B------:R-:W2:Y:S01]  /*1370*/  LDL.64 R16, [R1+0x100] ;  /* 0x0001000001107983 */ /* 0x000ea20000100a00 */
[----:B------:R-:W0:Y:S03]  /*1380*/  LDC.64 R6, c[0x0][0x380] ;  /* 0x0000e000ff067b82 */ /* 0x000e260000000a00 */
[----:B------:R-:W3:Y:S04]  /*1390*/  LDL R84, [R1+0x110] ;  /* 0x0001100001547983 */ /* 0x000ee80000100800 */
[----:B0-----:R-:W4:Y:S04]  /*13a0*/  LDG.E R10, desc[UR14][R6.64] ;  /* 0x0000000e060a7981 */ /* 0x001f28000c1e1900 */
[----:B------:R-:W3:Y:S04]  /*13b0*/  LDL R87, [R1+0x114] ;  /* 0x0001140001577983 */ /* 0x000ee80000100800 */
[----:B------:R-:W3:Y:S04]  /*13c0*/  LDL R86, [R1+0x118] ;  /* 0x0001180001567983 */ /* 0x000ee80000100800 */
[----:B------:R-:W3:Y:S04]  /*13d0*/  LDL R85, [R1+0x11c] ;  /* 0x00011c0001557983 */ /* 0x000ee80000100800 */
[----:B------:R-:W3:Y:S04]  /*13e0*/  LDL.64 R88, [R1+0xa0] ;  /* 0x0000a00001587983 */ /* 0x000ee80000100a00 */
[----:B------:R-:W3:Y:S01]  /*13f0*/  LDL.64 R4, [R1+0x100] ;  /* 0x0001000001047983 */ /* 0x000ee20000100a00 */
[----:B-----5:R-:W-:-:S05]  /*1400*/  IADD3 R13, PT, PT, R26, R29, RZ ;  /* 0x0000001d1a0d7210 */ /* 0x020fca0007ffe0ff */
[----:B------:R-:W-:-:S13]  /*1410*/  ISETP.GE.U32.AND P0, PT, R13, 0x7f000001, PT ;  /* 0x7f0000010d00780c */ /* 0x000fda0003f06070 */
[----:B------:R-:W-:-:S05]  /*1420*/  @P0 IADD3 R13, PT, PT, R13, -0x7f000001, RZ ;  /* 0x80ffffff0d0d0810 */ /* 0x000fca0007ffe0ff */
[----:B------:R-:W-:Y:S01]  /*1430*/  ISETP.GE.U32.AND P0, PT, R13, R12, PT ;  /* 0x0000000c0d00720c */ /* 0x000fe20003f06070 */
[----:B------:R-:W-:-:S12]  /*1440*/  IADD3 R0, PT, PT, -R12, R13, RZ ;  /* 0x0000000d0c007210 */ /* 0x000fd80007ffe1ff */
[----:B------:R-:W-:Y:S01]  /*1450*/  @!P0 IADD3 R0, PT, PT, R0, 0x7f000001, RZ ;  /* 0x7f00000100008810 */ /* 0x000fe20007ffe0ff */
[----:B--2---:R-:W2:Y:S04]  /*1460*/  LD.E R92, desc[UR14][R16.64] ;  /* 0x0000000e105c7980 */ /* 0x004ea8000c101900 */
[----:B------:R-:W2:Y:S04]  /*1470*/  LD.E R93, desc[UR14][R16.64+0x4] ;  /* 0x0000040e105d7980 */ /* 0x000ea8000c101900 */
[----:B------:R-:W2:Y:S04]  /*1480*/  LD.E R94, desc[UR14][R16.64+0x8] ;  /* 0x0000080e105e7980 */ /* 0x000ea8000c101900 */
[----:B------:R0:W2:Y:S01]  /*1490*/  LD.E R95, desc[UR14][R16.64+0xc] ;  /* 0x00000c0e105f7980 */ /* 0x0000a2000c101900 */
[CC--:B----4-:R-:W-:Y:S01]  /*14a0*/  ISETP.GE.U32.AND P0, PT, R0.reuse, R10.reuse, PT ;  /* 0x0000000a0000720c */ /* 0x0d0fe20003f06070 */
[----:B------:R-:W-:-:S12]  /*14b0*/  IADD3 R13, PT, PT, R0, -R10, RZ ;  /* 0x8000000a000d7210 */ /* 0x000fd80007ffe0ff */
[----:B------:R-:W-:-:S05]  /*14c0*/  @!P0 IADD3 R13, PT, PT, R13, 0x7f000001, RZ ;  /* 0x7f0000010d0d8810 */ /* 0x000fca0007ffe0ff */
[----:B------:R-:W-:-:S04]  /*14d0*/  IMAD.WIDE.U32 R110, R0, R13, RZ ;  /* 0x0000000d006e7225 */ /* 0x000fc800078e00ff */
[----:B0-----:R-:W-:Y:S01]  /*14e0*/  IMAD R17, R110, 0x7effffff, RZ ;  /* 0x7effffff6e117824 */ /* 0x001fe200078e02ff */
[C---:B------:R-:W-:Y:S02]  /*14f0*/  LEA R106, P0, R8.reuse, R14, 0x2 ;  /* 0x0000000e086a7211 */ /* 0x040fe400078010ff */
[----:B------:R-:W-:Y:S01]  /*1500*/  IADD3 R58, PT, PT, R33, R37, RZ ;  /* 0x00000025213a7210 */ /* 0x000fe20007ffe0ff */
[----:B------:R-:W-:Y:S01]  /*1510*/  IMAD.HI.U32 R110, R17, 0x7f000001, R110 ;  /* 0x7f000001116e7827 */ /* 0x000fe200078e006e */
[----:B------:R-:W-:-:S03]  /*1520*/  LEA.HI.X R107, R8, R15, R9, 0x2, P0 ;  /* 0x0000000f086b7211 */ /* 0x000fc600000f1409 */
[----:B------:R-:W-:Y:S01]  /*1530*/  ISETP.GE.U32.AND P0, PT, R58, 0x7f000001, PT ;  /* 0x7f0000013a00780c */ /* 0x000fe20003f06070 */
[----:B------:R-:W-:Y:S01]  /*1540*/  ISETP.GE.U32.AND P1, PT, R110, 0x7f000001, PT ;  /* 0x7f0000016e00780c */ /* 0x000fe20003f26070 */
[-C--:B------:R-:W-:Y:S02]  /*1550*/  IADD.64 R62, R62, R106.reuse ;  /* 0x0000006a3e3e7235 */ /* 0x080fe400078e0200 */
[-C--:B------:R-:W-:Y:S02]  /*1560*/  IADD.64 R82, R82, R106.reuse ;  /* 0x0000006a52527235 */ /* 0x080fe400078e0200 */
[----:B------:R-:W-:Y:S02]  /*1570*/  IADD.64 R66, R66, R106 ;  /* 0x0000006a42427235 */ /* 0x000fe400078e0200 */
[----:B------:R-:W-:Y:S01]  /*1580*/  IMAD R113, R81, 0x14, RZ ;  /* 0x0000001451717824 */ /* 0x000fe200078e02ff */
[----:B------:R-:W4:Y:S04]  /*1590*/  LD.E R62, desc[UR14][R62.64] ;  /* 0x0000000e3e3e7980 */ /* 0x000f28000c101900 */
[----:B------:R-:W-:-:S02]  /*15a0*/  @P0 IADD3 R58, PT, PT, R58, -0x7f000001, RZ ;  /* 0x80ffffff3a3a0810 */ /* 0x000fc40007ffe0ff */
[----:B------:R-:W-:Y:S01]  /*15b0*/  @P1 IADD3 R110, PT, PT, R110, -0x7f000001, RZ ;  /* 0x80ffffff6e6e1810 */ /* 0x000fe20007ffe0ff */
[----:B------:R-:W4:Y:S04]  /*15c0*/  LD.E R66, desc[UR14][R66.64] ;  /* 0x0000000e42427980 */ /* 0x000f28000c101900 */
[----:B------:R0:W4:Y:S01]  /*15d0*/  LD.E R63, desc[UR14][R82.64] ;  /* 0x0000000e523f7980 */ /* 0x000122000c101900 */
[C---:B------:R-:W-:Y:S02]  /*15e0*/  IMAD R114, R81.reuse, 0xc, RZ ;  /* 0x0000000c51727824 */ /* 0x040fe400078e02ff */
[----:B------:R-:W-:Y:S01]  /*15f0*/  IMAD R112, R81, 0x18, RZ ;  /* 0x0000001851707824 */ /* 0x000fe200078e02ff */
[----:B------:R-:W4:Y:S01]  /*1600*/  LD.E R59, desc[UR14][R106.64] ;  /* 0x0000000e6a3b7980 */ /* 0x000f22000c101900 */
[----:B0-----:R-:W-:-:S04]  /*1610*/  IMAD.WIDE.U32 R82, R58, R110, RZ ;  /* 0x0000006e3a527225 */ /* 0x001fc800078e00ff */
[----:B------:R-:W-:-:S04]  /*1620*/  IMAD R67, R82, 0x7effffff, RZ ;  /* 0x7effffff52437824 */ /* 0x000fc800078e02ff */
[----:B------:R-:W-:-:S05]  /*1630*/  IMAD.HI.U32 R82, R67, 0x7f000001, R82 ;  /* 0x7f00000143527827 */ /* 0x000fca00078e0052 */
[----:B------:R-:W-:Y:S01]  /*1640*/  ISETP.GE.U32.AND P0, PT, R82, 0x7f000001, PT ;  /* 0x7f0000015200780c */ /* 0x000fe20003f06070 */
[----:B------:R-:W-:-:S04]  /*1650*/  IMAD.WIDE.U32 R68, R80, 0x14, R106 ;  /* 0x0000001450447825 */ /* 0x000fc800078e006a */
[----:B------:R-:W-:-:S04]  /*1660*/  IMAD.WIDE.U32 R64, R80, 0xc, R106 ;  /* 0x0000000c50407825 */ /* 0x000fc800078e006a */
[----:B------:R-:W-:Y:S01]  /*1670*/  IMAD.WIDE.U32 R22, R80, 0x18, R106 ;  /* 0x0000001850167825 */ /* 0x000fe200078e006a */
[----:B------:R-:W-:Y:S02]  /*1680*/  IADD3 R69, PT, PT, R113, R69, RZ ;  /* 0x0000004571457210 */ /* 0x000fe40007ffe0ff */
[----:B------:R-:W-:Y:S02]  /*1690*/  IADD3 R65, PT, PT, R114, R65, RZ ;  /* 0x0000004172417210 */ /* 0x000fe40007ffe0ff */
[----:B------:R-:W-:Y:S02]  /*16a0*/  @P0 IADD3 R82, PT, PT, R82, -0x7f000001, RZ ;  /* 0x80ffffff52520810 */ /* 0x000fe40007ffe0ff */
[----:B------:R-:W-:Y:S01]  /*16b0*/  IADD3 R23, PT, PT, R112, R23, RZ ;  /* 0x0000001770177210 */ /* 0x000fe20007ffe0ff */
[-C--:B------:R-:W-:Y:S02]  /*16c0*/  IADD.64 R60, R60, R106.reuse ;  /* 0x0000006a3c3c7235 */ /* 0x080fe400078e0200 */
[----:B------:R-:W4:Y:S01]  /*16d0*/  LD.E R68, desc[UR14][R68.64] ;  /* 0x0000000e44447980 */ /* 0x000f22000c101900 */
[----:B------:R-:W-:-:S02]  /*16e0*/  IADD.64 R100, R100, R106 ;  /* 0x0000006a64647235 */ /* 0x000fc400078e0200 */
[C---:B------:R-:W-:Y:S01]  /*16f0*/  IMAD R99, R81.reuse, 0x3c, RZ ;  /* 0x0000003c51637824 */ /* 0x040fe200078e02ff */
[----:B------:R-:W4:Y:S01]  /*1700*/  LD.E R67, desc[UR14][R64.64] ;  /* 0x0000000e40437980 */ /* 0x000f22000c101900 */
[----:B------:R-:W-:Y:S02]  /*1710*/  IMAD R97, R81, 0x48, RZ ;  /* 0x0000004851617824 */ /* 0x000fe400078e02ff */
[C-C-:B------:R-:W-:Y:S01]  /*1720*/  IMAD.WIDE.U32 R14, R80.reuse, 0x3c, R106.reuse ;  /* 0x0000003c500e7825 */ /* 0x140fe200078e006a */
[----:B------:R-:W4:Y:S03]  /*1730*/  LD.E R60, desc[UR14][R60.64] ;  /* 0x0000000e3c3c7980 */ /* 0x000f26000c101900 */
[----:B------:R-:W-:Y:S01]  /*1740*/  IMAD.WIDE.U32 R8, R80, 0x48, R106 ;  /* 0x0000004850087825 */ /* 0x000fe200078e006a */
[----:B------:R2:W4:Y:S01]  /*1750*/  LD.E R69, desc[UR14][R22.64] ;  /* 0x0000000e16457980 */ /* 0x000522000c101900 */
[----:B------:R-:W-:-:S03]  /*1760*/  IADD3 R15, PT, PT, R99, R15, RZ ;  /* 0x0000000f630f7210 */ /* 0x000fc60007ffe0ff */
[----:B------:R-:W-:Y:S01]  /*1770*/  IADD3 R9, PT, PT, R97, R9, RZ ;  /* 0x0000000961097210 */ /* 0x000fe20007ffe0ff */
[----:B------:R0:W4:Y:S01]  /*1780*/  LD.E R61, desc[UR14][R100.64] ;  /* 0x0000000e643d7980 */ /* 0x000122000c101900 */
[C---:B------:R-:W-:Y:S02]  /*1790*/  IMAD R111, R81.reuse, 0x1c, RZ ;  /* 0x0000001c516f7824 */ /* 0x040fe400078e02ff */
[----:B------:R-:W-:Y:S02]  /*17a0*/  IMAD R108, R81, 0x28, RZ ;  /* 0x00000028516c7824 */ /* 0x000fe400078e02ff */
[----:B------:R-:W-:-:S04]  /*17b0*/  IMAD.WIDE.U32 R70, R80, 0x1c, R106 ;  /* 0x0000001c50467825 */ /* 0x000fc800078e006a */
[----:B------:R-:W-:-:S04]  /*17c0*/  IMAD.WIDE.U32 R72, R80, 0x28, R106 ;  /* 0x0000002850487825 */ /* 0x000fc800078e006a */
[C---:B------:R-:W-:Y:S02]  /*17d0*/  IMAD R109, R81.reuse, 0x24, RZ ;  /* 0x00000024516d7824 */ /* 0x040fe400078e02ff */
[----:B------:R-:W-:Y:S02]  /*17e0*/  IMAD R105, R81, 0x2c, RZ ;  /* 0x0000002c51697824 */ /* 0x000fe400078e02ff */
[----:B------:R-:W-:-:S04]  /*17f0*/  IMAD.WIDE.U32 R20, R80, 0x24, R106 ;  /* 0x0000002450147825 */ /* 0x000fc800078e006a */
[----:B------:R-:W-:Y:S01]  /*1800*/  IMAD.WIDE.U32 R18, R80, 0x2c, R106 ;  /* 0x0000002c50127825 */ /* 0x000fe200078e006a */
[----:B------:R-:W-:Y:S02]  /*1810*/  IADD3 R71, PT, PT, R111, R71, RZ ;  /* 0x000000476f477210 */ /* 0x000fe40007ffe0ff */
[----:B------:R-:W-:Y:S02]  /*1820*/  IADD3 R73, PT, PT, R108, R73, RZ ;  /* 0x000000496c497210 */ /* 0x000fe40007ffe0ff */
[----:B------:R-:W-:Y:S02]  /*1830*/  IADD3 R21, PT, PT, R109, R21, RZ ;  /* 0x000000156d157210 */ /* 0x000fe40007ffe0ff */
[----:B------:R-:W-:Y:S01]  /*1840*/  IADD3 R19, PT, PT, R105, R19, RZ ;  /* 0x0000001369137210 */ /* 0x000fe20007ffe0ff */
[----:B------:R-:W4:Y:S04]  /*1850*/  LD.E R70, desc[UR14][R70.64] ;  /* 0x0000000e46467980 */ /* 0x000f28000c101900 */
[----:B------:R-:W4:Y:S01]  /*1860*/  LD.E R72, desc[UR14][R72.64] ;  /* 0x0000000e48487980 */ /* 0x000f22000c101900 */
[----:B------:R-:W-:-:S03]  /*1870*/  IMAD R104, R81, 0x30, RZ ;  /* 0x0000003051687824 */ /* 0x000fc600078e02ff */
[----:B------:R-:W4:Y:S04]  /*1880*/  LD.E R71, desc[UR14][R20.64] ;  /* 0x0000000e14477980 */ /* 0x000f28000c101900 */
[----:B------:R1:W4:Y:S01]  /*1890*/  LD.E R73, desc[UR14][R18.64] ;  /* 0x0000000e12497980 */ /* 0x000322000c101900 */
[C---:B------:R-:W-:Y:S02]  /*18a0*/  IMAD R103, R81.reuse, 0x34, RZ ;  /* 0x0000003451677824 */ /* 0x040fe400078e02ff */
[C---:B------:R-:W-:Y:S02]  /*18b0*/  IMAD R102, R81.reuse, 0x38, RZ ;  /* 0x0000003851667824 */ /* 0x040fe400078e02ff */
[C---:B------:R-:W-:Y:S02]  /*18c0*/  IMAD R98, R81.reuse, 0x44, RZ ;  /* 0x0000004451627824 */ /* 0x040fe400078e02ff */
[----:B------:R-:W-:-:S02]  /*18d0*/  IMAD R96, R81, 0x4c, RZ ;  /* 0x0000004c51607824 */ /* 0x000fc400078e02ff */
[----:B------:R-:W-:-:S04]  /*18e0*/  IMAD.WIDE.U32 R74, R80, 0x30, R106 ;  /* 0x00000030504a7825 */ /* 0x000fc800078e006a */
[----:B------:R-:W-:-:S04]  /*18f0*/  IMAD.WIDE.U32 R16, R80, 0x34, R106 ;  /* 0x0000003450107825 */ /* 0x000fc800078e006a */
[----:B------:R-:W-:-:S04]  /*1900*/  IMAD.WIDE.U32 R76, R80, 0x38, R106 ;  /* 0x00000038504c7825 */ /* 0x000fc800078e006a */
[----:B------:R-:W-:-:S04]  /*1910*/  IMAD.WIDE.U32 R78, R80, 0x44, R106 ;  /* 0x00000044504e7825 */ /* 0x000fc800078e006a */
[----:B------:R-:W-:Y:S01]  /*1920*/  IMAD.WIDE.U32 R80, R80, 0x4c, R106 ;  /* 0x0000004c50507825 */ /* 0x000fe200078e006a */
[----:B------:R-:W-:Y:S02]  /*1930*/  IADD3 R75, PT, PT, R104, R75, RZ ;  /* 0x0000004b684b7210 */ /* 0x000fe40007ffe0ff */
[----:B------:R-:W-:Y:S02]  /*1940*/  IADD3 R77, PT, PT, R102, R77, RZ ;  /* 0x0000004d664d7210 */ /* 0x000fe40007ffe0ff */
[----:B------:R-:W-:Y:S02]  /*1950*/  IADD3 R79, PT, PT, R98, R79, RZ ;  /* 0x0000004f624f7210 */ /* 0x000fe40007ffe0ff */
[----:B------:R-:W-:Y:S02]  /*1960*/  IADD3 R81, PT, PT, R96, R81, RZ ;  /* 0x0000005160517210 */ /* 0x000fe40007ffe0ff */
[----:B------:R-:W-:Y:S01]  /*1970*/  IADD3 R17, PT, PT, R103, R17, RZ ;  /* 0x0000001167117210 */ /* 0x000fe20007ffe0ff */
[----:B------:R-:W4:Y:S04]  /*1980*/  LD.E R74, desc[UR14][R74.64] ;  /* 0x0000000e4a4a7980 */ /* 0x000f28000c101900 */
[----:B------:R-:W4:Y:S04]  /*1990*/  LD.E R80, desc[UR14][R80.64] ;  /* 0x0000000e50507980 */ /* 0x000f28000c101900 */
[----:B------:R-:W4:Y:S04]  /*19a0*/  LD.E R76, desc[UR14][R76.64] ;  /* 0x0000000e4c4c7980 */ /* 0x000f28000c101900 */
[----:B------:R-:W4:Y:S04]  /*19b0*/  LD.E R78, desc[UR14][R78.64] ;  /* 0x0000000e4e4e7980 */ /* 0x000f28000c101900 */
[----:B---3--:R-:W3:Y:S04]  /*19c0*/  LD.E R81, desc[UR14][R88.64] ;  /* 0x0000000e58517980 */ /* 0x008ee8000c101900 */
[----:B------:R-:W3:Y:S04]  /*19d0*/  LD.E R75, desc[UR14][R16.64] ;  /* 0x0000000e104b7980 */ /* 0x000ee8000c101900 */
[----:B------:R-:W3:Y:S04]  /*19e0*/  LD.E R77, desc[UR14][R14.64] ;  /* 0x0000000e0e4d7980 */ /* 0x000ee8000c101900 */
[----:B------:R0:W3:Y:S01]  /*19f0*/  LD.E R79, desc[UR14][R8.64] ;  /* 0x0000000e084f7980 */ /* 0x0000e2000c101900 */
[----:B--2---:R-:W-:-:S04]  /*1a00*/  IMAD.WIDE.U32 R22, R92, R82, RZ ;  /* 0x000000525c167225 */ /* 0x004fc800078e00ff */
[----:B------:R-:W-:-:S04]  /*1a10*/  IMAD.WIDE.U32 R64, R93, R82, RZ ;  /* 0x000000525d407225 */ /* 0x000fc800078e00ff */
[----:B------:R-:W-:-:S04]  /*1a20*/  IMAD.WIDE.U32 R92, R94, R82, RZ ;  /* 0x000000525e5c7225 */ /* 0x000fc800078e00ff */
[----:B------:R-:W-:-:S04]  /*1a30*/  IMAD.WIDE.U32 R82, R95, R82, RZ ;  /* 0x000000525f527225 */ /* 0x000fc800078e00ff */
[----:B------:R-:W-:Y:S02]  /*1a40*/  IMAD R95, R22, 0x7effffff, RZ ;  /* 0x7effffff165f7824 */ /* 0x000fe400078e02ff */
[----:B------:R-:W-:Y:S02]  /*1a50*/  IMAD R97, R64, 0x7effffff, RZ ;  /* 0x7effffff40617824 */ /* 0x000fe400078e02ff */
[----:B------:R-:W-:Y:S02]  /*1a60*/  IMAD R99, R92, 0x7effffff, RZ ;  /* 0x7effffff5c637824 */ /* 0x000fe400078e02ff */
[----:B0-----:R-:W-:Y:S02]  /*1a70*/  IMAD R101, R82, 0x7effffff, RZ ;  /* 0x7effffff52657824 */ /* 0x001fe400078e02ff */
[----:B------:R-:W-:-:S04]  /*1a80*/  IMAD.HI.U32 R95, R95, 0x7f000001, R22 ;  /* 0x7f0000015f5f7827 */ /* 0x000fc800078e0016 */
[----:B------:R-:W-:-:S04]  /*1a90*/  IMAD.HI.U32 R64, R97, 0x7f000001, R64 ;  /* 0x7f00000161407827 */ /* 0x000fc800078e0040 */
[----:B------:R-:W-:-:S04]  /*1aa0*/  IMAD.HI.U32 R93, R99, 0x7f000001, R92 ;  /* 0x7f000001635d7827 */ /* 0x000fc800078e005c */
[----:B------:R-:W-:Y:S01]  /*1ab0*/  IMAD.HI.U32 R82, R101, 0x7f000001, R82 ;  /* 0x7f00000165527827 */ /* 0x000fe200078e0052 */
[----:B------:R-:W-:Y:S01]  /*1ac0*/  ISETP.GE.U32.AND P0, PT, R95, 0x7f000001, PT ;  /* 0x7f0000015f00780c */ /* 0x000fe20003f06070 */
[----:B------:R-:W-:Y:S01]  /*1ad0*/  ISETP.GE.U32.AND P1, PT, R64, 0x7f000001, PT ;  /* 0x7f0000014000780c */ /* 0x000fe20003f26070 */
[----:B------:R-:W-:Y:S01]  /*1ae0*/  ISETP.GE.U32.AND P2, PT, R93, 0x7f000001, PT ;  /* 0x7f0000015d00780c */ /* 0x000fe20003f46070 */
[----:B------:R-:W2:Y:S01]  /*1af0*/  LD.E R83, desc[UR14][R88.64+0x8] ;  /* 0x0000080e58537980 */ /* 0x000ea2000c101900 */
[----:B------:R-:W-:-:S09]  /*1b00*/  ISETP.GE.U32.AND P3, PT, R82, 0x7f000001, PT ;  /* 0x7f0000015200780c */ /* 0x000fd20003f66070 */
[----:B------:R-:W-:Y:S02]  /*1b10*/  @P0 IADD3 R95, PT, PT, R95, -0x7f000001, RZ ;  /* 0x80ffffff5f5f0810 */ /* 0x000fe40007ffe0ff */
[----:B------:R-:W-:Y:S02]  /*1b20*/  @P1 IADD3 R64, PT, PT, R64, -0x7f000001, RZ ;  /* 0x80ffffff40401810 */ /* 0x000fe40007ffe0ff */
[----:B------:R-:W-:Y:S02]  /*1b30*/  @P2 IADD3 R93, PT, PT, R93, -0x7f000001, RZ ;  /* 0x80ffffff5d5d2810 */ /* 0x000fe40007ffe0ff */
[----:B------:R-:W-:Y:S02]  /*1b40*/  @P3 IADD3 R82, PT, PT, R82, -0x7f000001, RZ ;  /* 0x80ffffff52523810 */ /* 0x000fe40007ffe0ff */
[----:B-1----:R-:W-:Y:S02]  /*1b50*/  IADD3 R18, PT, PT, R95, R84, RZ ;  /* 0x000000545f127210 */ /* 0x002fe40007ffe0ff */
[----:B------:R-:W-:-:S02]  /*1b60*/  IADD3 R20, PT, PT, R64, R87, RZ ;  /* 0x0000005740147210 */ /* 0x000fc40007ffe0ff */
[----:B------:R-:W-:Y:S01]  /*1b70*/  IADD3 R92, PT, PT, R93, R86, RZ ;  /* 0x000000565d5c7210 */ /* 0x000fe20007ffe0ff */
[----:B------:R-:W2:Y:S01]  /*1b80*/  LD.E R84, desc[UR14][R88.64+0xc] ;  /* 0x00000c0e58547980 */ /* 0x000ea2000c101900 */
[----:B------:R-:W-:Y:S01]  /*1b90*/  IADD3 R94, PT, PT, R82, R85, RZ ;  /* 0x00000055525e7210 */ /* 0x000fe20007ffe0ff */
[----:B------:R-:W-:Y:S01]  /*1ba0*/  ISETP.GE.U32.AND P0, PT, R18, 0x7f000001, PT ;  /* 0x7f0000011200780c */ /* 0x000fe20003f06070 */
[----:B------:R-:W-:Y:S01]  /*1bb0*/  ISETP.GE.U32.AND P1, PT, R20, 0x7f000001, PT ;  /* 0x7f0000011400780c */ /* 0x000fe20003f26070 */
[----:B------:R-:W-:Y:S01]  /*1bc0*/  ISETP.GE.U32.AND P2, PT, R92, 0x7f000001, PT ;  /* 0x7f0000015c00780c */ /* 0x000fe20003f46070 */
[----:B------:R-:W2:Y:S01]  /*1bd0*/  LD.E R82, desc[UR14][R88.64+0x4] ;  /* 0x0000040e58527980 */ /* 0x000ea2000c101900 */
[----:B------:R-:W-:-:S03]  /*1be0*/  ISETP.GE.U32.AND P3, PT, R94, 0x7f000001, PT ;  /* 0x7f0000015e00780c */ /* 0x000fc60003f66070 */
[----:B------:R-:W2:Y:S04]  /*1bf0*/  LD.E R85, desc[UR14][R88.64+0x10] ;  /* 0x0000100e58557980 */ /* 0x000ea8000c101900 */
[----:B------:R-:W2:Y:S04]  /*1c00*/  LD.E R86, desc[UR14][R88.64+0x14] ;  /* 0x0000140e58567980 */ /* 0x000ea8000c101900 */
[----:B------:R-:W2:Y:S04]  /*1c10*/  LD.E R87, desc[UR14][R88.64+0x18] ;  /* 0x0000180e58577980 */ /* 0x000ea8000c101900 */
[----:B------:R-:W2:Y:S04]  /*1c20*/  LD.E R88, desc[UR14][R88.64+0x1c] ;  /* 0x00001c0e58587980 */ /* 0x000ea8000c101900 */
[----:B------:R0:W-:Y:S04]  /*1c30*/  STL [R1+0x110], R18 ;  /* 0x0001101201007387 */ /* 0x0001e80000100800 */
[----:B------:R1:W-:Y:S04]  /*1c40*/  STL [R1+0x114], R20 ;  /* 0x0001141401007387 */ /* 0x0003e80000100800 */
[----:B------:R1:W-:Y:S01]  /*1c50*/  STL [R1+0x118], R92 ;  /* 0x0001185c01007387 */ /* 0x0003e20000100800 */
[----:B0-----:R-:W-:-:S03]  /*1c60*/  @P0 IADD3 R18, PT, PT, R18, -0x7f000001, RZ ;  /* 0x80ffffff12120810 */ /* 0x001fc60007ffe0ff */
[----:B------:R0:W-:Y:S01]  /*1c70*/  STL [R1+0x11c], R94 ;  /* 0x00011c5e01007387 */ /* 0x0001e20000100800 */
[----:B-1----:R-:W-:Y:S02]  /*1c80*/  @P1 IADD3 R20, PT, PT, R20, -0x7f000001, RZ ;  /* 0x80ffffff14141810 */ /* 0x002fe40007ffe0ff */
[----:B------:R-:W-:Y:S02]  /*1c90*/  @P2 IADD3 R92, PT, PT, R92, -0x7f000001, RZ ;  /* 0x80ffffff5c5c2810 */ /* 0x000fe40007ffe0ff */
[----:B0-----:R-:W-:Y:S01]  /*1ca0*/  @P3 IADD3 R94, PT, PT, R94, -0x7f000001, RZ ;  /* 0x80ffffff5e5e3810 */ /* 0x001fe20007ffe0ff */
[----:B------:R0:W-:Y:S04]  /*1cb0*/  STL [R1+0x110], R18 ;  /* 0x0001101201007387 */ /* 0x0001e80000100800 */
[----:B------:R1:W-:Y:S04]  /*1cc0*/  STL [R1+0x114], R20 ;  /* 0x0001141401007387 */ /* 0x0003e80000100800 */
[----:B------:R-:W-:Y:S04]  /*1cd0*/  STL [R1+0x118], R92 ;  /* 0x0001185c01007387 */ /* 0x000fe80000100800 */
[----:B------:R0:W-:Y:S04]  /*1ce0*/  STL [R1+0x11c], R94 ;  /* 0x00011c5e01007387 */ /* 0x0001e80000100800 */
[----:B------:R-:W2:Y:S04]  /*1cf0*/  LD.E R16, desc[UR14][R4.64+0x10] ;  /* 0x0000100e04107980 */ /* 0x000ea8000c101900 */
[----:B------:R-:W3:Y:S04]  /*1d00*/  LD.E R14, desc[UR14][R4.64+0x14] ;  /* 0x0000140e040e7980 */ /* 0x000ee8000c101900 */
[----:B------:R-:W4:Y:S04]  /*1d10*/  LD.E R22, desc[UR14][R4.64+0x18] ;  /* 0x0000180e04167980 */ /* 0x000f28000c101900 */
[----:B------:R0:W4:Y:S04]  /*1d20*/  LD.E R23, desc[UR14][R4.64+0x1c] ;  /* 0x00001c0e04177980 */ /* 0x000128000c101900 */
[----:B------:R-:W4:Y:S04]  /*1d30*/  LDL R64, [R1+0x110] ;  /* 0x0001100001407983 */ /* 0x000f280000100800 */
[----:B------:R-:W4:Y:S04]  /*1d40*/  LDL R89, [R1+0x114] ;  /* 0x0001140001597983 */ /* 0x000f280000100800 */
[----:B------:R-:W4:Y:S04]  /*1d50*/  LDL R65, [R1+0x118] ;  /* 0x0001180001417983 */ /* 0x000f280000100800 */
[----:B------:R-:W4:Y:S04]  /*1d60*/  LDL R93, [R1+0x11c] ;  /* 0x00011c00015d7983 */ /* 0x000f280000100800 */
[----:B0-----:R-:W4:Y:S01]  /*1d70*/  LDL.64 R18, [R1+0x100] ;  /* 0x0001000001127983 */ /* 0x001f220000100a00 */
[----:B------:R-:W-:-:S05]  /*1d80*/  IADD3 R9, PT, PT, R36, R30, RZ ;  /* 0x0000001e24097210 */ /* 0x000fca0007ffe0ff */
[----:B------:R-:W-:-:S13]  /*1d90*/  ISETP.GE.U32.AND P0, PT, R9, 0x7f000001, PT ;  /* 0x7f0000010900780c */ /* 0x000fda0003f06070 */
[----:B------:R-:W-:-:S05]  /*1da0*/  @P0 IADD3 R9, PT, PT, R9, -0x7f000001, RZ ;  /* 0x80ffffff09090810 */ /* 0x000fca0007ffe0ff */
[----:B------:R-:W-:Y:S01]  /*1db0*/  ISETP.GE.U32.AND P0, PT, R9, R34, PT ;  /* 0x000000220900720c */ /* 0x000fe20003f06070 */
[----:B------:R-:W-:-:S12]  /*1dc0*/  IADD3 R8, PT, PT, -R34, R9, RZ ;  /* 0x0000000922087210 */ /* 0x000fd80007ffe1ff */
[----:B------:R-:W-:-:S04]  /*1dd0*/  @!P0 IADD3 R8, PT, PT, R8, 0x7f000001, RZ ;  /* 0x7f00000108088810 */ /* 0x000fc80007ffe0ff */
[----:B------:R-:W-:-:S05]  /*1de0*/  IADD3 R21, PT, PT, R91, R8, RZ ;  /* 0x000000085b157210 */ /* 0x000fca0007ffe0ff */
[----:B------:R-:W-:-:S13]  /*1df0*/  ISETP.GE.U32.AND P0, PT, R21, 0x7f000001, PT ;  /* 0x7f0000011500780c */ /* 0x000fda0003f06070 */
[----:B------:R-:W-:-:S05]  /*1e00*/  @P0 IADD3 R21, PT, PT, R21, -0x7f000001, RZ ;  /* 0x80ffffff15150810 */ /* 0x000fca0007ffe0ff */
[CC--:B------:R-:W-:Y:S01]  /*1e10*/  ISETP.GE.U32.AND P0, PT, R21.reuse, R10.reuse, PT ;  /* 0x0000000a1500720c */ /* 0x0c0fe20003f06070 */
[----:B-1----:R-:W-:-:S12]  /*1e20*/  IADD3 R20, PT, PT, R21, -R10, RZ ;  /* 0x8000000a15147210 */ /* 0x002fd80007ffe0ff */
[----:B------:R-:W-:-:S05]  /*1e30*/  @!P0 IADD3 R20, PT, PT, R20, 0x7f000001, RZ ;  /* 0x7f00000114148810 */ /* 0x000fca0007ffe0ff */
[----:B------:R-:W-:-:S04]  /*1e40*/  IMAD.WIDE.U32 R4, R21, R20, RZ ;  /* 0x0000001415047225 */ /* 0x000fc800078e00ff */
[----:B------:R-:W-:-:S04]  /*1e50*/  IMAD R9, R4, 0x7effffff, RZ ;  /* 0x7effffff04097824 */ /* 0x000fc800078e02ff */
[----:B------:R-:W-:-:S05]  /*1e60*/  IMAD.HI.U32 R5, R9, 0x7f000001, R4 ;  /* 0x7f00000109057827 */ /* 0x000fca00078e0004 */
[----:B------:R-:W-:-:S13]  /*1e70*/  ISETP.GE.U32.AND P0, PT, R5, 0x7f000001, PT ;  /* 0x7f0000010500780c */ /* 0x000fda0003f06070 */
[----:B------:R-:W-:-:S05]  /*1e80*/  @P0 IADD3 R5, PT, PT, R5, -0x7f000001, RZ ;  /* 0x80ffffff05050810 */ /* 0x000fca0007ffe0ff */
[----:B------:R-:W-:-:S04]  /*1e90*/  IMAD.WIDE.U32 R4, R58, R5, RZ ;  /* 0x000000053a047225 */ /* 0x000fc800078e00ff */
[----:B------:R-:W-:-:S04]  /*1ea0*/  IMAD R9, R4, 0x7effffff, RZ ;  /* 0x7effffff04097824 */ /* 0x000fc800078e02ff */
[----:B------:R-:W-:-:S05]  /*1eb0*/  IMAD.HI.U32 R5, R9, 0x7f000001, R4 ;  /* 0x7f00000109057827 */ /* 0x000fca00078e0004 */
[----:B------:R-:W-:-:S13]  /*1ec0*/  ISETP.GE.U32.AND P0, PT, R5, 0x7f000001, PT ;  /* 0x7f0000010500780c */ /* 0x000fda0003f06070 */
[----:B------:R-:W-:-:S05]  /*1ed0*/  @P0 IADD3 R5, PT, PT, R5, -0x7f000001, RZ ;  /* 0x80ffffff05050810 */ /* 0x000fca0007ffe0ff */
[----:B--2---:R-:W-:-:S04]  /*1ee0*/  IMAD.WIDE.U32 R16, R16, R5, RZ ;  /* 0x0000000510107225 */ /* 0x004fc800078e00ff */
[----:B---3--:R-:W-:-:S04]  /*1ef0*/  IMAD.WIDE.U32 R14, R14, R5, RZ ;  /* 0x000000050e0e7225 */ /* 0x008fc800078e00ff */
[----:B----4-:R-:W-:-:S04]  /*1f00*/  IMAD.WIDE.U32 R8, R22, R5, RZ ;  /* 0x0000000516087225 */ /* 0x010fc800078e00ff */
[----:B------:R-:W-:-:S04]  /*1f10*/  IMAD.WIDE.U32 R4, R23, R5, RZ ;  /* 0x0000000517047225 */ /* 0x000fc800078e00ff */
[----:B------:R-:W-:Y:S02]  /*1f20*/  IMAD R23, R16, 0x7effffff, RZ ;  /* 0x7effffff10177824 */ /* 0x000fe400078e02ff */
[----:B------:R-:W-:Y:S02]  /*1f30*/  IMAD R95, R14, 0x7effffff, RZ ;  /* 0x7effffff0e5f7824 */ /* 0x000fe400078e02ff */
[----:B------:R-:W-:Y:S02]  /*1f40*/  IMAD R97, R8, 0x7effffff, RZ ;  /* 0x7effffff08617824 */ /* 0x000fe400078e02ff */
[----:B------:R-:W-:Y:S02]  /*1f50*/  IMAD R99, R4, 0x7effffff, RZ ;  /* 0x7effffff04637824 */ /* 0x000fe400078e02ff */
[----:B------:R-:W-:-:S04]  /*1f60*/  IMAD.HI.U32 R17, R23, 0x7f000001, R16 ;  /* 0x7f00000117117827 */ /* 0x000fc800078e0010 */
[----:B------:R-:W-:-:S04]  /*1f70*/  IMAD.HI.U32 R14, R95, 0x7f000001, R14 ;  /* 0x7f0000015f0e7827 */ /* 0x000fc800078e000e */
[----:B------:R-:W-:-:S04]  /*1f80*/  IMAD.HI.U32 R8, R97, 0x7f000001, R8 ;  /* 0x7f00000161087827 */ /* 0x000fc800078e0008 */
[----:B------:R-:W-:Y:S01]  /*1f90*/  IMAD.HI.U32 R94, R99, 0x7f000001, R4 ;  /* 0x7f000001635e7827 */ /* 0x000fe200078e0004 */
[----:B------:R-:W-:Y:S01]  /*1fa0*/  ISETP.GE.U32.AND P0, PT, R17, 0x7f000001, PT ;  /* 0x7f0000011100780c */ /* 0x000fe20003f06070 */
[----:B------:R-:W-:Y:S01]  /*1fb0*/  ISETP.GE.U32.AND P1, PT, R14, 0x7f000001, PT ;  /* 0x7f0000010e00780c */ /* 0x000fe20003f26070 */
[----:B------:R-:W-:Y:S02]  /*1fc0*/  ISETP.GE.U32.AND P2, PT, R8, 0x7f000001, PT ;  /* 0x7f0000010800780c */ /* 0x000fe40003f46070 */
[----:B------:R-:W-:-:S09]  /*1fd0*/  ISETP.GE.U32.AND P3, PT, R94, 0x7f000001, PT ;  /* 0x7f0000015e00780c */ /* 0x000fd20003f66070 */
[----:B------:R-:W-:Y:S02]  /*1fe0*/  @P0 IADD3 R17, PT, PT, R17, -0x7f000001, RZ ;  /* 0x80ffffff11110810 */ /* 0x000fe40007ffe0ff */
[----:B------:R-:W-:Y:S02]  /*1ff0*/  @P1 IADD3 R14, PT, PT, R14, -0x7f000001, RZ ;  /* 0x80ffffff0e0e1810 */ /* 0x000fe40007ffe0ff */
[----:B------:R-:W-:Y:S02]  /*2000*/  @P2 IADD3 R8, PT, PT, R8, -0x7f000001, RZ ;  /* 0x80ffffff08082810 */ /* 0x000fe40007ffe0ff */
[----:B------:R-:W-:Y:S02]  /*2010*/  @P3 IADD3 R94, PT, PT, R94, -0x7f000001, RZ ;  /* 0x80ffffff5e5e3810 */ /* 0x000fe40007ffe0ff */
[----:B------:R-:W-:Y:S02]  /*2020*/  IADD3 R4, PT, PT, R17, R64, RZ ;  /* 0x0000004011047210 */ /* 0x000fe40007ffe0ff */
[----:B------:R-:W-:-:S02]  /*2030*/  IADD3 R22, PT, PT, R14, R89, RZ ;  /* 0x000000590e167210 */ /* 0x000fc40007ffe0ff */
[----:B------:R-:W-:Y:S02]  /*2040*/  IADD3 R92, PT, PT, R8, R65, RZ ;  /* 0x00000041085c7210 */ /* 0x000fe40007ffe0ff */
[----:B------:R-:W-:Y:S01]  /*2050*/  IADD3 R94, PT, PT, R94, R93, RZ ;  /* 0x0000005d5e5e7210 */ /* 0x000fe20007ffe0ff */
[----:B------:R-:W-:Y:S01]  /*2060*/  ISETP.GE.U32.AND P0, PT, R4, 0x7f000001, PT ;  /* 0x7f0000010400780c */ /* 0x000fe20003f06070 */
[----:B------:R-:W-:Y:S01]  /*2070*/  ISETP.GE.U32.AND P1, PT, R22, 0x7f000001, PT ;  /* 0x7f0000011600780c */ /* 0x000fe20003f26070 */
[----:B------:R-:W-:Y:S02]  /*2080*/  ISETP.GE.U32.AND P2, PT, R92, 0x7f000001, PT ;  /* 0x7f0000015c00780c */ /* 0x000fe40003f46070 */
[----:B------:R-:W-:Y:S01]  /*2090*/  ISETP.GE.U32.AND P3, PT, R94, 0x7f000001, PT ;  /* 0x7f0000015e00780c */ /* 0x000fe20003f66070 */
[----:B------:R0:W-:Y:S04]  /*20a0*/  STL [R1+0x110], R4 ;  /* 0x0001100401007387 */ /* 0x0001e80000100800 */
[----:B------:R1:W-:Y:S04]  /*20b0*/  STL [R1+0x114], R22 ;  /* 0x0001141601007387 */ /* 0x0003e80000100800 */
[----:B------:R2:W-:Y:S01]  /*20c0*/  STL [R1+0x118], R92 ;  /* 0x0001185c01007387 */ /* 0x0005e20000100800 */
[----:B0-----:R-:W-:-:S03]  /*20d0*/  @P0 IADD3 R4, PT, PT, R4, -0x7f000001, RZ ;  /* 0x80ffffff04040810 */ /* 0x001fc60007ffe0ff */
[----:B------:R0:W-:Y:S01]  /*20e0*/  STL [R1+0x11c], R94 ;  /* 0x00011c5e01007387 */ /* 0x0001e20000100800 */
[----:B-1----:R-:W-:Y:S02]  /*20f0*/  @P1 IADD3 R22, PT, PT, R22, -0x7f000001, RZ ;  /* 0x80ffffff16161810 */ /* 0x002fe40007ffe0ff */
[----:B--2---:R-:W-:Y:S02]  /*2100*/  @P2 IADD3 R92, PT, PT, R92, -0x7f000001, RZ ;  /* 0x80ffffff5c5c2810 */ /* 0x004fe40007ffe0ff */
[----:B0-----:R-:W-:Y:S01]  /*2110*/  @P3 IADD3 R94, PT, PT, R94, -0x7f000001, RZ ;  /* 0x80ffffff5e5e3810 */ /* 0x001fe20007ffe0ff */
[----:B------:R0:W-:Y:S04]  /*2120*/  STL [R1+0x110], R4 ;  /* 0x0001100401007387 */ /* 0x0001e80000100800 */
[----:B------:R1:W-:Y:S04]  /*2130*/  STL [R1+0x114], R22 ;  /* 0x0001141601007387 */ /* 0x0003e80000100800 */
[----:B------:R2:W-:Y:S04]  /*2140*/  STL [R1+0x118], R92 ;  /* 0x0001185c01007387 */ /* 0x0005e80000100800 */
[----:B------:R3:W-:Y:S04]  /*2150*/  STL [R1+0x11c], R94 ;  /* 0x00011c5e01007387 */ /* 0x0007e80000100800 */
[----:B------:R-:W4:Y:S04]  /*2160*/  LD.E R16, desc[UR14][R18.64+0x20] ;  /* 0x0000200e12107980 */ /* 0x000f28000c101900 */
[----:B------:R-:W2:Y:S04]  /*2170*/  LD.E R14, desc[UR14][R18.64+0x24] ;  /* 0x0000240e120e7980 */ /* 0x000ea8000c101900 */
[----:B------:R-:W3:Y:S04]  /*2180*/  LD.E R8, desc[UR14][R18.64+0x28] ;  /* 0x0000280e12087980 */ /* 0x000ee8000c101900 */
[----:B------:R-:W3:Y:S04]  /*2190*/  LD.E R64, desc[UR14][R18.64+0x2c] ;  /* 0x00002c0e12407980 */ /* 0x000ee8000c101900 */
[----:B------:R-:W3:Y:S04]  /*21a0*/  LDL R65, [R1+0x110] ;  /* 0x0001100001417983 */ /* 0x000ee80000100800 */
[----:B------:R-:W3:Y:S04]  /*21b0*/  LDL R93, [R1+0x114] ;  /* 0x00011400015d7983 */ /* 0x000ee80000100800 */
[----:B------:R-:W3:Y:S04]  /*21c0*/  LDL R89, [R1+0x118] ;  /* 0x0001180001597983 */ /* 0x000ee80000100800 */
[----:B------:R-:W3:Y:S04]  /*21d0*/  LDL R95, [R1+0x11c] ;  /* 0x00011c00015f7983 */ /* 0x000ee80000100800 */
[----:B------:R-:W3:Y:S01]  /*21e0*/  LDL.64 R18, [R1+0x100] ;  /* 0x0001000001127983 */ /* 0x000ee20000100a00 */
[----:B0-----:R-:W-:-:S05]  /*21f0*/  IADD3 R4, PT, PT, R27, R31, RZ ;  /* 0x0000001f1b047210 */ /* 0x001fca0007ffe0ff */
[----:B------:R-:W-:-:S13]  /*2200*/  ISETP.GE.U32.AND P0, PT, R4, 0x7f000001, PT ;  /* 0x7f0000010400780c */ /* 0x000fda0003f06070 */
[----:B------:R-:W-:-:S05]  /*2210*/  @P0 IADD3 R4, PT, PT, R4, -0x7f000001, RZ ;  /* 0x80ffffff04040810 */ /* 0x000fca0007ffe0ff */
[----:B------:R-:W-:Y:S01]  /*2220*/  ISETP.GE.U32.AND P0, PT, R4, R35, PT ;  /* 0x000000230400720c */ /* 0x000fe20003f06070 */
[----:B------:R-:W-:-:S12]  /*2230*/  IADD3 R5, PT, PT, -R35, R4, RZ ;  /* 0x0000000423057210 */ /* 0x000fd80007ffe1ff */
[----:B------:R-:W-:-:S04]  /*2240*/  @!P0 IADD3 R5, PT, PT, R5, 0x7f000001, RZ ;  /* 0x7f00000105058810 */ /* 0x000fc80007ffe0ff */
[----:B-1----:R-:W-:-:S05]  /*2250*/  IADD3 R22, PT, PT, R24, R5, RZ ;  /* 0x0000000518167210 */ /* 0x002fca0007ffe0ff */
[----:B------:R-:W-:-:S13]  /*2260*/  ISETP.GE.U32.AND P0, PT, R22, 0x7f000001, PT ;  /* 0x7f0000011600780c */ /* 0x000fda0003f06070 */
[----:B------:R-:W-:-:S05]  /*2270*/  @P0 IADD3 R22, PT, PT, R22, -0x7f000001, RZ ;  /* 0x80ffffff16160810 */ /* 0x000fca0007ffe0ff */
[CC--:B------:R-:W-:Y:S01]  /*2280*/  ISETP.GE.U32.AND P0, PT, R22.reuse, R10.reuse, PT ;  /* 0x0000000a1600720c */ /* 0x0c0fe20003f06070 */
[----:B------:R-:W-:-:S12]  /*2290*/  IADD3 R23, PT, PT, R22, -R10, RZ ;  /* 0x8000000a16177210 */ /* 0x000fd80007ffe0ff */
        /* <DEDUP_REMOVED lines=11> */
[----:B----4-:R-:W-:-:S04]  /*2350*/  IMAD.WIDE.U32 R16, R16, R5, RZ ;  /* 0x0000000510107225 */ /* 0x010fc800078e00ff */
[----:B--2---:R-:W-:-:S04]  /*2360*/  IMAD.WIDE.U32 R14, R14, R5, RZ ;  /* 0x000000050e0e7225 */ /* 0x004fc800078e00ff */
[----:B---3--:R-:W-:-:S04]  /*2370*/  IMAD.WIDE.U32 R8, R8, R5, RZ ;  /* 0x0000000508087225 */ /* 0x008fc800078e00ff */
        /* <DEDUP_REMOVED lines=40> */
[----:B------:R4:W3:Y:S04]  /*2600*/  LD.E R64, desc[UR14][R18.64+0x3c] ;  /* 0x00003c0e12407980 */ /* 0x0008e8000c101900 */
[----:B------:R-:W3:Y:S04]  /*2610*/  LDL R65, [R1+0x110] ;  /* 0x0001100001417983 */ /* 0x000ee80000100800 */
[----:B------:R-:W3:Y:S04]  /*2620*/  LDL R93, [R1+0x114] ;  /* 0x00011400015d7983 */ /* 0x000ee80000100800 */
[----:B------:R-:W3:Y:S04]  /*2630*/  LDL R89, [R1+0x118] ;  /* 0x0001180001597983 */ /* 0x000ee80000100800 */
[----:B------:R-:W3:Y:S04]  /*2640*/  LDL R95, [R1+0x11c] ;  /* 0x00011c00015f7983 */ /* 0x000ee80000100800 */
[----:B0-----:R-:W3:Y:S01]  /*2650*/  LDL.64 R4, [R1+0x100] ;  /* 0x0001000001047983 */ /* 0x001ee20000100a00 */
[----:B-1----:R-:W-:-:S05]  /*2660*/  IADD3 R8, PT, PT, R28, R32, RZ ;  /* 0x000000201c087210 */ /* 0x002fca0007ffe0ff */
        /* <DEDUP_REMOVED lines=66> */
[----:B------:R-:W1:Y:S04]  /*2a90*/  LDL R89, [R1+0x114] ;  /* 0x0001140001597983 */ /* 0x000e680000100800 */
[----:B------:R-:W3:Y:S04]  /*2aa0*/  LDL R65, [R1+0x118] ;  /* 0x0001180001417983 */ /* 0x000ee80000100800 */
[----:B------:R-:W3:Y:S04]  /*2ab0*/  LDL R93, [R1+0x11c] ;  /* 0x00011c00015d7983 */ /* 0x000ee80000100800 */
[----:B------:R-:W3:Y:S01]  /*2ac0*/  LDL.64 R4, [R1+0x100] ;  /* 0x0001000001047983 */ /* 0x000ee20000100a00 */
[----:B0-----:R-:W-:-:S04]  /*2ad0*/  IMAD.WIDE.U32 R8, R91, R13, RZ ;  /* 0x0000000d5b087225 */ /* 0x001fc800078e00ff */
        /* <DEDUP_REMOVED lines=30> */
[----:B-1----:R-:W-:-:S02]  /*2cc0*/  IADD3 R92, PT, PT, R16, R89, RZ ;  /* 0x00000059105c7210 */ /* 0x002fc40007ffe0ff */
        /* <DEDUP_REMOVED lines=15> */
[----:B------:R-:W-:Y:S04]  /*2dc0*/  STL [R1+0x114], R92 ;  /* 0x0001145c01007387 */ /* 0x000fe80000100800 */
[----:B------:R1:W-:Y:S04]  /*2dd0*/  STL [R1+0x118], R94 ;  /* 0x0001185e01007387 */ /* 0x0003e80000100800 */
[----:B------:R-:W-:Y:S04]  /*2de0*/  STL [R1+0x11c], R96 ;  /* 0x00011c6001007387 */ /* 0x000fe80000100800 */
        /* <DEDUP_REMOVED lines=30> */
[----:B-1----:R-:W-:Y:S01]  /*2fd0*/  IMAD.HI.U32 R94, R99, 0x7f000001, R4 ;  /* 0x7f000001635e7827 */ /* 0x002fe200078e0004 */
        /* <DEDUP_REMOVED lines=27> */
[----:B------:R-:W-:Y:S04]  /*3190*/  STL [R1+0x11c], R94 ;  /* 0x00011c5e01007387 */ /* 0x000fe80000100800 */
[----:B------:R-:W3:Y:S04]  /*31a0*/  LD.E R16, desc[UR14][R18.64+0x60] ;  /* 0x0000600e12107980 */ /* 0x000ee8000c101900 */
[----:B------:R-:W4:Y:S04]  /*31b0*/  LD.E R14, desc[UR14][R18.64+0x64] ;  /* 0x0000640e120e7980 */ /* 0x000f28000c101900 */
[----:B------:R-:W2:Y:S04]  /*31c0*/  LD.E R8, desc[UR14][R18.64+0x68] ;  /* 0x0000680e12087980 */ /* 0x000ea8000c101900 */
[----:B------:R-:W2:Y:S04]  /*31d0*/  LD.E R10, desc[UR14][R18.64+0x6c] ;  /* 0x00006c0e120a7980 */ /* 0x000ea8000c101900 */
[----:B------:R-:W2:Y:S04]  /*31e0*/  LDL R13, [R1+0x110] ;  /* 0x00011000010d7983 */ /* 0x000ea80000100800 */
[----:B------:R-:W2:Y:S04]  /*31f0*/  LDL R65, [R1+0x114] ;  /* 0x0001140001417983 */ /* 0x000ea80000100800 */
[----:B------:R-:W2:Y:S04]  /*3200*/  LDL R64, [R1+0x118] ;  /* 0x0001180001407983 */ /* 0x000ea80000100800 */
[----:B------:R-:W2:Y:S04]  /*3210*/  LDL R89, [R1+0x11c] ;  /* 0x00011c0001597983 */ /* 0x000ea80000100800 */
[----:B------:R-:W2:Y:S01]  /*3220*/  LDL.64 R18, [R1+0x100] ;  /* 0x0001000001127983 */ /* 0x000ea20000100a00 */
[----:B0-----:R-:W-:-:S03]  /*3230*/  IMAD.WIDE.U32 R4, R90, R23, RZ ;  /* 0x000000175a047225 */ /* 0x001fc600078e00ff */
[----:B-1----:R-:W2:Y:S01]  /*3240*/  LDG.E R20, desc[UR14][R6.64+0x4] ;  /* 0x0000040e06147981 */ /* 0x002ea2000c1e1900 */
        /* <DEDUP_REMOVED lines=9> */
[----:B---3--:R-:W-:-:S04]  /*32e0*/  IMAD.WIDE.U32 R16, R16, R5, RZ ;  /* 0x0000000510107225 */ /* 0x008fc800078e00ff */
[----:B----4-:R-:W-:-:S04]  /*32f0*/  IMAD.WIDE.U32 R14, R14, R5, RZ ;  /* 0x000000050e0e7225 */ /* 0x010fc800078e00ff */
[----:B--2---:R-:W-:-:S04]  /*3300*/  IMAD.WIDE.U32 R8, R8, R5, RZ ;  /* 0x0000000508087225 */ /* 0x004fc800078e00ff */
        /* <DEDUP_REMOVED lines=36> */
[----:B------:R2:W-:Y:S04]  /*3550*/  STL [R1+0x11c], R92 ;  /* 0x00011c5c01007387 */ /* 0x0005e80000100800 */
[----:B------:R-:W3:Y:S04]  /*3560*/  LD.E R14, desc[UR14][R18.64+0x70] ;  /* 0x0000700e120e7980 */ /* 0x000ee8000c101900 */
[----:B------:R-:W4:Y:S04]  /*3570*/  LD.E R16, desc[UR14][R18.64+0x74] ;  /* 0x0000740e12107980 */ /* 0x000f28000c101900 */
[----:B------:R-:W2:Y:S04]  /*3580*/  LD.E R15, desc[UR14][R18.64+0x78] ;  /* 0x0000780e120f7980 */ /* 0x000ea8000c101900 */
[----:B------:R3:W2:Y:S04]  /*3590*/  LD.E R23, desc[UR14][R18.64+0x7c] ;  /* 0x00007c0e12177980 */ /* 0x0006a8000c101900 */
[----:B------:R-:W2:Y:S04]  /*35a0*/  LDL R64, [R1+0x110] ;  /* 0x0001100001407983 */ /* 0x000ea80000100800 */
[----:B------:R-:W2:Y:S04]  /*35b0*/  LDL R89, [R1+0x114] ;  /* 0x0001140001597983 */ /* 0x000ea80000100800 */
[----:B------:R-:W2:Y:S04]  /*35c0*/  LDL R65, [R1+0x118] ;  /* 0x0001180001417983 */ /* 0x000ea80000100800 */
[----:B------:R-:W2:Y:S04]  /*35d0*/  LDL R93, [R1+0x11c] ;  /* 0x00011c00015d7983 */ /* 0x000ea80000100800 */
[----:B0-----:R-:W2:Y:S01]  /*35e0*/  LDL.64 R4, [R1+0x100] ;  /* 0x0001000001047983 */ /* 0x001ea20000100a00 */
        /* <DEDUP_REMOVED lines=62> */
[CC--:B------:R-:W-:Y:S01]  /*39d0*/  ISETP.GE.U32.AND P0, PT, R24.reuse, R20.reuse, PT ;  /* 0x000000141800720c */ /* 0x0c0fe20003f06070 */
[----:B0-----:R-:W-:-:S12]  /*39e0*/  IADD3 R0, PT, PT, R24, -R20, RZ ;  /* 0x8000001418007210 */ /* 0x001fd80007ffe0ff */
[----:B------:R-:W-:-:S05]  /*39f0*/  @!P0 IADD3 R0, PT, PT, R0, 0x7f000001, RZ ;  /* 0x7f00000100008810 */ /* 0x000fca0007ffe0ff */
[----:B-1----:R-:W-:-:S04]  /*3a00*/  IMAD.WIDE.U32 R8, R0, R21, RZ ;  /* 0x0000001500087225 */ /* 0x002fc800078e00ff */
        /* <DEDUP_REMOVED lines=52> */
[----:B------:R-:W4:Y:S04]  /*3d50*/  LD.E R21, desc[UR14][R4.64+0x9c] ;  /* 0x00009c0e04157980 */ /* 0x000f28000c101900 */
[----:B------:R-:W4:Y:S04]  /*3d60*/  LDL R64, [R1+0x110] ;  /* 0x0001100001407983 */ /* 0x000f280000100800 */
[----:B------:R-:W4:Y:S04]  /*3d70*/  LDL R89, [R1+0x114] ;  /* 0x0001140001597983 */ /* 0x000f280000100800 */
[----:B------:R-:W4:Y:S04]  /*3d80*/  LDL R65, [R1+0x118] ;  /* 0x0001180001417983 */ /* 0x000f280000100800 */
[----:B------:R-:W4:Y:S04]  /*3d90*/  LDL R93, [R1+0x11c] ;  /* 0x00011c00015d7983 */ /* 0x000f280000100800 */
[----:B------:R-:W4:Y:S01]  /*3da0*/  LDL.64 R4, [R1+0x100] ;  /* 0x0001000001047983 */ /* 0x000f220000100a00 */
        /* <DEDUP_REMOVED lines=8> */
[----:B0-----:R-:W-:-:S04]  /*3e30*/  IMAD.WIDE.U32 R8, R58, R9, RZ ;  /* 0x000000093a087225 */ /* 0x001fc800078e00ff */
        /* <DEDUP_REMOVED lines=40> */
[----:B------:R-:W-:Y:S04]  /*40c0*/  STL [R1+0x110], R64 ;  /* 0x0001104001007387 */ /* 0x000fe80000100800 */
[----:B------:R0:W-:Y:S04]  /*40d0*/  STL [R1+0x114], R8 ;  /* 0x0001140801007387 */ /* 0x0001e80000100800 */
[----:B------:R-:W-:Y:S04]  /*40e0*/  STL [R1+0x118], R92 ;  /* 0x0001185c01007387 */ /* 0x000fe80000100800 */
[----:B------:R1:W-:Y:S04]  /*40f0*/  STL [R1+0x11c], R94 ;  /* 0x00011c5e01007387 */ /* 0x0003e80000100800 */
        /* <DEDUP_REMOVED lines=57> */
[----:B------:R-:W-:Y:S04]  /*4490*/  STL [R1+0x118], R92 ;  /* 0x0001185c01007387 */ /* 0x000fe80000100800 */
        /* <DEDUP_REMOVED lines=178> */
[----:B------:R-:W-:Y:S04]  /*4fc0*/  STL [R1+0x114], R14 ;  /* 0x0001140e01007387 */ /* 0x000fe80000100800 */
[----:B------:R-:W-:Y:S04]  /*4fd0*/  STL [R1+0x118], R18 ;  /* 0x0001181201007387 */ /* 0x000fe80000100800 */
[----:B------:R0:W-:Y:S04]  /*4fe0*/  STL [R1+0x11c], R24 ;  /* 0x00011c1801007387 */ /* 0x0001e80000100800 */
[----:B------:R-:W2:Y:S04]  /*4ff0*/  LD.E R65, desc[UR14][R4.64+0xe0] ;  /* 0x0000e00e04417980 */ /* 0x000ea8000c101900 */
[----:B------:R-:W3:Y:S04]  /*5000*/  LD.E R10, desc[UR14][R4.64+0xe4] ;  /* 0x0000e40e040a7980 */ /* 0x000ee8000c101900 */
[----:B------:R-:W4:Y:S04]  /*5010*/  LD.E R13, desc[UR14][R4.64+0xe8] ;  /* 0x0000e80e040d7980 */ /* 0x000f28000c101900 */
[----:B------:R1:W2:Y:S04]  /*5020*/  LD.E R21, desc[UR14][R4.64+0xec] ;  /* 0x0000ec0e04157980 */ /* 0x0002a8000c101900 */
[----:B------:R-:W2:Y:S04]  /*5030*/  LDL R22, [R1+0x110] ;  /* 0x0001100001167983 */ /* 0x000ea80000100800 */
[----:B------:R-:W2:Y:S01]  /*5040*/  LDL R23, [R1+0x114] ;  /* 0x0001140001177983 */ /* 0x000ea20000100800 */
[----:B-1----:R-:W-:-:S03]  /*5050*/  IMAD.WIDE.U32 R4, R85, R86, RZ ;  /* 0x0000005655047225 */ /* 0x002fc600078e00ff */
[----:B0-----:R-:W2:Y:S01]  /*5060*/  LDL R24, [R1+0x118] ;  /* 0x0001180001187983 */ /* 0x001ea20000100800 */
[----:B------:R-:W-:-:S03]  /*5070*/  IMAD R9, R4, 0x7effffff, RZ ;  /* 0x7effffff04097824 */ /* 0x000fc600078e02ff */
[----:B------:R-:W2:Y:S01]  /*5080*/  LDL R64, [R1+0x11c] ;  /* 0x00011c0001407983 */ /* 0x000ea20000100800 */
[----:B------:R-:W-:-:S04]  /*5090*/  IMAD.HI.U32 R16, R9, 0x7f000001, R4 ;  /* 0x7f00000109107827 */ /* 0x000fc800078e0004 */
[----:B------:R-:W-:-:S04]  /*50a0*/  IMAD.WIDE.U32 R4, R86, R85, RZ ;  /* 0x0000005556047225 */ /* 0x000fc800078e00ff */
[----:B------:R-:W-:-:S04]  /*50b0*/  IMAD.WIDE.U32 R8, R85, R87, RZ ;  /* 0x0000005755087225 */ /* 0x000fc800078e00ff */
[----:B------:R-:W-:Y:S02]  /*50c0*/  IMAD R17, R4, 0x7effffff, RZ ;  /* 0x7effffff04117824 */ /* 0x000fe400078e02ff */
[----:B------:R-:W-:Y:S02]  /*50d0*/  IMAD R15, R8, 0x7effffff, RZ ;  /* 0x7effffff080f7824 */ /* 0x000fe400078e02ff */
[----:B------:R-:W-:-:S04]  /*50e0*/  IMAD.HI.U32 R17, R17, 0x7f000001, R4 ;  /* 0x7f00000111117827 */ /* 0x000fc800078e0004 */
[----:B------:R-:W-:-:S04]  /*50f0*/  IMAD.WIDE.U32 R4, R86, R86, RZ ;  /* 0x0000005656047225 */ /* 0x000fc800078e00ff */
[----:B------:R-:W-:-:S04]  /*5100*/  IMAD.HI.U32 R90, R15, 0x7f000001, R8 ;  /* 0x7f0000010f5a7827 */ /* 0x000fc800078e0008 */
[----:B------:R-:W-:-:S04]  /*5110*/  IMAD R9, R4, 0x7effffff, RZ ;  /* 0x7effffff04097824 */ /* 0x000fc800078e02ff */
[----:B------:R-:W-:-:S04]  /*5120*/  IMAD.HI.U32 R91, R9, 0x7f000001, R4 ;  /* 0x7f000001095b7827 */ /* 0x000fc800078e0004 */
[----:B------:R-:W-:-:S04]  /*5130*/  IMAD.WIDE.U32 R4, R87, R87, RZ ;  /* 0x0000005757047225 */ /* 0x000fc800078e00ff */
[----:B------:R-:W-:-:S04]  /*5140*/  IMAD R19, R4, 0x7effffff, RZ ;  /* 0x7effffff04137824 */ /* 0x000fc800078e02ff */
[----:B------:R-:W-:Y:S02]  /*5150*/  IMAD.HI.U32 R98, R19, 0x7f000001, R4 ;  /* 0x7f00000113627827 */ /* 0x000fe400078e0004 */
[----:B------:R-:W2:Y:S01]  /*5160*/  LDL.64 R4, [R1+0x100] ;  /* 0x0001000001047983 */ /* 0x000ea20000100a00 */
[----:B------:R-:W-:Y:S01]  /*5170*/  ISETP.GE.U32.AND P0, PT, R16, 0x7f000001, PT ;  /* 0x7f0000011000780c */ /* 0x000fe20003f06070 */
[----:B------:R-:W-:Y:S01]  /*5180*/  ISETP.GE.U32.AND P2, PT, R17, 0x7f000001, PT ;  /* 0x7f0000011100780c */ /* 0x000fe20003f46070 */
[----:B------:R-:W-:-:S11]  /*5190*/  ISETP.GE.U32.AND P1, PT, R90, 0x7f000001, PT ;  /* 0x7f0000015a00780c */ /* 0x000fd60003f26070 */
[----:B------:R-:W-:-:S05]  /*51a0*/  @P0 IADD3 R16, PT, PT, R16, -0x7f000001, RZ ;  /* 0x80ffffff10100810 */ /* 0x000fca0007ffe0ff */
[----:B------:R-:W-:Y:S01]  /*51b0*/  ISETP.GE.U32.AND P0, PT, R16, 0x7f000001, PT ;  /* 0x7f0000011000780c */ /* 0x000fe20003f06070 */
[----:B------:R-:W-:Y:S01]  /*51c0*/  @P2 IADD3 R17, PT, PT, R17, -0x7f000001, RZ ;  /* 0x80ffffff11112810 */ /* 0x000fe20007ffe0ff */
[----:B------:R-:W-:Y:S01]  /*51d0*/  IMAD.WIDE.U32 R8, R87, R85, RZ ;  /* 0x0000005557087225 */ /* 0x000fe200078e00ff */
[----:B------:R-:W-:Y:S01]  /*51e0*/  @P1 IADD3 R90, PT, PT, R90, -0x7f000001, RZ ;  /* 0x80ffffff5a5a1810 */ /* 0x000fe20007ffe0ff */
[----:B------:R-:W-:Y:S02]  /*51f0*/  ISETP.GE.U32.AND P1, PT, R91, 0x7f000001, PT ;  /* 0x7f0000015b00780c */ /* 0x000fe40003f26070 */
[----:B------:R-:W-:-:S07]  /*5200*/  IMAD R19, R8, 0x7effffff, RZ ;  /* 0x7effffff08137824 */ /* 0x000fce00078e02ff */
[----:B------:R-:W-:Y:S01]  /*5210*/  @P0 IADD3 R16, PT, PT, R16, -0x7f000001, RZ ;  /* 0x80ffffff10100810 */ /* 0x000fe20007ffe0ff */
[----:B------:R-:W-:-:S03]  /*5220*/  ISETP.GE.U32.AND P0, PT, R90, 0x7f000001, PT ;  /* 0x7f0000015a00780c */ /* 0x000fc60003f06070 */
[----:B------:R-:W-:Y:S01]  /*5230*/  IADD3 R94, PT, PT, R16, R17, RZ ;  /* 0x00000011105e7210 */ /* 0x000fe20007ffe0ff */
[----:B------:R-:W-:-:S04]  /*5240*/  IMAD.WIDE.U32 R16, R86, R87, RZ ;  /* 0x0000005756107225 */ /* 0x000fc800078e00ff */
[----:B------:R-:W-:-:S04]  /*5250*/  IMAD.HI.U32 R92, R19, 0x7f000001, R8 ;  /* 0x7f000001135c7827 */ /* 0x000fc800078e0008 */
[----:B------:R-:W-:Y:S02]  /*5260*/  IMAD R19, R16, 0x7effffff, RZ ;  /* 0x7effffff10137824 */ /* 0x000fe400078e02ff */
[----:B------:R-:W-:Y:S01]  /*5270*/  IMAD.WIDE.U32 R8, R87, R88, RZ ;  /* 0x0000005857087225 */ /* 0x000fe200078e00ff */
[----:B------:R-:W-:-:S03]  /*5280*/  @P1 IADD3 R91, PT, PT, R91, -0x7f000001, RZ ;  /* 0x80ffffff5b5b1810 */ /* 0x000fc60007ffe0ff */
[----:B------:R-:W-:Y:S01]  /*5290*/  IMAD.HI.U32 R18, R19, 0x7f000001, R16 ;  /* 0x7f00000113127827 */ /* 0x000fe200078e0010 */
[----:B------:R-:W-:-:S03]  /*52a0*/  ISETP.GE.U32.AND P1, PT, R98, 0x7f000001, PT ;  /* 0x7f0000016200780c */ /* 0x000fc60003f26070 */
[----:B------:R-:W-:-:S04]  /*52b0*/  IMAD.WIDE.U32 R14, R85, R85, RZ ;  /* 0x00000055550e7225 */ /* 0x000fc800078e00ff */
[----:B------:R-:W-:Y:S02]  /*52c0*/  IMAD R19, R8, 0x7effffff, RZ ;  /* 0x7effffff08137824 */ /* 0x000fe400078e02ff */
[----:B------:R-:W-:Y:S02]  /*52d0*/  IMAD R93, R14, 0x7effffff, RZ ;  /* 0x7effffff0e5d7824 */ /* 0x000fe400078e02ff */
[----:B------:R-:W-:Y:S01]  /*52e0*/  IMAD.HI.U32 R99, R19, 0x7f000001, R8 ;  /* 0x7f00000113637827 */ /* 0x000fe200078e0008 */
[----:B------:R-:W-:-:S03]  /*52f0*/  @P0 IADD3 R90, PT, PT, R90, -0x7f000001, RZ ;  /* 0x80ffffff5a5a0810 */ /* 0x000fc60007ffe0ff */
[----:B------:R-:W-:-:S04]  /*5300*/  IMAD.WIDE.U32 R8, R85, R88, RZ ;  /* 0x0000005855087225 */ /* 0x000fc800078e00ff */
[----:B------:R-:W-:-:S04]  /*5310*/  IMAD.HI.U32 R93, R93, 0x7f000001, R14 ;  /* 0x7f0000015d5d7827 */ /* 0x000fc800078e000e */
[----:B------:R-:W-:Y:S01]  /*5320*/  IMAD.WIDE.U32 R16, R86, R88, RZ ;  /* 0x0000005856107225 */ /* 0x000fe200078e00ff */
[----:B------:R-:W-:-:S03]  /*5330*/  IADD3 R91, PT, PT, R90, R91, RZ ;  /* 0x0000005b5a5b7210 */ /* 0x000fc60007ffe0ff */
[----:B------:R-:W-:-:S04]  /*5340*/  IMAD.WIDE.U32 R14, R87, R86, RZ ;  /* 0x00000056570e7225 */ /* 0x000fc800078e00ff */
[----:B------:R-:W-:Y:S02]  /*5350*/  IMAD R19, R8, 0x7effffff, RZ ;  /* 0x7effffff08137824 */ /* 0x000fe400078e02ff */
[----:B------:R-:W-:Y:S01]  /*5360*/  IMAD R95, R16, 0x7effffff, RZ ;  /* 0x7effffff105f7824 */ /* 0x000fe200078e02ff */
[----:B------:R-:W-:Y:S01]  /*5370*/  ISETP.GE.U32.AND P4, PT, R99, 0x7f000001, PT ;  /* 0x7f0000016300780c */ /* 0x000fe20003f86070 */
[----:B------:R-:W-:Y:S02]  /*5380*/  IMAD R89, R14, 0x7effffff, RZ ;  /* 0x7effffff0e597824 */ /* 0x000fe400078e02ff */
[----:B------:R-:W-:Y:S01]  /*5390*/  IMAD.HI.U32 R97, R19, 0x7f000001, R8 ;  /* 0x7f00000113617827 */ /* 0x000fe200078e0008 */
[----:B------:R-:W-:Y:S01]  /*53a0*/  @P1 IADD3 R98, PT, PT, R98, -0x7f000001, RZ ;  /* 0x80ffffff62621810 */ /* 0x000fe20007ffe0ff */
[----:B------:R-:W-:Y:S02]  /*53b0*/  ISETP.GE.U32.AND P0, PT, R91, 0x7f000001, PT ;  /* 0x7f0000015b00780c */ /* 0x000fe40003f06070 */
[----:B------:R-:W-:Y:S01]  /*53c0*/  IMAD.HI.U32 R96, R95, 0x7f000001, R16 ;  /* 0x7f0000015f607827 */ /* 0x000fe200078e0010 */
[----:B------:R-:W-:Y:S01]  /*53d0*/  ISETP.GE.U32.AND P1, PT, R97, 0x7f000001, PT ;  /* 0x7f0000016100780c */ /* 0x000fe20003f26070 */
[----:B------:R-:W-:-:S02]  /*53e0*/  ISETP.GE.U32.AND P3, PT, R92, 0x7f000001, PT ;  /* 0x7f0000015c00780c */ /* 0x000fc40003f66070 */
[----:B------:R-:W-:Y:S01]  /*53f0*/  IMAD.HI.U32 R89, R89, 0x7f000001, R14 ;  /* 0x7f00000159597827 */ /* 0x000fe200078e000e */
[----:B------:R-:W-:-:S03]  /*5400*/  ISETP.GE.U32.AND P2, PT, R96, 0x7f000001, PT ;  /* 0x7f0000016000780c */ /* 0x000fc60003f46070 */
[----:B------:R-:W-:-:S04]  /*5410*/  IMAD.WIDE.U32 R14, R88, R87, RZ ;  /* 0x00000057580e7225 */ /* 0x000fc800078e00ff */
[----:B------:R-:W-:-:S04]  /*5420*/  IMAD.WIDE.U32 R16, R98, 0x5fffffa, RZ ;  /* 0x05fffffa62107825 */ /* 0x000fc800078e00ff */
[----:B------:R-:W-:Y:S02]  /*5430*/  IMAD R95, R14, 0x7effffff, RZ ;  /* 0x7effffff0e5f7824 */ /* 0x000fe400078e02ff */
[----:B------:R-:W-:Y:S02]  /*5440*/  IMAD R19, R98, 0x6, RZ ;  /* 0x0000000662137824 */ /* 0x000fe400078e02ff */
[----:B------:R-:W-:Y:S01]  /*5450*/  IMAD.WIDE.U32 R8, R88, R88, RZ ;  /* 0x0000005858087225 */ /* 0x000fe200078e00ff */
[----:B------:R-:W-:-:S03]  /*5460*/  @P4 IADD3 R99, PT, PT, R99, -0x7f000001, RZ ;  /* 0x80ffffff63634810 */ /* 0x000fc60007ffe0ff */
[----:B------:R-:W-:-:S04]  /*5470*/  IMAD.HI.U32 R16, R19, 0x7f000001, R16 ;  /* 0x7f00000113107827 */ /* 0x000fc800078e0010 */
[----:B------:R-:W-:Y:S01]  /*5480*/  IMAD.HI.U32 R95, R95, 0x7f000001, R14 ;  /* 0x7f0000015f5f7827 */ /* 0x000fe200078e000e */
[----:B------:R-:W-:-:S03]  /*5490*/  @P0 IADD3 R91, PT, PT, R91, -0x7f000001, RZ ;  /* 0x80ffffff5b5b0810 */ /* 0x000fc60007ffe0ff */
[----:B------:R-:W-:Y:S01]  /*54a0*/  IMAD R17, R8, 0x7effffff, RZ ;  /* 0x7effffff08117824 */ /* 0x000fe200078e02ff */
[----:B------:R-:W-:Y:S01]  /*54b0*/  ISETP.GE.U32.AND P0, PT, R95, 0x7f000001, PT ;  /* 0x7f0000015f00780c */ /* 0x000fe20003f06070 */
[----:B------:R-:W-:Y:S02]  /*54c0*/  @P1 IADD3 R97, PT, PT, R97, -0x7f000001, RZ ;  /* 0x80ffffff61611810 */ /* 0x000fe40007ffe0ff */
[----:B------:R-:W-:Y:S01]  /*54d0*/  @P3 IADD3 R92, PT, PT, R92, -0x7f000001, RZ ;  /* 0x80ffffff5c5c3810 */ /* 0x000fe20007ffe0ff */
[----:B------:R-:W-:Y:S01]  /*54e0*/  IMAD.HI.U32 R98, R17, 0x7f000001, R8 ;  /* 0x7f00000111627827 */ /* 0x000fe200078e0008 */
[----:B------:R-:W-:Y:S01]  /*54f0*/  ISETP.GE.U32.AND P4, PT, R93, 0x7f000001, PT ;  /* 0x7f0000015d00780c */ /* 0x000fe20003f86070 */
[----:B------:R-:W-:Y:S02]  /*5500*/  @P2 IADD3 R96, PT, PT, R96, -0x7f000001, RZ ;  /* 0x80ffffff60602810 */ /* 0x000fe40007ffe0ff */
[----:B------:R-:W-:Y:S01]  /*5510*/  IMAD.WIDE.U32 R8, R99, 0x5fffffa, RZ ;  /* 0x05fffffa63087825 */ /* 0x000fe200078e00ff */
[----:B------:R-:W-:Y:S01]  /*5520*/  ISETP.GE.U32.AND P6, PT, R18, 0x7f000001, PT ;  /* 0x7f0000011200780c */ /* 0x000fe20003fc6070 */
[----:B------:R-:W-:-:S02]  /*5530*/  ISETP.GE.U32.AND P5, PT, R97, 0x7f000001, PT ;  /* 0x7f0000016100780c */ /* 0x000fc40003fa6070 */
[----:B------:R-:W-:Y:S01]  /*5540*/  IMAD R15, R99, 0x6, RZ ;  /* 0x00000006630f7824 */ /* 0x000fe200078e02ff */
[----:B------:R-:W-:-:S03]  /*5550*/  IADD3 R90, PT, PT, R91, R92, RZ ;  /* 0x0000005c5b5a7210 */ /* 0x000fc60007ffe0ff */
[----:B------:R-:W-:-:S04]  /*5560*/  IMAD.HI.U32 R91, R15, 0x7f000001, R8 ;  /* 0x7f0000010f5b7827 */ /* 0x000fc800078e0008 */
[----:B------:R-:W-:Y:S01]  /*5570*/  IMAD.WIDE.U32 R8, R96, 0x5fffffa, RZ ;  /* 0x05fffffa60087825 */ /* 0x000fe200078e00ff */
[----:B------:R-:W-:-:S03]  /*5580*/  @P0 IADD3 R95, PT, PT, R95, -0x7f000001, RZ ;  /* 0x80ffffff5f5f0810 */ /* 0x000fc60007ffe0ff */
[----:B------:R-:W-:Y:S01]  /*5590*/  IMAD R17, R96, 0x6, RZ ;  /* 0x0000000660117824 */ /* 0x000fe200078e02ff */
[----:B------:R-:W-:Y:S01]  /*55a0*/  ISETP.GE.U32.AND P3, PT, R91, 0x7f000001, PT ;  /* 0x7f0000015b00780c */ /* 0x000fe20003f66070 */
[----:B------:R-:W-:Y:S01]  /*55b0*/  ISETP.GE.U32.AND P2, PT, R94, 0x7f000001, PT ;  /* 0x7f0000015e00780c */ /* 0x000fe20003f46070 */
[----:B------:R-:W-:Y:S01]  /*55c0*/  ISETP.GE.U32.AND P1, PT, R98, 0x7f000001, PT ;  /* 0x7f0000016200780c */ /* 0x000fe20003f26070 */
[----:B------:R-:W-:Y:S01]  /*55d0*/  @P4 IADD3 R93, PT, PT, R93, -0x7f000001, RZ ;  /* 0x80ffffff5d5d4810 */ /* 0x000fe20007ffe0ff */
[----:B------:R-:W-:Y:S01]  /*55e0*/  IMAD.HI.U32 R92, R17, 0x7f000001, R8 ;  /* 0x7f000001115c7827 */ /* 0x000fe200078e0008 */
[----:B------:R-:W-:Y:S02]  /*55f0*/  @P6 IADD3 R18, PT, PT, R18, -0x7f000001, RZ ;  /* 0x80ffffff12126810 */ /* 0x000fe40007ffe0ff */
[----:B------:R-:W-:Y:S01]  /*5600*/  @P5 IADD3 R97, PT, PT, R97, -0x7f000001, RZ ;  /* 0x80ffffff61615810 */ /* 0x000fe20007ffe0ff */
[----:B------:R-:W-:Y:S01]  /*5610*/  IMAD.WIDE.U32 R8, R95, 0x5fffffa, RZ ;  /* 0x05fffffa5f087825 */ /* 0x000fe200078e00ff */
[----:B------:R-:W-:Y:S01]  /*5620*/  ISETP.GE.U32.AND P0, PT, R93, 0x7f000001, PT ;  /* 0x7f0000015d00780c */ /* 0x000fe20003f06070 */
[----:B------:R-:W-:-:S02]  /*5630*/  ISETP.GE.U32.AND P4, PT, R92, 0x7f000001, PT ;  /* 0x7f0000015c00780c */ /* 0x000fc40003f86070 */
[----:B------:R-:W-:Y:S01]  /*5640*/  IMAD R19, R95, 0x6, RZ ;  /* 0x000000065f137824 */ /* 0x000fe200078e02ff */
[----:B------:R-:W-:Y:S01]  /*5650*/  IADD3 R18, PT, PT, R97, R18, RZ ;  /* 0x0000001261127210 */ /* 0x000fe20007ffe0ff */
[----:B------:R-:W-:Y:S01]  /*5660*/  IMAD.WIDE.U32 R14, R88, R86, RZ ;  /* 0x00000056580e7225 */ /* 0x000fe200078e00ff */
[----:B------:R-:W-:-:S03]  /*5670*/  @P3 IADD3 R91, PT, PT, R91, -0x7f000001, RZ ;  /* 0x80ffffff5b5b3810 */ /* 0x000fc60007ffe0ff */
[----:B------:R-:W-:Y:S01]  /*5680*/  IMAD.HI.U32 R19, R19, 0x7f000001, R8 ;  /* 0x7f00000113137827 */ /* 0x000fe200078e0008 */
[----:B------:R-:W-:Y:S02]  /*5690*/  @P2 IADD3 R94, PT, PT, R94, -0x7f000001, RZ ;  /* 0x80ffffff5e5e2810 */ /* 0x000fe40007ffe0ff */
[----:B------:R-:W-:Y:S01]  /*56a0*/  @P1 IADD3 R98, PT, PT, R98, -0x7f000001, RZ ;  /* 0x80ffffff62621810 */ /* 0x000fe20007ffe0ff */
[----:B------:R-:W-:Y:S01]  /*56b0*/  ISETP.GE.U32.AND P3, PT, R89, 0x7f000001, PT ;  /* 0x7f0000015900780c */ /* 0x000fe20003f66070 */
[----:B------:R-:W-:Y:S01]  /*56c0*/  IMAD R17, R14, 0x7effffff, RZ ;  /* 0x7effffff0e117824 */ /* 0x000fe200078e02ff */
[----:B------:R-:W-:Y:S01]  /*56d0*/  ISETP.GE.U32.AND P2, PT, R18, 0x7f000001, PT ;  /* 0x7f0000011200780c */ /* 0x000fe20003f46070 */
[----:B------:R-:W-:Y:S01]  /*56e0*/  ISETP.GE.U32.AND P1, PT, R19, 0x7f000001, PT ;  /* 0x7f0000011300780c */ /* 0x000fe20003f26070 */
[----:B------:R-:W-:Y:S01]  /*56f0*/  IADD3 R94, PT, PT, R94, R91, RZ ;  /* 0x0000005b5e5e7210 */ /* 0x000fe20007ffe0ff */
[----:B------:R-:W-:Y:S01]  /*5700*/  IMAD.HI.U32 R95, R17, 0x7f000001, R14 ;  /* 0x7f000001115f7827 */ /* 0x000fe200078e000e */
[----:B------:R-:W-:-:S02]  /*5710*/  @P0 IADD3 R93, PT, PT, R93, -0x7f000001, RZ ;  /* 0x80ffffff5d5d0810 */ /* 0x000fc40007ffe0ff */
[----:B------:R-:W-:Y:S01]  /*5720*/  @P4 IADD3 R92, PT, PT, R92, -0x7f000001, RZ ;  /* 0x80ffffff5c5c4810 */ /* 0x000fe20007ffe0ff */
[----:B------:R-:W-:Y:S01]  /*5730*/  IMAD.WIDE.U32 R8, R98, 0x5fffffa, RZ ;  /* 0x05fffffa62087825 */ /* 0x000fe200078e00ff */
[----:B------:R-:W-:-:S03]  /*5740*/  ISETP.GE.U32.AND P5, PT, R95, 0x7f000001, PT ;  /* 0x7f0000015f00780c */ /* 0x000fc60003fa6070 */
[----:B------:R-:W-:Y:S01]  /*5750*/  IMAD R17, R98, 0x6, RZ ;  /* 0x0000000662117824 */ /* 0x000fe200078e02ff */
[----:B------:R-:W-:Y:S01]  /*5760*/  ISETP.GE.U32.AND P4, PT, R94, 0x7f000001, PT ;  /* 0x7f0000015e00780c */ /* 0x000fe20003f86070 */
[----:B------:R-:W-:Y:S01]  /*5770*/  IADD3 R93, PT, PT, R93, R92, RZ ;  /* 0x0000005c5d5d7210 */ /* 0x000fe20007ffe0ff */
[----:B------:R-:W-:Y:S01]  /*5780*/  IMAD.WIDE.U32 R14, R88, R85, RZ ;  /* 0x00000055580e7225 */ /* 0x000fe200078e00ff */
[----:B------:R-:W-:-:S03]  /*5790*/  @P3 IADD3 R89, PT, PT, R89, -0x7f000001, RZ ;  /* 0x80ffffff59593810 */ /* 0x000fc60007ffe0ff */
[----:B------:R-:W-:Y:S01]  /*57a0*/  IMAD.HI.U32 R17, R17, 0x7f000001, R8 ;  /* 0x7f00000111117827 */ /* 0x000fe200078e0008 */
[----:B------:R-:W-:Y:S01]  /*57b0*/  @P2 IADD3 R18, PT, PT, R18, -0x7f000001, RZ ;  /* 0x80ffffff12122810 */ /* 0x000fe20007ffe0ff */
[----:B------:R-:W-:Y:S01]  /*57c0*/  ISETP.GE.U32.AND P0, PT, R16, 0x7f000001, PT ;  /* 0x7f0000011000780c */ /* 0x000fe20003f06070 */
[----:B------:R-:W-:Y:S01]  /*57d0*/  @P1 IADD3 R19, PT, PT, R19, -0x7f000001, RZ ;  /* 0x80ffffff13131810 */ /* 0x000fe20007ffe0ff */
[----:B------:R-:W-:Y:S01]  /*57e0*/  IMAD R9, R14, 0x7effffff, RZ ;  /* 0x7effffff0e097824 */ /* 0x000fe200078e02ff */
[----:B------:R-:W-:Y:S01]  /*57f0*/  ISETP.GE.U32.AND P2, PT, R93, 0x7f000001, PT ;  /* 0x7f0000015d00780c */ /* 0x000fe20003f46070 */
[----:B------:R-:W-:Y:S01]  /*5800*/  ISETP.GE.U32.AND P3, PT, R17, 0x7f000001, PT ;  /* 0x7f0000011100780c */ /* 0x000fe20003f66070 */
[----:B------:R-:W-:Y:S01]  /*5810*/  ISETP.GE.U32.AND P1, PT, R90, 0x7f000001, PT ;  /* 0x7f0000015a00780c */ /* 0x000fe20003f26070 */
[----:B------:R-:W-:Y:S01]  /*5820*/  IMAD.HI.U32 R91, R9, 0x7f000001, R14 ;  /* 0x7f000001095b7827 */ /* 0x000fe200078e000e */
[----:B------:R-:W-:Y:S02]  /*5830*/  IADD3 R18, PT, PT, R18, R89, RZ ;  /* 0x0000005912127210 */ /* 0x000fe40007ffe0ff */
[----:B------:R-:W-:-:S02]  /*5840*/  @P5 IADD3 R95, PT, PT, R95, -0x7f000001, RZ ;  /* 0x80ffffff5f5f5810 */ /* 0x000fc40007ffe0ff */
[----:B------:R-:W-:Y:S01]  /*5850*/  @P4 IADD3 R94, PT, PT, R94, -0x7f000001, RZ ;  /* 0x80ffffff5e5e4810 */ /* 0x000fe20007ffe0ff */
[----:B------:R-:W-:Y:S01]  /*5860*/  ISETP.GE.U32.AND P5, PT, R91, 0x7f000001, PT ;  /* 0x7f0000015b00780c */ /* 0x000fe20003fa6070 */
[----:B------:R-:W-:Y:S01]  /*5870*/  ISETP.GE.U32.AND P4, PT, R18, 0x7f000001, PT ;  /* 0x7f0000011200780c */ /* 0x000fe20003f86070 */
[----:B------:R-:W-:Y:S01]  /*5880*/  IMAD.WIDE.U32 R8, R95, 0x5fffffa, RZ ;  /* 0x05fffffa5f087825 */ /* 0x000fe200078e00ff */
[----:B------:R-:W-:Y:S02]  /*5890*/  IADD3 R89, PT, PT, R94, R19, RZ ;  /* 0x000000135e597210 */ /* 0x000fe40007ffe0ff */
[----:B------:R-:W-:Y:S02]  /*58a0*/  @P0 IADD3 R16, PT, PT, R16, -0x7f000001, RZ ;  /* 0x80ffffff10100810 */ /* 0x000fe40007ffe0ff */
[----:B------:R-:W-:Y:S01]  /*58b0*/  @P2 IADD3 R93, PT, PT, R93, -0x7f000001, RZ ;  /* 0x80ffffff5d5d2810 */ /* 0x000fe20007ffe0ff */
[----:B------:R-:W-:Y:S01]  /*58c0*/  IMAD R15, R95, 0x6, RZ ;  /* 0x000000065f0f7824 */ /* 0x000fe200078e02ff */
[----:B------:R-:W-:-:S02]  /*58d0*/  @P3 IADD3 R17, PT, PT, R17, -0x7f000001, RZ ;  /* 0x80ffffff11113810 */ /* 0x000fc40007ffe0ff */
[----:B------:R-:W-:Y:S01]  /*58e0*/  @P1 IADD3 R90, PT, PT, R90, -0x7f000001, RZ ;  /* 0x80ffffff5a5a1810 */ /* 0x000fe20007ffe0ff */
[----:B------:R-:W-:Y:S01]  /*58f0*/  ISETP.GE.U32.AND P1, PT, R89, 0x7f000001, PT ;  /* 0x7f0000015900780c */ /* 0x000fe20003f26070 */
[----:B------:R-:W-:Y:S01]  /*5900*/  IMAD.HI.U32 R15, R15, 0x7f000001, R8 ;  /* 0x7f0000010f0f7827 */ /* 0x000fe200078e0008 */
[----:B------:R-:W-:Y:S02]  /*5910*/  IADD3 R16, PT, PT, R93, R16, RZ ;  /* 0x000000105d107210 */ /* 0x000fe40007ffe0ff */
[----:B------:R-:W-:Y:S02]  /*5920*/  IADD3 R90, PT, PT, R90, R17, RZ ;  /* 0x000000115a5a7210 */ /* 0x000fe40007ffe0ff */
[----:B------:R-:W-:Y:S02]  /*5930*/  @P5 IADD3 R91, PT, PT, R91, -0x7f000001, RZ ;  /* 0x80ffffff5b5b5810 */ /* 0x000fe40007ffe0ff */
[----:B------:R-:W-:Y:S01]  /*5940*/  @P4 IADD3 R18, PT, PT, R18, -0x7f000001, RZ ;  /* 0x80ffffff12124810 */ /* 0x000fe20007ffe0ff */
[----:B------:R-:W-:Y:S01]  /*5950*/  ISETP.GE.U32.AND P2, PT, R15, 0x7f000001, PT ;  /* 0x7f0000010f00780c */ /* 0x000fe20003f46070 */
[----:B------:R-:W-:Y:S01]  /*5960*/  ISETP.GE.U32.AND P0, PT, R16, 0x7f000001, PT ;  /* 0x7f0000011000780c */ /* 0x000fe20003f06070 */
[----:B------:R-:W-:Y:S01]  /*5970*/  ISETP.GE.U32.AND P3, PT, R90, 0x7f000001, PT ;  /* 0x7f0000015a00780c */ /* 0x000fe20003f66070 */
[----:B------:R-:W-:-:S02]  /*5980*/  IADD3 R91, PT, PT, R18, R91, RZ ;  /* 0x0000005b125b7210 */ /* 0x000fc40007ffe0ff */
[----:B------:R-:W-:-:S03]  /*5990*/  @P1 IADD3 R89, PT, PT, R89, -0x7f000001, RZ ;  /* 0x80ffffff59591810 */ /* 0x000fc60007ffe0ff */
[----:B------:R-:W-:-:S05]  /*59a0*/  ISETP.GE.U32.AND P1, PT, R91, 0x7f000001, PT ;  /* 0x7f0000015b00780c */ /* 0x000fca0003f26070 */
[----:B------:R-:W-:Y:S02]  /*59b0*/  @P2 IADD3 R15, PT, PT, R15, -0x7f000001, RZ ;  /* 0x80ffffff0f0f2810 */ /* 0x000fe40007ffe0ff */
[----:B------:R-:W-:Y:S02]  /*59c0*/  @P0 IADD3 R16, PT, PT, R16, -0x7f000001, RZ ;  /* 0x80ffffff10100810 */ /* 0x000fe40007ffe0ff */
[----:B------:R-:W-:Y:S01]  /*59d0*/  @P3 IADD3 R90, PT, PT, R90, -0x7f000001, RZ ;  /* 0x80ffffff5a5a3810 */ /* 0x000fe20007ffe0ff */
[----:B------:R-:W-:Y:S01]  /*59e0*/  IMAD.WIDE.U32 R8, R89, R88, RZ ;  /* 0x0000005859087225 */ /* 0x000fe200078e00ff */
[----:B------:R-:W-:-:S03]  /*59f0*/  IADD3 R92, PT, PT, R16, R15, RZ ;  /* 0x0000000f105c7210 */ /* 0x000fc60007ffe0ff */
[----:B------:R-:W-:Y:S01]  /*5a00*/  IMAD.WIDE.U32 R14, R90, R87, RZ ;  /* 0x000000575a0e7225 */ /* 0x000fe200078e00ff */
[----:B------:R-:W-:Y:S01]  /*5a10*/  @P1 IADD3 R91, PT, PT, R91, -0x7f000001, RZ ;  /* 0x80ffffff5b5b1810 */ /* 0x000fe20007ffe0ff */
[----:B------:R-:W-:Y:S02]  /*5a20*/  ISETP.GE.U32.AND P1, PT, R33, R20, PT ;  /* 0x000000142100720c */ /* 0x000fe40003f26070 */
[----:B------:R-:W-:Y:S02]  /*5a30*/  IMAD R99, R8, 0x7effffff, RZ ;  /* 0x7effffff08637824 */ /* 0x000fe400078e02ff */
[----:B------:R-:W-:-:S04]  /*5a40*/  IMAD.WIDE.U32 R16, R89, R85, RZ ;  /* 0x0000005559107225 */ /* 0x000fc800078e00ff */
[----:B------:R-:W-:Y:S02]  /*5a50*/  IMAD R19, R14, 0x7effffff, RZ ;  /* 0x7effffff0e137824 */ /* 0x000fe400078e02ff */
[----:B------:R-:W-:Y:S01]  /*5a60*/  IMAD.HI.U32 R99, R99, 0x7f000001, R8 ;  /* 0x7f00000163637827 */ /* 0x000fe200078e0008 */
[----:B------:R-:W-:-:S03]  /*5a70*/  ISETP.GE.U32.AND P0, PT, R92, 0x7f000001, PT ;  /* 0x7f0000015c00780c */ /* 0x000fc60003f06070 */
[----:B------:R-:W-:-:S04]  /*5a80*/  IMAD.WIDE.U32 R8, R90, R88, RZ ;  /* 0x000000585a087225 */ /* 0x000fc800078e00ff */
[----:B------:R-:W-:Y:S02]  /*5a90*/  IMAD R93, R16, 0x7effffff, RZ ;  /* 0x7effffff105d7824 */ /* 0x000fe400078e02ff */
[----:B------:R-:W-:Y:S01]  /*5aa0*/  IMAD.HI.U32 R102, R19, 0x7f000001, R14 ;  /* 0x7f00000113667827 */ /* 0x000fe200078e000e */
[----:B------:R-:W-:-:S03]  /*5ab0*/  IADD3 R18, PT, PT, R33, -R20, RZ ;  /* 0x8000001421127210 */ /* 0x000fc60007ffe0ff */
[----:B------:R-:W-:-:S04]  /*5ac0*/  IMAD.WIDE.U32 R14, R91, R86, RZ ;  /* 0x000000565b0e7225 */ /* 0x000fc800078e00ff */
[----:B------:R-:W-:Y:S02]  /*5ad0*/  IMAD R95, R8, 0x7effffff, RZ ;  /* 0x7effffff085f7824 */ /* 0x000fe400078e02ff */
[----:B------:R-:W-:-:S04]  /*5ae0*/  IMAD.HI.U32 R93, R93, 0x7f000001, R16 ;  /* 0x7f0000015d5d7827 */ /* 0x000fc800078e0010 */
[----:B------:R-:W-:Y:S02]  /*5af0*/  IMAD R101, R14, 0x7effffff, RZ ;  /* 0x7effffff0e657824 */ /* 0x000fe400078e02ff */
[----:B------:R-:W-:Y:S01]  /*5b00*/  IMAD.WIDE.U32 R16, R89, R86, RZ ;  /* 0x0000005659107225 */ /* 0x000fe200078e00ff */
[----:B------:R-:W-:-:S03]  /*5b10*/  @!P1 IADD3 R18, PT, PT, R18, 0x7f000001, RZ ;  /* 0x7f00000112129810 */ /* 0x000fc60007ffe0ff */
[----:B------:R-:W-:-:S04]  /*5b20*/  IMAD.HI.U32 R98, R95, 0x7f000001, R8 ;  /* 0x7f0000015f627827 */ /* 0x000fc800078e0008 */
[----:B------:R-:W-:-:S04]  /*5b30*/  IMAD.HI.U32 R101, R101, 0x7f000001, R14 ;  /* 0x7f00000165657827 */ /* 0x000fc800078e000e */
[----:B------:R-:W-:Y:S02]  /*5b40*/  IMAD R95, R16, 0x7effffff, RZ ;  /* 0x7effffff105f7824 */ /* 0x000fe400078e02ff */
[----:B------:R-:W-:Y:S01]  /*5b50*/  IMAD.WIDE.U32 R14, R90, R85, RZ ;  /* 0x000000555a0e7225 */ /* 0x000fe200078e00ff */
[----:B------:R-:W-:-:S03]  /*5b60*/  @P0 IADD3 R92, PT, PT, R92, -0x7f000001, RZ ;  /* 0x80ffffff5c5c0810 */ /* 0x000fc60007ffe0ff */
[----:B------:R-:W-:Y:S01]  /*5b70*/  IMAD.HI.U32 R96, R95, 0x7f000001, R16 ;  /* 0x7f0000015f607827 */ /* 0x000fe200078e0010 */
[----:B------:R-:W-:-:S03]  /*5b80*/  ISETP.GE.U32.AND P2, PT, R99, 0x7f000001, PT ;  /* 0x7f0000016300780c */ /* 0x000fc60003f46070 */
[----:B------:R-:W-:-:S04]  /*5b90*/  IMAD.WIDE.U32 R8, R91, R87, RZ ;  /* 0x000000575b087225 */ /* 0x000fc800078e00ff */
[----:B------:R-:W-:-:S04]  /*5ba0*/  IMAD.WIDE.U32 R18, R33, R18, RZ ;  /* 0x0000001221127225 */ /* 0x000fc800078e00ff */
[----:B------:R-:W-:Y:S02]  /*5bb0*/  IMAD R95, R14, 0x7effffff, RZ ;  /* 0x7effffff0e5f7824 */ /* 0x000fe400078e02ff */
[----:B------:R-:W-:Y:S02]  /*5bc0*/  IMAD R97, R8, 0x7effffff, RZ ;  /* 0x7effffff08617824 */ /* 0x000fe400078e02ff */
[----:B------:R-:W-:Y:S02]  /*5bd0*/  IMAD R17, R18, 0x7effffff, RZ ;  /* 0x7effffff12117824 */ /* 0x000fe400078e02ff */
[----:B------:R-:W-:-:S04]  /*5be0*/  IMAD.HI.U32 R94, R95, 0x7f000001, R14 ;  /* 0x7f0000015f5e7827 */ /* 0x000fc800078e000e */
[----:B------:R-:W-:-:S04]  /*5bf0*/  IMAD.WIDE.U32 R14, R92, R86, RZ ;  /* 0x000000565c0e7225 */ /* 0x000fc800078e00ff */
[----:B------:R-:W-:-:S04]  /*5c00*/  IMAD.HI.U32 R97, R97, 0x7f000001, R8 ;  /* 0x7f00000161617827 */ /* 0x000fc800078e0008 */
[----:B------:R-:W-:-:S04]  /*5c10*/  IMAD.HI.U32 R104, R17, 0x7f000001, R18 ;  /* 0x7f00000111687827 */ /* 0x000fc800078e0012 */
[----:B------:R-:W-:-:S04]  /*5c20*/  IMAD.WIDE.U32 R8, R91, R88, RZ ;  /* 0x000000585b087225 */ /* 0x000fc800078e00ff */
[----:B------:R-:W-:Y:S02]  /*5c30*/  IMAD R19, R14, 0x7effffff, RZ ;  /* 0x7effffff0e137824 */ /* 0x000fe400078e02ff */
[----:B------:R-:W-:Y:S01]  /*5c40*/  IMAD.WIDE.U32 R16, R92, R85, RZ ;  /* 0x000000555c107225 */ /* 0x000fe200078e00ff */
[----:B------:R-:W-:-:S03]  /*5c50*/  @P2 IADD3 R99, PT, PT, R99, -0x7f000001, RZ ;  /* 0x80ffffff63632810 */ /* 0x000fc60007ffe0ff */
[----:B------:R-:W-:Y:S02]  /*5c60*/  IMAD R103, R8, 0x7effffff, RZ ;  /* 0x7effffff08677824 */ /* 0x000fe400078e02ff */
[----:B------:R-:W-:-:S04]  /*5c70*/  IMAD.HI.U32 R106, R19, 0x7f000001, R14 ;  /* 0x7f000001136a7827 */ /* 0x000fc800078e000e */
[----:B------:R-:W-:Y:S01]  /*5c80*/  IMAD R107, R16, 0x7effffff, RZ ;  /* 0x7effffff106b7824 */ /* 0x000fe200078e02ff */
[----:B------:R-:W-:Y:S01]  /*5c90*/  ISETP.GE.U32.AND P5, PT, R101, 0x7f000001, PT ;  /* 0x7f0000016500780c */ /* 0x000fe20003fa6070 */
[----:B------:R-:W-:Y:S01]  /*5ca0*/  IMAD.HI.U32 R95, R103, 0x7f000001, R8 ;  /* 0x7f000001675f7827 */ /* 0x000fe200078e0008 */
[----:B------:R-:W-:Y:S01]  /*5cb0*/  ISETP.GE.U32.AND P3, PT, R106, 0x7f000001, PT ;  /* 0x7f0000016a00780c */ /* 0x000fe20003f66070 */
[----:B------:R-:W-:Y:S02]  /*5cc0*/  ISETP.GE.U32.AND P0, PT, R104, 0x7f000001, PT ;  /* 0x7f0000016800780c */ /* 0x000fe40003f06070 */
[----:B------:R-:W-:Y:S01]  /*5cd0*/  IMAD.WIDE.U32 R8, R89, R87, RZ ;  /* 0x0000005759087225 */ /* 0x000fe200078e00ff */
[----:B------:R-:W-:-:S03]  /*5ce0*/  ISETP.GE.U32.AND P4, PT, R102, 0x7f000001, PT ;  /* 0x7f0000016600780c */ /* 0x000fc60003f86070 */
[----:B------:R-:W-:Y:S01]  /*5cf0*/  IMAD.HI.U32 R107, R107, 0x7f000001, R16 ;  /* 0x7f0000016b6b7827 */ /* 0x000fe200078e0010 */
[----:B------:R-:W-:-:S03]  /*5d00*/  ISETP.GE.U32.AND P1, PT, R98, 0x7f000001, PT ;  /* 0x7f0000016200780c */ /* 0x000fc60003f26070 */
[----:B------:R-:W-:Y:S01]  /*5d10*/  IMAD.WIDE.U32 R14, R99, 0x5fffffa, RZ ;  /* 0x05fffffa630e7825 */ /* 0x000fe200078e00ff */
[----:B------:R-:W-:-:S03]  /*5d20*/  ISETP.GE.U32.AND P2, PT, R107, 0x7f000001, PT ;  /* 0x7f0000016b00780c */ /* 0x000fc60003f46070 */
[----:B------:R-:W-:Y:S02]  /*5d30*/  IMAD R103, R8, 0x7effffff, RZ ;  /* 0x7effffff08677824 */ /* 0x000fe400078e02ff */
[----:B------:R-:W-:Y:S02]  /*5d40*/  IMAD R109, R99, 0x6, RZ ;  /* 0x00000006636d7824 */ /* 0x000fe400078e02ff */
[----:B------:R-:W-:-:S04]  /*5d50*/  IMAD.HI.U32 R100, R103, 0x7f000001, R8 ;  /* 0x7f00000167647827 */ /* 0x000fc800078e0008 */
[----:B------:R-:W-:-:S04]  /*5d60*/  IMAD.WIDE.U32 R8, R90, R86, RZ ;  /* 0x000000565a087225 */ /* 0x000fc800078e00ff */
[----:B------:R-:W-:Y:S01]  /*5d70*/  IMAD.HI.U32 R108, R109, 0x7f000001, R14 ;  /* 0x7f0000016d6c7827 */ /* 0x000fe200078e000e */
[----:B------:R-:W-:Y:S02]  /*5d80*/  @P5 IADD3 R101, PT, PT, R101, -0x7f000001, RZ ;  /* 0x80ffffff65655810 */ /* 0x000fe40007ffe0ff */
[----:B------:R-:W-:Y:S01]  /*5d90*/  @P3 IADD3 R106, PT, PT, R106, -0x7f000001, RZ ;  /* 0x80ffffff6a6a3810 */ /* 0x000fe20007ffe0ff */
[----:B------:R-:W-:Y:S01]  /*5da0*/  IMAD.WIDE.U32 R18, R92, R87, RZ ;  /* 0x000000575c127225 */ /* 0x000fe200078e00ff */
[----:B------:R-:W-:-:S03]  /*5db0*/  ISETP.GE.U32.AND P3, PT, R108, 0x7f000001, PT ;  /* 0x7f0000016c00780c */ /* 0x000fc60003f66070 */
[----:B------:R-:W-:Y:S01]  /*5dc0*/  IMAD.WIDE.U32 R16, R92, R88, RZ ;  /* 0x000000585c107225 */ /* 0x000fe200078e00ff */
[----:B------:R-:W-:-:S03]  /*5dd0*/  @P0 IADD3 R104, PT, PT, R104, -0x7f000001, RZ ;  /* 0x80ffffff68680810 */ /* 0x000fc60007ffe0ff */
[----:B------:R-:W-:Y:S01]  /*5de0*/  IMAD R111, R8, 0x7effffff, RZ ;  /* 0x7effffff086f7824 */ /* 0x000fe200078e02ff */
[----:B------:R-:W-:Y:S01]  /*5df0*/  @P4 IADD3 R102, PT, PT, R102, -0x7f000001, RZ ;  /* 0x80ffffff66664810 */ /* 0x000fe20007ffe0ff */
[----:B------:R-:W-:Y:S01]  /*5e00*/  IMAD R105, R18, 0x7effffff, RZ ;  /* 0x7effffff12697824 */ /* 0x000fe200078e02ff */
[----:B------:R-:W-:Y:S01]  /*5e10*/  @P1 IADD3 R98, PT, PT, R98, -0x7f000001, RZ ;  /* 0x80ffffff62621810 */ /* 0x000fe20007ffe0ff */
[----:B------:R-:W-:Y:S01]  /*5e20*/  IMAD R103, R16, 0x7effffff, RZ ;  /* 0x7effffff10677824 */ /* 0x000fe200078e02ff */
[----:B------:R-:W-:Y:S01]  /*5e30*/  @P2 IADD3 R107, PT, PT, R107, -0x7f000001, RZ ;  /* 0x80ffffff6b6b2810 */ /* 0x000fe20007ffe0ff */
[----:B------:R-:W-:Y:S01]  /*5e40*/  IMAD.HI.U32 R99, R111, 0x7f000001, R8 ;  /* 0x7f0000016f637827 */ /* 0x000fe200078e0008 */
[----:B------:R-:W-:-:S03]  /*5e50*/  ISETP.GE.U32.AND P2, PT, R106, 0x7f000001, PT ;  /* 0x7f0000016a00780c */ /* 0x000fc60003f46070 */
[----:B------:R-:W-:-:S04]  /*5e60*/  IMAD.WIDE.U32 R8, R101, 0x5fffffa, RZ ;  /* 0x05fffffa65087825 */ /* 0x000fc800078e00ff */
[----:B------:R-:W-:-:S04]  /*5e70*/  IMAD.HI.U32 R105, R105, 0x7f000001, R18 ;  /* 0x7f00000169697827 */ /* 0x000fc800078e0012 */
[----:B------:R-:W-:-:S04]  /*5e80*/  IMAD.HI.U32 R103, R103, 0x7f000001, R16 ;  /* 0x7f00000167677827 */ /* 0x000fc800078e0010 */
[----:B--2---:R-:W-:-:S04]  /*5e90*/  IMAD.WIDE.U32 R18, R65, R104, RZ ;  /* 0x0000006841127225 */ /* 0x004fc800078e00ff */
[----:B------:R-:W-:Y:S02]  /*5ea0*/  IMAD R101, R101, 0x6, RZ ;  /* 0x0000000665657824 */ /* 0x000fe400078e02ff */
[----:B------:R-:W-:-:S04]  /*5eb0*/  IMAD.WIDE.U32 R16, R102, 0x5fffffa, RZ ;  /* 0x05fffffa66107825 */ /* 0x000fc800078e00ff */
[----:B------:R-:W-:-:S04]  /*5ec0*/  IMAD.WIDE.U32 R14, R98, 0x5fffffa, RZ ;  /* 0x05fffffa620e7825 */ /* 0x000fc800078e00ff */
[----:B------:R-:W-:Y:S02]  /*5ed0*/  IMAD R109, R102, 0x6, RZ ;  /* 0x00000006666d7824 */ /* 0x000fe400078e02ff */
[----:B------:R-:W-:Y:S02]  /*5ee0*/  IMAD R111, R98, 0x6, RZ ;  /* 0x00000006626f7824 */ /* 0x000fe400078e02ff */
[----:B------:R-:W-:Y:S02]  /*5ef0*/  IMAD R65, R18, 0x7effffff, RZ ;  /* 0x7effffff12417824 */ /* 0x000fe400078e02ff */
[----:B------:R-:W-:Y:S01]  /*5f00*/  IMAD.HI.U32 R98, R101, 0x7f000001, R8 ;  /* 0x7f00000165627827 */ /* 0x000fe200078e0008 */
[----:B------:R-:W-:-:S03]  /*5f10*/  @P3 IADD3 R108, PT, PT, R108, -0x7f000001, RZ ;  /* 0x80ffffff6c6c3810 */ /* 0x000fc60007ffe0ff */
[----:B---3--:R-:W-:Y:S01]  /*5f20*/  IMAD.WIDE.U32 R8, R10, R104, RZ ;  /* 0x000000680a087225 */ /* 0x008fe200078e00ff */
[----:B------:R-:W-:Y:S01]  /*5f30*/  ISETP.GE.U32.AND P0, PT, R93, 0x7f000001, PT ;  /* 0x7f0000015d00780c */ /* 0x000fe20003f06070 */
[----:B------:R-:W-:Y:S01]  /*5f40*/  ISETP.GE.U32.AND P1, PT, R107, 0x7f000001, PT ;  /* 0x7f0000016b00780c */ /* 0x000fe20003f26070 */
[----:B------:R-:W-:Y:S01]  /*5f50*/  ISETP.GE.U32.AND P3, PT, R105, 0x7f000001, PT ;  /* 0x7f0000016900780c */ /* 0x000fe20003f66070 */
[----:B------:R-:W-:-:S04]  /*5f60*/  IMAD.HI.U32 R16, R109, 0x7f000001, R16 ;  /* 0x7f0000016d107827 */ /* 0x000fc800078e0010 */
[----:B------:R-:W-:-:S04]  /*5f70*/  IMAD.HI.U32 R17, R111, 0x7f000001, R14 ;  /* 0x7f0000016f117827 */ /* 0x000fc800078e000e */
[----:B------:R-:W-:Y:S01]  /*5f80*/  IMAD.HI.U32 R65, R65, 0x7f000001, R18 ;  /* 0x7f00000141417827 */ /* 0x000fe200078e0012 */
[----:B------:R-:W-:-:S03]  /*5f90*/  @P2 IADD3 R106, PT, PT, R106, -0x7f000001, RZ ;  /* 0x80ffffff6a6a2810 */ /* 0x000fc60007ffe0ff */
[----:B------:R-:W-:Y:S02]  /*5fa0*/  IMAD R19, R8, 0x7effffff, RZ ;  /* 0x7effffff08137824 */ /* 0x000fe400078e02ff */
[----:B----4-:R-:W-:Y:S01]  /*5fb0*/  IMAD.WIDE.U32 R14, R13, R104, RZ ;  /* 0x000000680d0e7225 */ /* 0x010fe200078e00ff */
[----:B------:R-:W-:-:S03]  /*5fc0*/  ISETP.GE.U32.AND P2, PT, R97, 0x7f000001, PT ;  /* 0x7f0000016100780c */ /* 0x000fc60003f46070 */
[----:B------:R-:W-:-:S04]  /*5fd0*/  IMAD.HI.U32 R18, R19, 0x7f000001, R8 ;  /* 0x7f00000113127827 */ /* 0x000fc800078e0008 */
[----:B------:R-:W-:Y:S02]  /*5fe0*/  IMAD R13, R14, 0x7effffff, RZ ;  /* 0x7effffff0e0d7824 */ /* 0x000fe400078e02ff */
[----:B------:R-:W-:-:S04]  /*5ff0*/  IMAD.WIDE.U32 R8, R21, R104, RZ ;  /* 0x0000006815087225 */ /* 0x000fc800078e00ff */
[----:B------:R-:W-:Y:S01]  /*6000*/  IMAD.HI.U32 R15, R13, 0x7f000001, R14 ;  /* 0x7f0000010d0f7827 */ /* 0x000fe200078e000e */
[----:B------:R-:W-:-:S03]  /*6010*/  @P1 IADD3 R107, PT, PT, R107, -0x7f000001, RZ ;  /* 0x80ffffff6b6b1810 */ /* 0x000fc60007ffe0ff */
[----:B------:R-:W-:Y:S01]  /*6020*/  IMAD R13, R8, 0x7effffff, RZ ;  /* 0x7effffff080d7824 */ /* 0x000fe200078e02ff */
[----:B------:R-:W-:Y:S02]  /*6030*/  @P0 IADD3 R93, PT, PT, R93, -0x7f000001, RZ ;  /* 0x80ffffff5d5d0810 */ /* 0x000fe40007ffe0ff */
[----:B------:R-:W-:Y:S01]  /*6040*/  @P3 IADD3 R105, PT, PT, R105, -0x7f000001, RZ ;  /* 0x80ffffff69693810 */ /* 0x000fe20007ffe0ff */
[----:B------:R-:W-:Y:S01]  /*6050*/  ISETP.GE.U32.AND P1, PT, R65, 0x7f000001, PT ;  /* 0x7f0000014100780c */ /* 0x000fe20003f26070 */
[----:B------:R-:W-:Y:S01]  /*6060*/  ISETP.GE.U32.AND P0, PT, R96, 0x7f000001, PT ;  /* 0x7f0000016000780c */ /* 0x000fe20003f06070 */
[----:B------:R-:W-:Y:S01]  /*6070*/  IMAD.HI.U32 R19, R13, 0x7f000001, R8 ;  /* 0x7f0000010d137827 */ /* 0x000fe200078e0008 */
[----:B------:R-:W-:Y:S01]  /*6080*/  ISETP.GE.U32.AND P3, PT, R15, 0x7f000001, PT ;  /* 0x7f0000010f00780c */ /* 0x000fe20003f66070 */
[----:B------:R-:W-:Y:S01]  /*6090*/  @P2 IADD3 R97, PT, PT, R97, -0x7f000001, RZ ;  /* 0x80ffffff61612810 */ /* 0x000fe20007ffe0ff */
[----:B------:R-:W-:Y:S02]  /*60a0*/  ISETP.GE.U32.AND P5, PT, R18, 0x7f000001, PT ;  /* 0x7f0000011200780c */ /* 0x000fe40003fa6070 */
[----:B------:R-:W-:Y:S01]  /*60b0*/  ISETP.GE.U32.AND P2, PT, R19, 0x7f000001, PT ;  /* 0x7f0000011300780c */ /* 0x000fe20003f46070 */
[----:B------:R-:W-:Y:S01]  /*60c0*/  IADD3 R107, PT, PT, R107, R108, RZ ;  /* 0x0000006c6b6b7210 */ /* 0x000fe20007ffe0ff */
[----:B------:R-:W-:Y:S01]  /*60d0*/  ISETP.GE.U32.AND P6, PT, R103, 0x7f000001, PT ;  /* 0x7f0000016700780c */ /* 0x000fe20003fc6070 */
[----:B------:R-:W-:-:S03]  /*60e0*/  ISETP.GE.U32.AND P4, PT, R105, 0x7f000001, PT ;  /* 0x7f0000016900780c */ /* 0x000fc60003f86070 */
[----:B------:R-:W-:Y:S02]  /*60f0*/  @P1 IADD3 R65, PT, PT, R65, -0x7f000001, RZ ;  /* 0x80ffffff41411810 */ /* 0x000fe40007ffe0ff */
[----:B------:R-:W-:Y:S01]  /*6100*/  @P0 IADD3 R96, PT, PT, R96, -0x7f000001, RZ ;  /* 0x80ffffff60600810 */ /* 0x000fe20007ffe0ff */
[----:B------:R-:W-:Y:S01]  /*6110*/  ISETP.GE.U32.AND P1, PT, R100, 0x7f000001, PT ;  /* 0x7f0000016400780c */ /* 0x000fe20003f26070 */
[----:B------:R-:W-:Y:S01]  /*6120*/  @P3 IADD3 R15, PT, PT, R15, -0x7f000001, RZ ;  /* 0x80ffffff0f0f3810 */ /* 0x000fe20007ffe0ff */
[----:B------:R-:W-:Y:S01]  /*6130*/  ISETP.GE.U32.AND P0, PT, R16, 0x7f000001, PT ;  /* 0x7f0000011000780c */ /* 0x000fe20003f06070 */
[----:B------:R-:W-:Y:S01]  /*6140*/  ISETP.GE.U32.AND P3, PT, R107, 0x7f000001, PT ;  /* 0x7f0000016b00780c */ /* 0x000fe20003f66070 */
[----:B------:R-:W-:Y:S02]  /*6150*/  @P5 IADD3 R18, PT, PT, R18, -0x7f000001, RZ ;  /* 0x80ffffff12125810 */ /* 0x000fe40007ffe0ff */
[----:B------:R-:W-:Y:S02]  /*6160*/  @P2 IADD3 R19, PT, PT, R19, -0x7f000001, RZ ;  /* 0x80ffffff13132810 */ /* 0x000fe40007ffe0ff */
[----:B------:R-:W-:-:S02]  /*6170*/  IADD3 R106, PT, PT, R106, R93, RZ ;  /* 0x0000005d6a6a7210 */ /* 0x000fc40007ffe0ff */
[----:B------:R-:W-:Y:S02]  /*6180*/  IADD3 R22, PT, PT, R65, R22, RZ ;  /* 0x0000001641167210 */ /* 0x000fe40007ffe0ff */
[----:B------:R-:W-:Y:S02]  /*6190*/  IADD3 R24, PT, PT, R15, R24, RZ ;  /* 0x000000180f187210 */ /* 0x000fe40007ffe0ff */
[----:B------:R-:W-:Y:S02]  /*61a0*/  IADD3 R18, PT, PT, R18, R23, RZ ;  /* 0x0000001712127210 */ /* 0x000fe40007ffe0ff */
[----:B------:R-:W-:Y:S02]  /*61b0*/  IADD3 R64, PT, PT, R19, R64, RZ ;  /* 0x0000004013407210 */ /* 0x000fe40007ffe0ff */
[----:B------:R-:W-:Y:S02]  /*61c0*/  @P6 IADD3 R103, PT, PT, R103, -0x7f000001, RZ ;  /* 0x80ffffff67676810 */ /* 0x000fe40007ffe0ff */
[----:B------:R-:W-:-:S02]  /*61d0*/  @P4 IADD3 R105, PT, PT, R105, -0x7f000001, RZ ;  /* 0x80ffffff69694810 */ /* 0x000fc40007ffe0ff */
[----:B------:R-:W-:Y:S01]  /*61e0*/  @P1 IADD3 R100, PT, PT, R100, -0x7f000001, RZ ;  /* 0x80ffffff64641810 */ /* 0x000fe20007ffe0ff */
[----:B------:R-:W-:Y:S01]  /*61f0*/  ISETP.GE.U32.AND P4, PT, R17, 0x7f000001, PT ;  /* 0x7f0000011100780c */ /* 0x000fe20003f86070 */
[----:B------:R-:W-:Y:S02]  /*6200*/  @P0 IADD3 R16, PT, PT, R16, -0x7f000001, RZ ;  /* 0x80ffffff10100810 */ /* 0x000fe40007ffe0ff */
[----:B------:R-:W-:Y:S01]  /*6210*/  @P3 IADD3 R107, PT, PT, R107, -0x7f000001, RZ ;  /* 0x80ffffff6b6b3810 */ /* 0x000fe20007ffe0ff */
[----:B------:R-:W-:Y:S01]  /*6220*/  ISETP.GE.U32.AND P6, PT, R106, 0x7f000001, PT ;  /* 0x7f0000016a00780c */ /* 0x000fe20003fc6070 */
[----:B------:R-:W-:Y:S01]  /*6230*/  ISETP.GE.U32.AND P2, PT, R22, 0x7f000001, PT ;  /* 0x7f0000011600780c */ /* 0x000fe20003f46070 */
[----:B------:R-:W-:Y:S01]  /*6240*/  ISETP.GE.U32.AND P0, PT, R18, 0x7f000001, PT ;  /* 0x7f0000011200780c */ /* 0x000fe20003f06070 */
[----:B------:R-:W-:Y:S01]  /*6250*/  ISETP.GE.U32.AND P1, PT, R24, 0x7f000001, PT ;  /* 0x7f0000011800780c */ /* 0x000fe20003f26070 */
[----:B------:R-:W-:Y:S01]  /*6260*/  ISETP.GE.U32.AND P3, PT, R64, 0x7f000001, PT ;  /* 0x7f0000014000780c */ /* 0x000fe20003f66070 */
[----:B------:R0:W-:Y:S04]  /*6270*/  STL [R1+0x110], R22 ;  /* 0x0001101601007387 */ /* 0x0001e80000100800 */
[----:B------:R1:W-:Y:S01]  /*6280*/  STL [R1+0x114], R18 ;  /* 0x0001141201007387 */ /* 0x0003e20000100800 */
[----:B------:R-:W-:-:S03]  /*6290*/  @P4 IADD3 R17, PT, PT, R17, -0x7f000001, RZ ;  /* 0x80ffffff11114810 */ /* 0x000fc60007ffe0ff */
[----:B------:R2:W-:Y:S01]  /*62a0*/  STL [R1+0x118], R24 ;  /* 0x0001181801007387 */ /* 0x0005e20000100800 */
[----:B------:R-:W-:Y:S02]  /*62b0*/  @P6 IADD3 R106, PT, PT, R106, -0x7f000001, RZ ;  /* 0x80ffffff6a6a6810 */ /* 0x000fe40007ffe0ff */
[----:B0-----:R-:W-:Y:S01]  /*62c0*/  @P2 IADD3 R22, PT, PT, R22, -0x7f000001, RZ ;  /* 0x80ffffff16162810 */ /* 0x001fe20007ffe0ff */
[----:B------:R0:W-:Y:S01]  /*62d0*/  STL [R1+0x11c], R64 ;  /* 0x00011c4001007387 */ /* 0x0001e20000100800 */
[----:B-1----:R-:W-:Y:S02]  /*62e0*/  @P0 IADD3 R18, PT, PT, R18, -0x7f000001, RZ ;  /* 0x80ffffff12120810 */ /* 0x002fe40007ffe0ff */
[----:B--2---:R-:W-:Y:S02]  /*62f0*/  @P1 IADD3 R24, PT, PT, R24, -0x7f000001, RZ ;  /* 0x80ffffff18181810 */ /* 0x004fe40007ffe0ff */
[----:B0-----:R-:W-:Y:S02]  /*6300*/  @P3 IADD3 R64, PT, PT, R64, -0x7f000001, RZ ;  /* 0x80ffffff40403810 */ /* 0x001fe40007ffe0ff */
[----:B------:R-:W-:-:S02]  /*6310*/  IADD3 R93, PT, PT, R107, R16, RZ ;  /* 0x000000106b5d7210 */ /* 0x000fc40007ffe0ff */
[----:B------:R-:W-:Y:S01]  /*6320*/  IADD3 R16, PT, PT, R106, R17, RZ ;  /* 0x000000116a107210 */ /* 0x000fe20007ffe0ff */
[----:B------:R-:W-:Y:S04]  /*6330*/  STL [R1+0x110], R22 ;  /* 0x0001101601007387 */ /* 0x000fe80000100800 */
[----:B------:R-:W-:Y:S04]  /*6340*/  STL [R1+0x114], R18 ;  /* 0x0001141201007387 */ /* 0x000fe80000100800 */
[----:B------:R0:W-:Y:S04]  /*6350*/  STL [R1+0x118], R24 ;  /* 0x0001181801007387 */ /* 0x0001e80000100800 */
[----:B------:R1:W-:Y:S04]  /*6360*/  STL [R1+0x11c], R64 ;  /* 0x00011c4001007387 */ /* 0x0003e80000100800 */
[----:B------:R-:W2:Y:S01]  /*6370*/  LD.E R17, desc[UR14][R4.64+0xf0] ;  /* 0x0000f00e04117980 */ /* 0x000ea2000c101900 */
[----:B------:R-:W-:Y:S01]  /*6380*/  ISETP.GE.U32.AND P5, PT, R103, 0x7f000001, PT ;  /* 0x7f0000016700780c */ /* 0x000fe20003fa6070 */
[----:B------:R-:W-:-:S04]  /*6390*/  IMAD.WIDE.U32 R8, R97, 0x5fffffa, RZ ;  /* 0x05fffffa61087825 */ /* 0x000fc800078e00ff */
[----:B------:R-:W-:Y:S01]  /*63a0*/  IMAD R13, R97, 0x6, RZ ;  /* 0x00000006610d7824 */ /* 0x000fe200078e02ff */
[----:B------:R-:W-:Y:S01]  /*63b0*/  ISETP.GE.U32.AND P2, PT, R94, 0x7f000001, PT ;  /* 0x7f0000015e00780c */ /* 0x000fe20003f46070 */
[----:B------:R-:W-:Y:S01]  /*63c0*/  ISETP.GE.U32.AND P0, PT, R98, 0x7f000001, PT ;  /* 0x7f0000016200780c */ /* 0x000fe20003f06070 */
[----:B------:R-:W-:Y:S01]  /*63d0*/  ISETP.GE.U32.AND P3, PT, R99, 0x7f000001, PT ;  /* 0x7f0000016300780c */ /* 0x000fe20003f66070 */
[----:B------:R-:W-:Y:S01]  /*63e0*/  IMAD.HI.U32 R21, R13, 0x7f000001, R8 ;  /* 0x7f0000010d157827 */ /* 0x000fe200078e0008 */
[----:B------:R-:W-:Y:S01]  /*63f0*/  IADD3 R13, PT, PT, R105, R96, RZ ;  /* 0x00000060690d7210 */ /* 0x000fe20007ffe0ff */
[----:B------:R-:W3:Y:S02]  /*6400*/  LD.E R107, desc[UR14][R4.64+0xf4] ;  /* 0x0000f40e046b7980 */ /* 0x000ee4000c101900 */
[----:B------:R-:W-:Y:S01]  /*6410*/  @P5 IADD3 R103, PT, PT, R103, -0x7f000001, RZ ;  /* 0x80ffffff67675810 */ /* 0x000fe20007ffe0ff */
[----:B------:R-:W-:Y:S01]  /*6420*/  ISETP.GE.U32.AND P5, PT, R95, 0x7f000001, PT ;  /* 0x7f0000015f00780c */ /* 0x000fe20003fa6070 */
[----:B------:R-:W-:Y:S01]  /*6430*/  ISETP.GE.U32.AND P4, PT, R13, 0x7f000001, PT ;  /* 0x7f0000010d00780c */ /* 0x000fe20003f86070 */
[----:B------:R-:W4:Y:S01]  /*6440*/  LD.E R101, desc[UR14][R4.64+0xf8] ;  /* 0x0000f80e04657980 */ /* 0x000f22000c101900 */
[----:B------:R-:W-:-:S02]  /*6450*/  IADD3 R10, PT, PT, R103, R100, RZ ;  /* 0x00000064670a7210 */ /* 0x000fc40007ffe0ff */
[----:B------:R-:W-:Y:S01]  /*6460*/  @P2 IADD3 R94, PT, PT, R94, -0x7f000001, RZ ;  /* 0x80ffffff5e5e2810 */ /* 0x000fe20007ffe0ff */
[----:B0-----:R0:W2:Y:S02]  /*6470*/  LD.E R24, desc[UR14][R4.64+0xfc] ;  /* 0x0000fc0e04187980 */ /* 0x0010a4000c101900 */
[----:B------:R-:W-:Y:S02]  /*6480*/  ISETP.GE.U32.AND P2, PT, R10, 0x7f000001, PT ;  /* 0x7f0000010a00780c */ /* 0x000fe40003f46070 */
[----:B------:R-:W2:Y:S03]  /*6490*/  LDL R22, [R1+0x110] ;  /* 0x0001100001167983 */ /* 0x000ea60000100800 */
[----:B------:R-:W-:Y:S02]  /*64a0*/  @P5 IADD3 R95, PT, PT, R95, -0x7f000001, RZ ;  /* 0x80ffffff5f5f5810 */ /* 0x000fe40007ffe0ff */
[----:B------:R-:W-:-:S03]  /*64b0*/  @P4 IADD3 R13, PT, PT, R13, -0x7f000001, RZ ;  /* 0x80ffffff0d0d4810 */ /* 0x000fc60007ffe0ff */
[----:B------:R-:W-:Y:S01]  /*64c0*/  IMAD.WIDE.U32 R14, R95, 0x5fffffa, RZ ;  /* 0x05fffffa5f0e7825 */ /* 0x000fe200078e00ff */
[----:B------:R-:W-:Y:S01]  /*64d0*/  IADD3 R13, PT, PT, R13, R94, RZ ;  /* 0x0000005e0d0d7210 */ /* 0x000fe20007ffe0ff */
[----:B------:R-:W-:Y:S02]  /*64e0*/  ISETP.GE.U32.AND P5, PT, R93, 0x7f000001, PT ;  /* 0x7f0000015d00780c */ /* 0x000fe40003fa6070 */
[----:B------:R-:W-:Y:S01]  /*64f0*/  IMAD R19, R95, 0x6, RZ ;  /* 0x000000065f137824 */ /* 0x000fe200078e02ff */
[----:B------:R-:W-:Y:S01]  /*6500*/  @P0 IADD3 R98, PT, PT, R98, -0x7f000001, RZ ;  /* 0x80ffffff62620810 */ /* 0x000fe20007ffe0ff */
[----:B------:R-:W-:Y:S01]  /*6510*/  ISETP.GE.U32.AND P1, PT, R21, 0x7f000001, PT ;  /* 0x7f0000011500780c */ /* 0x000fe20003f26070 */
[----:B------:R-:W-:Y:S01]  /*6520*/  ISETP.GE.U32.AND P4, PT, R16, 0x7f000001, PT ;  /* 0x7f0000011000780c */ /* 0x000fe20003f86070 */
[----:B------:R-:W-:Y:S01]  /*6530*/  IMAD.HI.U32 R14, R19, 0x7f000001, R14 ;  /* 0x7f000001130e7827 */ /* 0x000fe200078e000e */
[----:B------:R-:W-:-:S03]  /*6540*/  ISETP.GE.U32.AND P0, PT, R13, 0x7f000001, PT ;  /* 0x7f0000010d00780c */ /* 0x000fc60003f06070 */
[----:B------:R-:W-:Y:S01]  /*6550*/  IMAD.WIDE.U32 R8, R91, R85, RZ ;  /* 0x000000555b087225 */ /* 0x000fe200078e00ff */
[----:B------:R-:W-:Y:S02]  /*6560*/  @P3 IADD3 R99, PT, PT, R99, -0x7f000001, RZ ;  /* 0x80ffffff63633810 */ /* 0x000fe40007ffe0ff */
[----:B------:R-:W-:Y:S01]  /*6570*/  @P2 IADD3 R10, PT, PT, R10, -0x7f000001, RZ ;  /* 0x80ffffff0a0a2810 */ /* 0x000fe20007ffe0ff */
[----:B------:R-:W-:Y:S01]  /*6580*/  ISETP.GE.U32.AND P3, PT, R14, 0x7f000001, PT ;  /* 0x7f0000010e00780c */ /* 0x000fe20003f66070 */
[----:B------:R-:W-:Y:S01]  /*6590*/  IMAD R15, R8, 0x7effffff, RZ ;  /* 0x7effffff080f7824 */ /* 0x000fe200078e02ff */
[----:B------:R-:W-:Y:S02]  /*65a0*/  @P5 IADD3 R93, PT, PT, R93, -0x7f000001, RZ ;  /* 0x80ffffff5d5d5810 */ /* 0x000fe40007ffe0ff */
[----:B------:R-:W-:Y:S01]  /*65b0*/  IADD3 R10, PT, PT, R10, R99, RZ ;  /* 0x000000630a0a7210 */ /* 0x000fe20007ffe0ff */
[----:B------:R-:W-:Y:S01]  /*65c0*/  IMAD.HI.U32 R9, R15, 0x7f000001, R8 ;  /* 0x7f0000010f097827 */ /* 0x000fe200078e0008 */
[----:B------:R-:W-:-:S02]  /*65d0*/  @P1 IADD3 R21, PT, PT, R21, -0x7f000001, RZ ;  /* 0x80ffffff15151810 */ /* 0x000fc40007ffe0ff */
[----:B------:R-:W-:Y:S02]  /*65e0*/  @P4 IADD3 R16, PT, PT, R16, -0x7f000001, RZ ;  /* 0x80ffffff10104810 */ /* 0x000fe40007ffe0ff */
[----:B------:R-:W-:Y:S01]  /*65f0*/  @P0 IADD3 R13, PT, PT, R13, -0x7f000001, RZ ;  /* 0x80ffffff0d0d0810 */ /* 0x000fe20007ffe0ff */
[----:B------:R-:W-:Y:S01]  /*6600*/  ISETP.GE.U32.AND P0, PT, R10, 0x7f000001, PT ;  /* 0x7f0000010a00780c */ /* 0x000fe20003f06070 */
[----:B------:R-:W-:Y:S01]  /*6610*/  ISETP.GE.U32.AND P1, PT, R9, 0x7f000001, PT ;  /* 0x7f0000010900780c */ /* 0x000fe20003f26070 */
[----:B------:R-:W-:Y:S02]  /*6620*/  IADD3 R93, PT, PT, R93, R98, RZ ;  /* 0x000000625d5d7210 */ /* 0x000fe40007ffe0ff */
[----:B------:R-:W-:Y:S02]  /*6630*/  IADD3 R94, PT, PT, R16, R21, RZ ;  /* 0x00000015105e7210 */ /* 0x000fe40007ffe0ff */
[----:B------:R-:W-:Y:S01]  /*6640*/  @P3 IADD3 R14, PT, PT, R14, -0x7f000001, RZ ;  /* 0x80ffffff0e0e3810 */ /* 0x000fe20007ffe0ff */
[----:B------:R0:W2:Y:S01]  /*6650*/  LDG.E R16, desc[UR14][R6.64+0x8] ;  /* 0x0000080e06107981 */ /* 0x0000a2000c1e1900 */
[----:B------:R-:W-:Y:S01]  /*6660*/  ISETP.GE.U32.AND P2, PT, R93, 0x7f000001, PT ;  /* 0x7f0000015d00780c */ /* 0x000fe20003f46070 */
[----:B------:R-:W-:Y:S01]  /*6670*/  ISETP.GE.U32.AND P3, PT, R94, 0x7f000001, PT ;  /* 0x7f0000015e00780c */ /* 0x000fe20003f66070 */
[----:B------:R-:W-:Y:S01]  /*6680*/  IADD3 R95, PT, PT, R13, R14, RZ ;  /* 0x0000000e0d5f7210 */ /* 0x000fe20007ffe0ff */
[----:B------:R-:W2:Y:S02]  /*6690*/  LDL R21, [R1+0x118] ;  /* 0x0001180001157983 */ /* 0x000ea40000100800 */
[----:B------:R-:W-:-:S02]  /*66a0*/  @P0 IADD3 R10, PT, PT, R10, -0x7f000001, RZ ;  /* 0x80ffffff0a0a0810 */ /* 0x000fc40007ffe0ff */
[----:B------:R-:W-:Y:S01]  /*66b0*/  @P1 IADD3 R9, PT, PT, R9, -0x7f000001, RZ ;  /* 0x80ffffff09091810 */ /* 0x000fe20007ffe0ff */
[----:B------:R-:W-:Y:S01]  /*66c0*/  ISETP.GE.U32.AND P4, PT, R95, 0x7f000001, PT ;  /* 0x7f0000015f00780c */ /* 0x000fe20003f86070 */
[----:B------:R-:W2:Y:S02]  /*66d0*/  LDL R14, [R1+0x114] ;  /* 0x00011400010e7983 */ /* 0x000ea40000100800 */
[----:B------:R-:W-:Y:S02]  /*66e0*/  IADD3 R13, PT, PT, R10, R9, RZ ;  /* 0x000000090a0d7210 */ /* 0x000fe40007ffe0ff */
[----:B------:R-:W-:Y:S02]  /*66f0*/  @P2 IADD3 R93, PT, PT, R93, -0x7f000001, RZ ;  /* 0x80ffffff5d5d2810 */ /* 0x000fe40007ffe0ff */
[----:B------:R-:W-:Y:S01]  /*6700*/  @P3 IADD3 R94, PT, PT, R94, -0x7f000001, RZ ;  /* 0x80ffffff5e5e3810 */ /* 0x000fe20007ffe0ff */
[----:B------:R-:W-:Y:S02]  /*6710*/  ISETP.GE.U32.AND P0, PT, R13, 0x7f000001, PT ;  /* 0x7f0000010d00780c */ /* 0x000fe40003f06070 */
[----:B------:R-:W-:-:S03]  /*6720*/  IMAD.WIDE.U32 R8, R93, R85, RZ ;  /* 0x000000555d087225 */ /* 0x000fc600078e00ff */
[----:B------:R-:W-:Y:S01]  /*6730*/  @P4 IADD3 R95, PT, PT, R95, -0x7f000001, RZ ;  /* 0x80ffffff5f5f4810 */ /* 0x000fe20007ffe0ff */
[----:B0-----:R-:W-:-:S04]  /*6740*/  IMAD.WIDE.U32 R4, R94, R88, RZ ;  /* 0x000000585e047225 */ /* 0x001fc800078e00ff */
[----:B------:R-:W-:Y:S02]  /*6750*/  IMAD R15, R8, 0x7effffff, RZ ;  /* 0x7effffff080f7824 */ /* 0x000fe400078e02ff */
[----:B------:R-:W-:Y:S02]  /*6760*/  IMAD R19, R4, 0x7effffff, RZ ;  /* 0x7effffff04137824 */ /* 0x000fe400078e02ff */
[----:B------:R-:W-:Y:S01]  /*6770*/  IMAD.WIDE.U32 R6, R95, R87, RZ ;  /* 0x000000575f067225 */ /* 0x000fe200078e00ff */
[----:B------:R-:W-:-:S03]  /*6780*/  @P0 IADD3 R13, PT, PT, R13, -0x7f000001, RZ ;  /* 0x80ffffff0d0d0810 */ /* 0x000fc60007ffe0ff */
[----:B------:R-:W-:-:S04]  /*6790*/  IMAD.HI.U32 R10, R15, 0x7f000001, R8 ;  /* 0x7f0000010f0a7827 */ /* 0x000fc800078e0008 */
[----:B------:R-:W-:-:S04]  /*67a0*/  IMAD.WIDE.U32 R8, R93, R86, RZ ;  /* 0x000000565d087225 */ /* 0x000fc800078e00ff */
[----:B-1----:R-:W-:-:S04]  /*67b0*/  IMAD.HI.U32 R64, R19, 0x7f000001, R4 ;  /* 0x7f00000113407827 */ /* 0x002fc800078e0004 */
[----:B------:R-:W-:Y:S02]  /*67c0*/  IMAD R65, R6, 0x7effffff, RZ ;  /* 0x7effffff06417824 */ /* 0x000fe400078e02ff */
[----:B------:R-:W-:-:S04]  /*67d0*/  IMAD.WIDE.U32 R4, R94, R85, RZ ;  /* 0x000000555e047225 */ /* 0x000fc800078e00ff */
[----:B------:R-:W-:Y:S02]  /*67e0*/  IMAD R23, R8, 0x7effffff, RZ ;  /* 0x7effffff08177824 */ /* 0x000fe400078e02ff */
[----:B------:R-:W-:-:S04]  /*67f0*/  IMAD.HI.U32 R65, R65, 0x7f000001, R6 ;  /* 0x7f00000141417827 */ /* 0x000fc800078e0006 */
[----:B------:R-:W-:Y:S02]  /*6800*/  IMAD R15, R4, 0x7effffff, RZ ;  /* 0x7effffff040f7824 */ /* 0x000fe400078e02ff */
[----:B------:R-:W-:-:S04]  /*6810*/  IMAD.WIDE.U32 R6, R13, R86, RZ ;  /* 0x000000560d067225 */ /* 0x000fc800078e00ff */
[----:B------:R-:W-:-:S04]  /*6820*/  IMAD.HI.U32 R23, R23, 0x7f000001, R8 ;  /* 0x7f00000117177827 */ /* 0x000fc800078e0008 */
[----:B------:R-:W-:-:S04]  /*6830*/  IMAD.WIDE.U32 R8, R95, R88, RZ ;  /* 0x000000585f087225 */ /* 0x000fc800078e00ff */
[----:B------:R-:W-:Y:S02]  /*6840*/  IMAD.HI.U32 R98, R15, 0x7f000001, R4 ;  /* 0x7f0000010f627827 */ /* 0x000fe400078e0004 */
[----:B------:R-:W2:Y:S02]  /*6850*/  LDL R15, [R1+0x11c] ;  /* 0x00011c00010f7983 */ /* 0x000ea40000100800 */
[----:B------:R-:W-:-:S04]  /*6860*/  IMAD.WIDE.U32 R4, R13, R87, RZ ;  /* 0x000000570d047225 */ /* 0x000fc800078e00ff */
[----:B------:R-:W-:Y:S02]  /*6870*/  IMAD R99, R6, 0x7effffff, RZ ;  /* 0x7effffff06637824 */ /* 0x000fe400078e02ff */
[----:B------:R-:W-:Y:S02]  /*6880*/  IMAD R97, R8, 0x7effffff, RZ ;  /* 0x7effffff08617824 */ /* 0x000fe400078e02ff */
[----:B------:R-:W-:-:S04]  /*6890*/  IMAD.WIDE.U32 R18, R93, R87, RZ ;  /* 0x000000575d127225 */ /* 0x000fc800078e00ff */
[----:B------:R-:W-:Y:S02]  /*68a0*/  IMAD R103, R4, 0x7effffff, RZ ;  /* 0x7effffff04677824 */ /* 0x000fe400078e02ff */
[----:B------:R-:W-:-:S04]  /*68b0*/  IMAD.HI.U32 R96, R99, 0x7f000001, R6 ;  /* 0x7f00000163607827 */ /* 0x000fc800078e0006 */
[----:B------:R-:W-:-:S04]  /*68c0*/  IMAD.WIDE.U32 R6, R94, R86, RZ ;  /* 0x000000565e067225 */ /* 0x000fc800078e00ff */
[----:B------:R-:W-:Y:S01]  /*68d0*/  IMAD.HI.U32 R97, R97, 0x7f000001, R8 ;  /* 0x7f00000161617827 */ /* 0x000fe200078e0008 */
[----:B------:R-:W-:-:S03]  /*68e0*/  ISETP.GE.U32.AND P2, PT, R64, 0x7f000001, PT ;  /* 0x7f0000014000780c */ /* 0x000fc60003f46070 */
[----:B------:R-:W-:Y:S02]  /*68f0*/  IMAD R9, R18, 0x7effffff, RZ ;  /* 0x7effffff12097824 */ /* 0x000fe400078e02ff */
[----:B------:R-:W-:Y:S01]  /*6900*/  IMAD.HI.U32 R99, R103, 0x7f000001, R4 ;  /* 0x7f00000167637827 */ /* 0x000fe200078e0004 */
[----:B------:R-:W-:-:S03]  /*6910*/  ISETP.GE.U32.AND P1, PT, R23, 0x7f000001, PT ;  /* 0x7f0000011700780c */ /* 0x000fc60003f26070 */
[----:B------:R-:W-:Y:S02]  /*6920*/  IMAD R103, R6, 0x7effffff, RZ ;  /* 0x7effffff06677824 */ /* 0x000fe400078e02ff */
[----:B------:R-:W-:-:S04]  /*6930*/  IMAD.WIDE.U32 R4, R13, R88, RZ ;  /* 0x000000580d047225 */ /* 0x000fc800078e00ff */
[----:B------:R-:W-:-:S04]  /*6940*/  IMAD.HI.U32 R100, R9, 0x7f000001, R18 ;  /* 0x7f00000109647827 */ /* 0x000fc800078e0012 */
[----:B------:R-:W-:-:S04]  /*6950*/  IMAD.WIDE.U32 R8, R95, R85, RZ ;  /* 0x000000555f087225 */ /* 0x000fc800078e00ff */
[----:B------:R-:W-:Y:S01]  /*6960*/  IMAD.HI.U32 R111, R103, 0x7f000001, R6 ;  /* 0x7f000001676f7827 */ /* 0x000fe200078e0006 */
[----:B------:R-:W-:-:S03]  /*6970*/  ISETP.GE.U32.AND P5, PT, R65, 0x7f000001, PT ;  /* 0x7f0000014100780c */ /* 0x000fc60003fa6070 */
[----:B------:R-:W-:Y:S02]  /*6980*/  IMAD R103, R4, 0x7effffff, RZ ;  /* 0x7effffff04677824 */ /* 0x000fe400078e02ff */
[----:B------:R-:W-:-:S04]  /*6990*/  IMAD.WIDE.U32 R18, R93, R88, RZ ;  /* 0x000000585d127225 */ /* 0x000fc800078e00ff */
[----:B------:R-:W-:Y:S02]  /*69a0*/  IMAD R105, R8, 0x7effffff, RZ ;  /* 0x7effffff08697824 */ /* 0x000fe400078e02ff */
[----:B------:R-:W-:Y:S01]  /*69b0*/  IMAD.HI.U32 R104, R103, 0x7f000001, R4 ;  /* 0x7f00000167687827 */ /* 0x000fe200078e0004 */
[----:B------:R-:W-:-:S03]  /*69c0*/  ISETP.GE.U32.AND P0, PT, R100, 0x7f000001, PT ;  /* 0x7f0000016400780c */ /* 0x000fc60003f06070 */
[----:B------:R-:W-:Y:S02]  /*69d0*/  IMAD R7, R18, 0x7effffff, RZ ;  /* 0x7effffff12077824 */ /* 0x000fe400078e02ff */
[----:B------:R-:W-:Y:S01]  /*69e0*/  IMAD.WIDE.U32 R4, R13, R85, RZ ;  /* 0x000000550d047225 */ /* 0x000fe200078e00ff */
[----:B------:R-:W-:-:S03]  /*69f0*/  @P2 IADD3 R64, PT, PT, R64, -0x7f000001, RZ ;  /* 0x80ffffff40402810 */ /* 0x000fc60007ffe0ff */
[----:B------:R-:W-:Y:S01]  /*6a00*/  IMAD.HI.U32 R102, R105, 0x7f000001, R8 ;  /* 0x7f00000169667827 */ /* 0x000fe200078e0008 */
[----:B------:R-:W-:-:S03]  /*6a10*/  ISETP.GE.U32.AND P6, PT, R97, 0x7f000001, PT ;  /* 0x7f0000016100780c */ /* 0x000fc60003fc6070 */
[----:B------:R-:W-:Y:S01]  /*6a20*/  IMAD.WIDE.U32 R8, R95, R86, RZ ;  /* 0x000000565f087225 */ /* 0x000fe200078e00ff */
[----:B------:R-:W-:-:S03]  /*6a30*/  @P1 IADD3 R23, PT, PT, R23, -0x7f000001, RZ ;  /* 0x80ffffff17171810 */ /* 0x000fc60007ffe0ff */
[----:B------:R-:W-:Y:S02]  /*6a40*/  IMAD.HI.U32 R106, R7, 0x7f000001, R18 ;  /* 0x7f000001076a7827 */ /* 0x000fe400078e0012 */
[----:B------:R-:W2:Y:S02]  /*6a50*/  LDL.64 R6, [R1+0x100] ;  /* 0x0001000001067983 */ /* 0x000ea40000100a00 */
[----:B------:R-:W-:Y:S02]  /*6a60*/  IMAD R109, R4, 0x7effffff, RZ ;  /* 0x7effffff046d7824 */ /* 0x000fe400078e02ff */
[----:B------:R-:W-:Y:S01]  /*6a70*/  IMAD.WIDE.U32 R18, R94, R87, RZ ;  /* 0x000000575e127225 */ /* 0x000fe200078e00ff */
[----:B------:R-:W-:-:S03]  /*6a80*/  ISETP.GE.U32.AND P3, PT, R106, 0x7f000001, PT ;  /* 0x7f0000016a00780c */ /* 0x000fc60003f66070 */
[----:B------:R-:W-:Y:S02]  /*6a90*/  IMAD R105, R8, 0x7effffff, RZ ;  /* 0x7effffff08697824 */ /* 0x000fe400078e02ff */
[----:B------:R-:W-:Y:S01]  /*6aa0*/  IMAD.HI.U32 R109, R109, 0x7f000001, R4 ;  /* 0x7f0000016d6d7827 */ /* 0x000fe200078e0004 */
[----:B------:R-:W-:Y:S01]  /*6ab0*/  ISETP.GE.U32.AND P4, PT, R98, 0x7f000001, PT ;  /* 0x7f0000016200780c */ /* 0x000fe20003f86070 */
[----:B------:R-:W-:Y:S02]  /*6ac0*/  @P5 IADD3 R65, PT, PT, R65, -0x7f000001, RZ ;  /* 0x80ffffff41415810 */ /* 0x000fe40007ffe0ff */
[----:B------:R-:W-:Y:S01]  /*6ad0*/  IMAD.WIDE.U32 R4, R64, 0x5fffffa, RZ ;  /* 0x05fffffa40047825 */ /* 0x000fe200078e00ff */
[----:B------:R-:W-:-:S03]  /*6ae0*/  ISETP.GE.U32.AND P2, PT, R23, 0x7f000001, PT ;  /* 0x7f0000011700780c */ /* 0x000fc60003f46070 */
[----:B------:R-:W-:Y:S02]  /*6af0*/  IMAD R103, R18, 0x7effffff, RZ ;  /* 0x7effffff12677824 */ /* 0x000fe400078e02ff */
[----:B------:R-:W-:Y:S01]  /*6b00*/  IMAD.HI.U32 R105, R105, 0x7f000001, R8 ;  /* 0x7f00000169697827 */ /* 0x000fe200078e0008 */
[----:B------:R-:W-:-:S03]  /*6b10*/  @P0 IADD3 R100, PT, PT, R100, -0x7f000001, RZ ;  /* 0x80ffffff64640810 */ /* 0x000fc60007ffe0ff */
[----:B------:R-:W-:Y:S02]  /*6b20*/  IMAD R9, R64, 0x6, RZ ;  /* 0x0000000640097824 */ /* 0x000fe400078e02ff */
[----:B------:R-:W-:Y:S01]  /*6b30*/  IMAD.HI.U32 R19, R103, 0x7f000001, R18 ;  /* 0x7f00000167137827 */ /* 0x000fe200078e0012 */
[----:B------:R-:W-:-:S03]  /*6b40*/  @P6 IADD3 R97, PT, PT, R97, -0x7f000001, RZ ;  /* 0x80ffffff61616810 */ /* 0x000fc60007ffe0ff */
[----:B------:R-:W-:Y:S01]  /*6b50*/  IMAD.HI.U32 R103, R9, 0x7f000001, R4 ;  /* 0x7f00000109677827 */ /* 0x000fe200078e0004 */
[----:B------:R-:W-:-:S03]  /*6b60*/  ISETP.GE.U32.AND P0, PT, R111, 0x7f000001, PT ;  /* 0x7f0000016f00780c */ /* 0x000fc60003f06070 */
[----:B------:R-:W-:Y:S01]  /*6b70*/  IMAD.WIDE.U32 R4, R65, 0x5fffffa, RZ ;  /* 0x05fffffa41047825 */ /* 0x000fe200078e00ff */
[----:B------:R-:W-:-:S03]  /*6b80*/  ISETP.GE.U32.AND P1, PT, R100, 0x7f000001, PT ;  /* 0x7f0000016400780c */ /* 0x000fc60003f26070 */
[----:B------:R-:W-:Y:S01]  /*6b90*/  IMAD R65, R65, 0x6, RZ ;  /* 0x0000000641417824 */ /* 0x000fe200078e02ff */
[----:B------:R-:W-:Y:S01]  /*6ba0*/  @P3 IADD3 R106, PT, PT, R106, -0x7f000001, RZ ;  /* 0x80ffffff6a6a3810 */ /* 0x000fe20007ffe0ff */
[----:B------:R-:W-:Y:S02]  /*6bb0*/  ISETP.GE.U32.AND P6, PT, R10, 0x7f000001, PT ;  /* 0x7f0000010a00780c */ /* 0x000fe40003fc6070 */
[----:B------:R-:W-:Y:S01]  /*6bc0*/  IMAD.HI.U32 R18, R65, 0x7f000001, R4 ;  /* 0x7f00000141127827 */ /* 0x000fe200078e0004 */
[----:B------:R-:W-:Y:S02]  /*6bd0*/  @P4 IADD3 R98, PT, PT, R98, -0x7f000001, RZ ;  /* 0x80ffffff62624810 */ /* 0x000fe40007ffe0ff */
[----:B------:R-:W-:Y:S01]  /*6be0*/  @P2 IADD3 R23, PT, PT, R23, -0x7f000001, RZ ;  /* 0x80ffffff17172810 */ /* 0x000fe20007ffe0ff */
[----:B------:R-:W-:Y:S01]  /*6bf0*/  IMAD.WIDE.U32 R4, R97, 0x5fffffa, RZ ;  /* 0x05fffffa61047825 */ /* 0x000fe200078e00ff */
[----:B------:R-:W-:Y:S01]  /*6c00*/  ISETP.GE.U32.AND P3, PT, R19, 0x7f000001, PT ;  /* 0x7f0000011300780c */ /* 0x000fe20003f66070 */
[----:B------:R-:W-:-:S02]  /*6c10*/  ISETP.GE.U32.AND P5, PT, R106, 0x7f000001, PT ;  /* 0x7f0000016a00780c */ /* 0x000fc40003fa6070 */
[----:B------:R-:W-:Y:S01]  /*6c20*/  IMAD R97, R97, 0x6, RZ ;  /* 0x0000000661617824 */ /* 0x000fe200078e02ff */
[----:B------:R-:W-:Y:S01]  /*6c30*/  ISETP.GE.U32.AND P2, PT, R99, 0x7f000001, PT ;  /* 0x7f0000016300780c */ /* 0x000fe20003f46070 */
[----:B------:R-:W-:Y:S02]  /*6c40*/  IADD3 R23, PT, PT, R23, R98, RZ ;  /* 0x0000006217177210 */ /* 0x000fe40007ffe0ff */
[----:B------:R-:W-:Y:S01]  /*6c50*/  IMAD.HI.U32 R64, R97, 0x7f000001, R4 ;  /* 0x7f00000161407827 */ /* 0x000fe200078e0004 */
[----:B------:R-:W-:Y:S02]  /*6c60*/  @P0 IADD3 R111, PT, PT, R111, -0x7f000001, RZ ;  /* 0x80ffffff6f6f0810 */ /* 0x000fe40007ffe0ff */
[----:B------:R-:W-:Y:S01]  /*6c70*/  @P1 IADD3 R100, PT, PT, R100, -0x7f000001, RZ ;  /* 0x80ffffff64641810 */ /* 0x000fe20007ffe0ff */
[----:B------:R-:W-:Y:S01]  /*6c80*/  ISETP.GE.U32.AND P0, PT, R23, 0x7f000001, PT ;  /* 0x7f0000011700780c */ /* 0x000fe20003f06070 */
[----:B------:R-:W-:Y:S01]  /*6c90*/  ISETP.GE.U32.AND P1, PT, R64, 0x7f000001, PT ;  /* 0x7f0000014000780c */ /* 0x000fe20003f26070 */
[----:B------:R-:W-:Y:S01]  /*6ca0*/  ISETP.GE.U32.AND P4, PT, R104, 0x7f000001, PT ;  /* 0x7f0000016800780c */ /* 0x000fe20003f86070 */
[----:B------:R-:W-:-:S02]  /*6cb0*/  @P6 IADD3 R10, PT, PT, R10, -0x7f000001, RZ ;  /* 0x80ffffff0a0a6810 */ /* 0x000fc40007ffe0ff */
[----:B------:R-:W-:Y:S02]  /*6cc0*/  IADD3 R111, PT, PT, R100, R111, RZ ;  /* 0x0000006f646f7210 */ /* 0x000fe40007ffe0ff */
[----:B------:R-:W-:Y:S02]  /*6cd0*/  @P3 IADD3 R19, PT, PT, R19, -0x7f000001, RZ ;  /* 0x80ffffff13133810 */ /* 0x000fe40007ffe0ff */
[----:B------:R-:W-:Y:S02]  /*6ce0*/  @P5 IADD3 R106, PT, PT, R106, -0x7f000001, RZ ;  /* 0x80ffffff6a6a5810 */ /* 0x000fe40007ffe0ff */
[----:B------:R-:W-:Y:S01]  /*6cf0*/  @P2 IADD3 R99, PT, PT, R99, -0x7f000001, RZ ;  /* 0x80ffffff63632810 */ /* 0x000fe20007ffe0ff */
[----:B------:R-:W-:Y:S01]  /*6d00*/  ISETP.GE.U32.AND P2, PT, R10, 0x7f000001, PT ;  /* 0x7f0000010a00780c */ /* 0x000fe20003f46070 */
[----:B------:R-:W-:Y:S01]  /*6d10*/  ISETP.GE.U32.AND P3, PT, R103, 0x7f000001, PT ;  /* 0x7f0000016700780c */ /* 0x000fe20003f66070 */
[----:B------:R-:W-:Y:S01]  /*6d20*/  ISETP.GE.U32.AND P5, PT, R102, 0x7f000001, PT ;  /* 0x7f0000016600780c */ /* 0x000fe20003fa6070 */
[----:B------:R-:W-:Y:S01]  /*6d30*/  ISETP.GE.U32.AND P6, PT, R111, 0x7f000001, PT ;  /* 0x7f0000016f00780c */ /* 0x000fe20003fc6070 */
[----:B------:R-:W-:Y:S01]  /*6d40*/  IADD3 R106, PT, PT, R106, R19, RZ ;  /* 0x000000136a6a7210 */ /* 0x000fe20007ffe0ff */
[----:B------:R-:W-:Y:S01]  /*6d50*/  IMAD.WIDE.U32 R8, R99, 0x5fffffa, RZ ;  /* 0x05fffffa63087825 */ /* 0x000fe200078e00ff */
[----:B------:R-:W-:-:S02]  /*6d60*/  @P1 IADD3 R64, PT, PT, R64, -0x7f000001, RZ ;  /* 0x80ffffff40401810 */ /* 0x000fc40007ffe0ff */
[----:B------:R-:W-:Y:S02]  /*6d70*/  @P0 IADD3 R23, PT, PT, R23, -0x7f000001, RZ ;  /* 0x80ffffff17170810 */ /* 0x000fe40007ffe0ff */
[----:B------:R-:W-:Y:S01]  /*6d80*/  @P4 IADD3 R104, PT, PT, R104, -0x7f000001, RZ ;  /* 0x80ffffff68684810 */ /* 0x000fe20007ffe0ff */
[----:B------:R-:W-:Y:S01]  /*6d90*/  IMAD R19, R99, 0x6, RZ ;  /* 0x0000000663137824 */ /* 0x000fe200078e02ff */
[----:B------:R-:W-:Y:S01]  /*6da0*/  ISETP.GE.U32.AND P4, PT, R105, 0x7f000001, PT ;  /* 0x7f0000016900780c */ /* 0x000fe20003f86070 */
[----:B------:R-:W-:Y:S01]  /*6db0*/  ISETP.GE.U32.AND P0, PT, R106, 0x7f000001, PT ;  /* 0x7f0000016a00780c */ /* 0x000fe20003f06070 */
[----:B------:R-:W-:Y:S01]  /*6dc0*/  IADD3 R23, PT, PT, R23, R64, RZ ;  /* 0x0000004017177210 */ /* 0x000fe20007ffe0ff */
[----:B------:R-:W-:Y:S01]  /*6dd0*/  IMAD.HI.U32 R8, R19, 0x7f000001, R8 ;  /* 0x7f00000113087827 */ /* 0x000fe200078e0008 */
[----:B------:R-:W-:Y:S02]  /*6de0*/  @P2 IADD3 R10, PT, PT, R10, -0x7f000001, RZ ;  /* 0x80ffffff0a0a2810 */ /* 0x000fe40007ffe0ff */
[----:B------:R-:W-:-:S02]  /*6df0*/  @P3 IADD3 R103, PT, PT, R103, -0x7f000001, RZ ;  /* 0x80ffffff67673810 */ /* 0x000fc40007ffe0ff */
[----:B------:R-:W-:Y:S01]  /*6e00*/  @P5 IADD3 R102, PT, PT, R102, -0x7f000001, RZ ;  /* 0x80ffffff66665810 */ /* 0x000fe20007ffe0ff */
[----:B------:R-:W-:Y:S01]  /*6e10*/  IMAD.WIDE.U32 R4, R104, 0x5fffffa, RZ ;  /* 0x05fffffa68047825 */ /* 0x000fe200078e00ff */
[----:B------:R-:W-:Y:S01]  /*6e20*/  @P6 IADD3 R111, PT, PT, R111, -0x7f000001, RZ ;  /* 0x80ffffff6f6f6810 */ /* 0x000fe20007ffe0ff */
[----:B------:R-:W-:Y:S01]  /*6e30*/  ISETP.GE.U32.AND P1, PT, R96, 0x7f000001, PT ;  /* 0x7f0000016000780c */ /* 0x000fe20003f26070 */
[----:B------:R-:W-:Y:S01]  /*6e40*/  ISETP.GE.U32.AND P2, PT, R23, 0x7f000001, PT ;  /* 0x7f0000011700780c */ /* 0x000fe20003f46070 */
[----:B------:R-:W-:Y:S01]  /*6e50*/  IMAD R65, R104, 0x6, RZ ;  /* 0x0000000668417824 */ /* 0x000fe200078e02ff */
[----:B------:R-:W-:Y:S01]  /*6e60*/  ISETP.GE.U32.AND P3, PT, R8, 0x7f000001, PT ;  /* 0x7f0000010800780c */ /* 0x000fe20003f66070 */
[----:B------:R-:W-:Y:S02]  /*6e70*/  IADD3 R9, PT, PT, R10, R103, RZ ;  /* 0x000000670a097210 */ /* 0x000fe40007ffe0ff */
[----:B------:R-:W-:Y:S01]  /*6e80*/  IADD3 R97, PT, PT, R111, R102, RZ ;  /* 0x000000666f617210 */ /* 0x000fe20007ffe0ff */
[----:B------:R-:W-:Y:S01]  /*6e90*/  IMAD.HI.U32 R64, R65, 0x7f000001, R4 ;  /* 0x7f00000141407827 */ /* 0x000fe200078e0004 */
[----:B------:R-:W-:-:S02]  /*6ea0*/  @P4 IADD3 R105, PT, PT, R105, -0x7f000001, RZ ;  /* 0x80ffffff69694810 */ /* 0x000fc40007ffe0ff */
[----:B------:R-:W-:Y:S01]  /*6eb0*/  @P0 IADD3 R106, PT, PT, R106, -0x7f000001, RZ ;  /* 0x80ffffff6a6a0810 */ /* 0x000fe20007ffe0ff */
[----:B------:R-:W-:Y:S01]  /*6ec0*/  ISETP.GE.U32.AND P0, PT, R18, 0x7f000001, PT ;  /* 0x7f0000011200780c */ /* 0x000fe20003f06070 */
[----:B------:R-:W-:Y:S01]  /*6ed0*/  ISETP.GE.U32.AND P4, PT, R9, 0x7f000001, PT ;  /* 0x7f0000010900780c */ /* 0x000fe20003f86070 */
[----:B------:R-:W-:Y:S01]  /*6ee0*/  ISETP.GE.U32.AND P6, PT, R64, 0x7f000001, PT ;  /* 0x7f0000014000780c */ /* 0x000fe20003fc6070 */
[----:B------:R-:W-:Y:S01]  /*6ef0*/  ISETP.GE.U32.AND P5, PT, R97, 0x7f000001, PT ;  /* 0x7f0000016100780c */ /* 0x000fe20003fa6070 */
[----:B------:R-:W-:Y:S02]  /*6f00*/  IADD3 R98, PT, PT, R106, R105, RZ ;  /* 0x000000696a627210 */ /* 0x000fe40007ffe0ff */
[----:B------:R-:W-:Y:S02]  /*6f10*/  @P1 IADD3 R96, PT, PT, R96, -0x7f000001, RZ ;  /* 0x80ffffff60601810 */ /* 0x000fe40007ffe0ff */
[----:B------:R-:W-:Y:S02]  /*6f20*/  @P2 IADD3 R23, PT, PT, R23, -0x7f000001, RZ ;  /* 0x80ffffff17172810 */ /* 0x000fe40007ffe0ff */
[----:B------:R-:W-:Y:S01]  /*6f30*/  @P3 IADD3 R8, PT, PT, R8, -0x7f000001, RZ ;  /* 0x80ffffff08083810 */ /* 0x000fe20007ffe0ff */
[----:B------:R-:W-:Y:S01]  /*6f40*/  ISETP.GE.U32.AND P1, PT, R109, 0x7f000001, PT ;  /* 0x7f0000016d00780c */ /* 0x000fe20003f26070 */
[----:B------:R-:W-:Y:S01]  /*6f50*/  ISETP.GE.U32.AND P2, PT, R98, 0x7f000001, PT ;  /* 0x7f0000016200780c */ /* 0x000fe20003f46070 */
[----:B------:R-:W-:-:S04]  /*6f60*/  IMAD.WIDE.U32 R4, R96, 0x5fffffa, RZ ;  /* 0x05fffffa60047825 */ /* 0x000fc800078e00ff */
[----:B------:R-:W-:Y:S01]  /*6f70*/  IMAD R19, R96, 0x6, RZ ;  /* 0x0000000660137824 */ /* 0x000fe200078e02ff */
[----:B------:R-:W-:Y:S02]  /*6f80*/  IADD3 R96, PT, PT, R23, R8, RZ ;  /* 0x0000000817607210 */ /* 0x000fe40007ffe0ff */
[----:B------:R-:W-:Y:S02]  /*6f90*/  @P0 IADD3 R18, PT, PT, R18, -0x7f000001, RZ ;  /* 0x80ffffff12120810 */ /* 0x000fe40007ffe0ff */
[----:B------:R-:W-:Y:S02]  /*6fa0*/  @P4 IADD3 R9, PT, PT, R9, -0x7f000001, RZ ;  /* 0x80ffffff09094810 */ /* 0x000fe40007ffe0ff */
[----:B------:R-:W-:Y:S02]  /*6fb0*/  @P6 IADD3 R64, PT, PT, R64, -0x7f000001, RZ ;  /* 0x80ffffff40406810 */ /* 0x000fe40007ffe0ff */
[----:B------:R-:W-:Y:S01]  /*6fc0*/  @P5 IADD3 R97, PT, PT, R97, -0x7f000001, RZ ;  /* 0x80ffffff61615810 */ /* 0x000fe20007ffe0ff */
[----:B------:R-:W-:Y:S01]  /*6fd0*/  ISETP.GE.U32.AND P3, PT, R96, 0x7f000001, PT ;  /* 0x7f0000016000780c */ /* 0x000fe20003f66070 */
[----:B------:R-:W-:Y:S01]  /*6fe0*/  IMAD.HI.U32 R8, R19, 0x7f000001, R4 ;  /* 0x7f00000113087827 */ /* 0x000fe200078e0004 */
[----:B------:R-:W-:-:S02]  /*6ff0*/  IADD3 R9, PT, PT, R9, R18, RZ ;  /* 0x0000001209097210 */ /* 0x000fc40007ffe0ff */
[----:B------:R-:W-:Y:S02]  /*7000*/  IADD3 R97, PT, PT, R97, R64, RZ ;  /* 0x0000004061617210 */ /* 0x000fe40007ffe0ff */
[----:B------:R-:W-:Y:S02]  /*7010*/  @P1 IADD3 R109, PT, PT, R109, -0x7f000001, RZ ;  /* 0x80ffffff6d6d1810 */ /* 0x000fe40007ffe0ff */
[----:B------:R-:W-:Y:S01]  /*7020*/  @P2 IADD3 R98, PT, PT, R98, -0x7f000001, RZ ;  /* 0x80ffffff62622810 */ /* 0x000fe20007ffe0ff */
[----:B------:R-:W-:Y:S01]  /*7030*/  ISETP.GE.U32.AND P2, PT, R8, 0x7f000001, PT ;  /* 0x7f0000010800780c */ /* 0x000fe20003f46070 */
[----:B------:R-:W-:Y:S01]  /*7040*/  ISETP.GE.U32.AND P0, PT, R9, 0x7f000001, PT ;  /* 0x7f0000010900780c */ /* 0x000fe20003f06070 */
[----:B------:R-:W-:Y:S01]  /*7050*/  ISETP.GE.U32.AND P4, PT, R97, 0x7f000001, PT ;  /* 0x7f0000016100780c */ /* 0x000fe20003f86070 */
[----:B------:R-:W-:Y:S02]  /*7060*/  IADD3 R98, PT, PT, R98, R109, RZ ;  /* 0x0000006d62627210 */ /* 0x000fe40007ffe0ff */
[----:B------:R-:W-:-:S03]  /*7070*/  @P3 IADD3 R96, PT, PT, R96, -0x7f000001, RZ ;  /* 0x80ffffff60603810 */ /* 0x000fc60007ffe0ff */
[----:B------:R-:W-:Y:S02]  /*7080*/  ISETP.GE.U32.AND P1, PT, R98, 0x7f000001, PT ;  /* 0x7f0000016200780c */ /* 0x000fe40003f26070 */
[----:B------:R-:W-:-:S03]  /*7090*/  IMAD.WIDE.U32 R4, R96, R88, RZ ;  /* 0x0000005860047225 */ /* 0x000fc600078e00ff */
[----:B------:R-:W-:Y:S02]  /*70a0*/  @P2 IADD3 R8, PT, PT, R8, -0x7f000001, RZ ;  /* 0x80ffffff08082810 */ /* 0x000fe40007ffe0ff */
[----:B------:R-:W-:Y:S02]  /*70b0*/  @P0 IADD3 R9, PT, PT, R9, -0x7f000001, RZ ;  /* 0x80ffffff09090810 */ /* 0x000fe40007ffe0ff */
[----:B------:R-:W-:Y:S01]  /*70c0*/  @P4 IADD3 R97, PT, PT, R97, -0x7f000001, RZ ;  /* 0x80ffffff61614810 */ /* 0x000fe20007ffe0ff */
[----:B------:R-:W-:Y:S01]  /*70d0*/  IMAD R109, R4, 0x7effffff, RZ ;  /* 0x7effffff046d7824 */ /* 0x000fe200078e02ff */
[----:B------:R-:W-:-:S03]  /*70e0*/  IADD3 R99, PT, PT, R9, R8, RZ ;  /* 0x0000000809637210 */ /* 0x000fc60007ffe0ff */
[----:B------:R-:W-:-:S04]  /*70f0*/  IMAD.HI.U32 R109, R109, 0x7f000001, R4 ;  /* 0x7f0000016d6d7827 */ /* 0x000fc800078e0004 */
[----:B------:R-:W-:Y:S01]  /*7100*/  IMAD.WIDE.U32 R64, R97, R87, RZ ;  /* 0x0000005761407225 */ /* 0x000fe200078e00ff */
[----:B------:R-:W-:-:S03]  /*7110*/  @P1 IADD3 R98, PT, PT, R98, -0x7f000001, RZ ;  /* 0x80ffffff62621810 */ /* 0x000fc60007ffe0ff */
[----:B------:R-:W-:-:S04]  /*7120*/  IMAD.WIDE.U32 R8, R96, R85, RZ ;  /* 0x0000005560087225 */ /* 0x000fc800078e00ff */
[----:B------:R-:W-:Y:S01]  /*7130*/  IMAD.WIDE.U32 R4, R97, R88, RZ ;  /* 0x0000005861047225 */ /* 0x000fe200078e00ff */
[----:B------:R-:W-:-:S03]  /*7140*/  ISETP.GE.U32.AND P0, PT, R99, 0x7f000001, PT ;  /* 0x7f0000016300780c */ /* 0x000fc60003f06070 */
[----:B------:R-:W-:Y:S02]  /*7150*/  IMAD R103, R64, 0x7effffff, RZ ;  /* 0x7effffff40677824 */ /* 0x000fe400078e02ff */
[----:B------:R-:W-:Y:S02]  /*7160*/  IMAD R23, R8, 0x7effffff, RZ ;  /* 0x7effffff08177824 */ /* 0x000fe400078e02ff */
[----:B------:R-:W-:Y:S02]  /*7170*/  IMAD R105, R4, 0x7effffff, RZ ;  /* 0x7effffff04697824 */ /* 0x000fe400078e02ff */
[----:B------:R-:W-:Y:S01]  /*7180*/  IMAD.WIDE.U32 R18, R98, R86, RZ ;  /* 0x0000005662127225 */ /* 0x000fe200078e00ff */
[----:B------:R-:W-:-:S03]  /*7190*/  ISETP.GE.U32.AND P1, PT, R37, R20, PT ;  /* 0x000000142500720c */ /* 0x000fc60003f26070 */
[----:B------:R-:W-:-:S04]  /*71a0*/  IMAD.HI.U32 R108, R103, 0x7f000001, R64 ;  /* 0x7f000001676c7827 */ /* 0x000fc800078e0040 */
[----:B------:R-:W-:-:S04]  /*71b0*/  IMAD.HI.U32 R100, R23, 0x7f000001, R8 ;  /* 0x7f00000117647827 */ /* 0x000fc800078e0008 */
[----:B------:R-:W-:-:S04]  /*71c0*/  IMAD.HI.U32 R65, R105, 0x7f000001, R4 ;  /* 0x7f00000169417827 */ /* 0x000fc800078e0004 */
[----:B------:R-:W-:-:S04]  /*71d0*/  IMAD.WIDE.U32 R8, R96, R86, RZ ;  /* 0x0000005660087225 */ /* 0x000fc800078e00ff */
[----:B------:R-:W-:-:S04]  /*71e0*/  IMAD.WIDE.U32 R4, R98, R88, RZ ;  /* 0x0000005862047225 */ /* 0x000fc800078e00ff */
[----:B------:R-:W-:Y:S02]  /*71f0*/  IMAD R111, R18, 0x7effffff, RZ ;  /* 0x7effffff126f7824 */ /* 0x000fe400078e02ff */
[----:B------:R-:W-:-:S04]  /*7200*/  IMAD.WIDE.U32 R102, R98, R87, RZ ;  /* 0x0000005762667225 */ /* 0x000fc800078e00ff */
[----:B------:R-:W-:-:S04]  /*7210*/  IMAD.WIDE.U32 R116, R97, R85, RZ ;  /* 0x0000005561747225 */ /* 0x000fc800078e00ff */
[----:B------:R-:W-:Y:S02]  /*7220*/  IMAD R121, R8, 0x7effffff, RZ ;  /* 0x7effffff08797824 */ /* 0x000fe400078e02ff */
[----:B------:R-:W-:Y:S02]  /*7230*/  IMAD R105, R4, 0x7effffff, RZ ;  /* 0x7effffff04697824 */ /* 0x000fe400078e02ff */
[----:B------:R-:W-:Y:S01]  /*7240*/  IMAD.HI.U32 R18, R111, 0x7f000001, R18 ;  /* 0x7f0000016f127827 */ /* 0x000fe200078e0012 */
[----:B------:R-:W-:Y:S02]  /*7250*/  IADD3 R20, PT, PT, R37, -R20, RZ ;  /* 0x8000001425147210 */ /* 0x000fe40007ffe0ff */
[----:B------:R-:W-:Y:S01]  /*7260*/  @P0 IADD3 R99, PT, PT, R99, -0x7f000001, RZ ;  /* 0x80ffffff63630810 */ /* 0x000fe20007ffe0ff */
[----:B------:R-:W-:Y:S02]  /*7270*/  IMAD R19, R102, 0x7effffff, RZ ;  /* 0x7effffff66137824 */ /* 0x000fe400078e02ff */
[----:B------:R-:W-:-:S02]  /*7280*/  IMAD R23, R116, 0x7effffff, RZ ;  /* 0x7effffff74177824 */ /* 0x000fc400078e02ff */
[----:B------:R-:W-:-:S04]  /*7290*/  IMAD.HI.U32 R121, R121, 0x7f000001, R8 ;  /* 0x7f00000179797827 */ /* 0x000fc800078e0008 */
[----:B------:R-:W-:-:S04]  /*72a0*/  IMAD.HI.U32 R10, R105, 0x7f000001, R4 ;  /* 0x7f000001690a7827 */ /* 0x000fc800078e0004 */
[----:B------:R-:W-:-:S04]  /*72b0*/  IMAD.WIDE.U32 R8, R96, R87, RZ ;  /* 0x0000005760087225 */ /* 0x000fc800078e00ff */
[----:B------:R-:W-:-:S04]  /*72c0*/  IMAD.WIDE.U32 R114, R97, R86, RZ ;  /* 0x0000005661727225 */ /* 0x000fc800078e00ff */
[----:B------:R-:W-:Y:S01]  /*72d0*/  IMAD.WIDE.U32 R4, R98, R85, RZ ;  /* 0x0000005562047225 */ /* 0x000fe200078e00ff */
[----:B------:R-:W-:-:S03]  /*72e0*/  @!P1 IADD3 R20, PT, PT, R20, 0x7f000001, RZ ;  /* 0x7f00000114149810 */ /* 0x000fc60007ffe0ff */
[----:B------:R-:W-:-:S04]  /*72f0*/  IMAD.HI.U32 R19, R19, 0x7f000001, R102 ;  /* 0x7f00000113137827 */ /* 0x000fc800078e0066 */
[----:B------:R-:W-:-:S04]  /*7300*/  IMAD.HI.U32 R116, R23, 0x7f000001, R116 ;  /* 0x7f00000117747827 */ /* 0x000fc800078e0074 */
[----:B------:R-:W-:Y:S02]  /*7310*/  IMAD R103, R8, 0x7effffff, RZ ;  /* 0x7effffff08677824 */ /* 0x000fe400078e02ff */
[----:B------:R-:W-:Y:S02]  /*7320*/  IMAD R23, R114, 0x7effffff, RZ ;  /* 0x7effffff72177824 */ /* 0x000fe400078e02ff */
[----:B------:R-:W-:Y:S02]  /*7330*/  IMAD R111, R4, 0x7effffff, RZ ;  /* 0x7effffff046f7824 */ /* 0x000fe400078e02ff */
[----:B------:R-:W-:Y:S01]  /*7340*/  IMAD.WIDE.U32 R104, R99, R85, RZ ;  /* 0x0000005563687225 */ /* 0x000fe200078e00ff */
[----:B------:R-:W-:-:S03]  /*7350*/  ISETP.GE.U32.AND P1, PT, R109, 0x7f000001, PT ;  /* 0x7f0000016d00780c */ /* 0x000fc60003f26070 */
[----:B------:R-:W-:-:S04]  /*7360*/  IMAD.HI.U32 R103, R103, 0x7f000001, R8 ;  /* 0x7f00000167677827 */ /* 0x000fc800078e0008 */
[----:B------:R-:W-:-:S04]  /*7370*/  IMAD.HI.U32 R114, R23, 0x7f000001, R114 ;  /* 0x7f00000117727827 */ /* 0x000fc800078e0072 */
[----:B------:R-:W-:-:S04]  /*7380*/  IMAD.HI.U32 R106, R111, 0x7f000001, R4 ;  /* 0x7f0000016f6a7827 */ /* 0x000fc800078e0004 */
[----:B------:R-:W-:Y:S02]  /*7390*/  IMAD R23, R104, 0x7effffff, RZ ;  /* 0x7effffff68177824 */ /* 0x000fe400078e02ff */
[----:B------:R-:W-:-:S04]  /*73a0*/  IMAD.WIDE.U32 R8, R99, R86, RZ ;  /* 0x0000005663087225 */ /* 0x000fc800078e00ff */
[----:B------:R-:W-:Y:S01]  /*73b0*/  IMAD.WIDE.U32 R4, R37, R20, RZ ;  /* 0x0000001425047225 */ /* 0x000fe200078e00ff */
[----:B------:R-:W-:-:S03]  /*73c0*/  ISETP.GE.U32.AND P2, PT, R108, 0x7f000001, PT ;  /* 0x7f0000016c00780c */ /* 0x000fc60003f46070 */
[----:B------:R-:W-:-:S04]  /*73d0*/  IMAD.WIDE.U32 R122, R99, R87, RZ ;  /* 0x00000057637a7225 */ /* 0x000fc800078e00ff */
[----:B------:R-:W-:-:S04]  /*73e0*/  IMAD.HI.U32 R23, R23, 0x7f000001, R104 ;  /* 0x7f00000117177827 */ /* 0x000fc800078e0068 */
[----:B------:R-:W-:Y:S02]  /*73f0*/  IMAD R111, R8, 0x7effffff, RZ ;  /* 0x7effffff086f7824 */ /* 0x000fe400078e02ff */
[----:B------:R-:W-:Y:S02]  /*7400*/  IMAD R105, R4, 0x7effffff, RZ ;  /* 0x7effffff04697824 */ /* 0x000fe400078e02ff */
[----:B------:R-:W-:Y:S02]  /*7410*/  IMAD R113, R122, 0x7effffff, RZ ;  /* 0x7effffff7a717824 */ /* 0x000fe400078e02ff */
[----:B------:R-:W-:-:S04]  /*7420*/  IMAD.HI.U32 R120, R111, 0x7f000001, R8 ;  /* 0x7f0000016f787827 */ /* 0x000fc800078e0008 */
[----:B------:R-:W-:-:S04]  /*7430*/  IMAD.HI.U32 R64, R105, 0x7f000001, R4 ;  /* 0x7f00000169407827 */ /* 0x000fc800078e0004 */
[----:B------:R-:W-:Y:S01]  /*7440*/  IMAD.WIDE.U32 R8, R99, R26, RZ ;  /* 0x0000001a63087225 */ /* 0x000fe200078e00ff */
[----:B------:R-:W-:Y:S01]  /*7450*/  @P1 IADD3 R109, PT, PT, R109, -0x7f000001, RZ ;  /* 0x80ffffff6d6d1810 */ /* 0x000fe20007ffe0ff */
[----:B------:R-:W-:Y:S02]  /*7460*/  ISETP.GE.U32.AND P0, PT, R64, 0x7f000001, PT ;  /* 0x7f0000014000780c */ /* 0x000fe40003f06070 */
[----:B------:R-:W-:-:S04]  /*7470*/  IMAD.HI.U32 R122, R113, 0x7f000001, R122 ;  /* 0x7f000001717a7827 */ /* 0x000fc800078e007a */
[----:B------:R-:W-:Y:S02]  /*7480*/  IMAD R113, R8, 0x7effffff, RZ ;  /* 0x7effffff08717824 */ /* 0x000fe400078e02ff */
[----:B------:R-:W-:Y:S01]  /*7490*/  IMAD.WIDE.U32 R104, R99, R88, RZ ;  /* 0x0000005863687225 */ /* 0x000fe200078e00ff */
[----:B------:R-:W-:-:S03]  /*74a0*/  @P2 IADD3 R108, PT, PT, R108, -0x7f000001, RZ ;  /* 0x80ffffff6c6c2810 */ /* 0x000fc60007ffe0ff */
[----:B------:R-:W-:-:S04]  /*74b0*/  IMAD.HI.U32 R20, R113, 0x7f000001, R8 ;  /* 0x7f00000171147827 */ /* 0x000fc800078e0008 */
[----:B------:R-:W-:-:S04]  /*74c0*/  IMAD.WIDE.U32 R8, R109, 0x5fffffa, RZ ;  /* 0x05fffffa6d087825 */ /* 0x000fc800078e00ff */
[----:B------:R-:W-:Y:S02]  /*74d0*/  IMAD R109, R109, 0x6, RZ ;  /* 0x000000066d6d7824 */ /* 0x000fe400078e02ff */
[----:B------:R-:W-:Y:S02]  /*74e0*/  IMAD R111, R104, 0x7effffff, RZ ;  /* 0x7effffff686f7824 */ /* 0x000fe400078e02ff */
[----:B------:R-:W-:Y:S01]  /*74f0*/  IMAD.HI.U32 R119, R109, 0x7f000001, R8 ;  /* 0x7f0000016d777827 */ /* 0x000fe200078e0008 */
[----:B------:R-:W0:Y:S03]  /*7500*/  LDC.64 R4, c[0x0][0x388] ;  /* 0x0000e200ff047b82 */ /* 0x000e260000000a00 */
[----:B------:R-:W-:Y:S01]  /*7510*/  IMAD.WIDE.U32 R8, R108, 0x5fffffa, RZ ;  /* 0x05fffffa6c087825 */ /* 0x000fe200078e00ff */
[----:B------:R-:W-:Y:S01]  /*7520*/  @P0 IADD3 R64, PT, PT, R64, -0x7f000001, RZ ;  /* 0x80ffffff40400810 */ /* 0x000fe20007ffe0ff */
[----:B0-----:R-:W4:Y:S02]  /*7530*/  LDG.E R115, desc[UR14][R4.64] ;  /* 0x0000000e04737981 */ /* 0x001f24000c1e1900 */
[----:B------:R-:W-:-:S02]  /*7540*/  IMAD.HI.U32 R102, R111, 0x7f000001, R104 ;  /* 0x7f0000016f667827 */ /* 0x000fc400078e0068 */
[----:B------:R-:W4:Y:S02]  /*7550*/  LDG.E R113, desc[UR14][R4.64+0x4] ;  /* 0x0000040e04717981 */ /* 0x000f24000c1e1900 */
[----:B------:R-:W-:Y:S01]  /*7560*/  IMAD R105, R108, 0x6, RZ ;  /* 0x000000066c697824 */ /* 0x000fe200078e02ff */
[----:B------:R-:W-:Y:S01]  /*7570*/  ISETP.GE.U32.AND P0, PT, R65, 0x7f000001, PT ;  /* 0x7f0000014100780c */ /* 0x000fe20003f06070 */
[----:B------:R-:W4:Y:S02]  /*7580*/  LDG.E R110, desc[UR14][R4.64+0xc] ;  /* 0x00000c0e046e7981 */ /* 0x000f24000c1e1900 */
[----:B------:R-:W-:Y:S02]  /*7590*/  IMAD.HI.U32 R118, R105, 0x7f000001, R8 ;  /* 0x7f00000169767827 */ /* 0x000fe400078e0008 */
[----:B------:R-:W4:Y:S02]  /*75a0*/  LDG.E R108, desc[UR14][R4.64+0x10] ;  /* 0x0000100e046c7981 */ /* 0x000f24000c1e1900 */
[----:B--2---:R-:W-:-:S02]  /*75b0*/  IMAD.WIDE.U32 R8, R17, R64, RZ ;  /* 0x0000004011087225 */ /* 0x004fc400078e00ff */
[----:B------:R-:W2:Y:S02]  /*75c0*/  LDG.E R17, desc[UR14][R4.64+0x8] ;  /* 0x0000080e04117981 */ /* 0x000ea4000c1e1900 */
[----:B------:R-:W-:-:S04]  /*75d0*/  IMAD R105, R8, 0x7effffff, RZ ;  /* 0x7effffff08697824 */ /* 0x000fc800078e02ff */
[----:B------:R-:W-:-:S04]  /*75e0*/  IMAD.HI.U32 R104, R105, 0x7f000001, R8 ;  /* 0x7f00000169687827 */ /* 0x000fc800078e0008 */
[----:B---3--:R-:W-:-:S04]  /*75f0*/  IMAD.WIDE.U32 R8, R107, R64, RZ ;  /* 0x000000406b087225 */ /* 0x008fc800078e00ff */
[----:B------:R-:W-:-:S04]  /*7600*/  IMAD R105, R8, 0x7effffff, RZ ;  /* 0x7effffff08697824 */ /* 0x000fc800078e02ff */
[----:B------:R-:W-:-:S04]  /*7610*/  IMAD.HI.U32 R105, R105, 0x7f000001, R8 ;  /* 0x7f00000169697827 */ /* 0x000fc800078e0008 */
[----:B----4-:R-:W-:-:S04]  /*7620*/  IMAD.WIDE.U32 R8, R101, R64, RZ ;  /* 0x0000004065087225 */ /* 0x010fc800078e00ff */
[----:B------:R-:W-:Y:S01]  /*7630*/  IMAD R101, R8, 0x7effffff, RZ ;  /* 0x7effffff08657824 */ /* 0x000fe200078e02ff */
[----:B------:R-:W-:Y:S01]  /*7640*/  @P0 IADD3 R65, PT, PT, R65, -0x7f000001, RZ ;  /* 0x80ffffff41410810 */ /* 0x000fe20007ffe0ff */
[----:B------:R-:W-:Y:S02]  /*7650*/  ISETP.GE.U32.AND P0, PT, R104, 0x7f000001, PT ;  /* 0x7f0000016800780c */ /* 0x000fe40003f06070 */
[----:B------:R-:W-:-:S04]  /*7660*/  IMAD.HI.U32 R124, R101, 0x7f000001, R8 ;  /* 0x7f000001657c7827 */ /* 0x000fc800078e0008 */
[----:B------:R-:W-:Y:S02]  /*7670*/  IMAD.WIDE.U32 R8, R24, R64, RZ ;  /* 0x0000004018087225 */ /* 0x000fe400078e00ff */
[----:B------:R-:W3:Y:S04]  /*7680*/  LDG.E R24, desc[UR14][R4.64+0x14] ;  /* 0x0000140e04187981 */ /* 0x000ee8000c1e1900 */
[----:B------:R-:W4:Y:S01]  /*7690*/  LDG.E R64, desc[UR14][R4.64+0x18] ;  /* 0x0000180e04407981 */ /* 0x000f22000c1e1900 */
[----:B------:R-:W-:Y:S01]  /*76a0*/  IMAD R101, R8, 0x7effffff, RZ ;  /* 0x7effffff08657824 */ /* 0x000fe200078e02ff */
[----:B------:R-:W-:-:S03]  /*76b0*/  ISETP.GE.U32.AND P1, PT, R105, 0x7f000001, PT ;  /* 0x7f0000016900780c */ /* 0x000fc60003f26070 */
[----:B------:R-:W-:Y:S01]  /*76c0*/  IMAD.HI.U32 R126, R101, 0x7f000001, R8 ;  /* 0x7f000001657e7827 */ /* 0x000fe200078e0008 */
[----:B------:R-:W-:-:S03]  /*76d0*/  @P0 IADD3 R104, PT, PT, R104, -0x7f000001, RZ ;  /* 0x80ffffff68680810 */ /* 0x000fc60007ffe0ff */
[----:B------:R-:W-:-:S04]  /*76e0*/  IMAD.WIDE.U32 R8, R65, 0x5fffffa, RZ ;  /* 0x05fffffa41087825 */ /* 0x000fc800078e00ff */
[----:B------:R-:W-:Y:S01]  /*76f0*/  IMAD R65, R65, 0x6, RZ ;  /* 0x0000000641417824 */ /* 0x000fe200078e02ff */
[----:B------:R-:W-:-:S03]  /*7700*/  IADD3 R22, PT, PT, R104, R22, RZ ;  /* 0x0000001668167210 */ /* 0x000fc60007ffe0ff */
[----:B------:R-:W-:Y:S02]  /*7710*/  IMAD.HI.U32 R117, R65, 0x7f000001, R8 ;  /* 0x7f00000141757827 */ /* 0x000fe400078e0008 */
[----:B------:R-:W3:Y:S01]  /*7720*/  LDG.E R65, desc[UR14][R4.64+0x1c] ;  /* 0x00001c0e04417981 */ /* 0x000ee2000c1e1900 */
[----:B------:R-:W-:Y:S01]  /*7730*/  @P1 IADD3 R105, PT, PT, R105, -0x7f000001, RZ ;  /* 0x80ffffff69691810 */ /* 0x000fe20007ffe0ff */
[----:B------:R-:W-:Y:S01]  /*7740*/  ISETP.GE.U32.AND P1, PT, R22, 0x7f000001, PT ;  /* 0x7f0000011600780c */ /* 0x000fe20003f26070 */
[----:B------:R-:W-:Y:S01]  /*7750*/  ISETP.GE.U32.AND P2, PT, R124, 0x7f000001, PT ;  /* 0x7f0000017c00780c */ /* 0x000fe20003f46070 */
[----:B------:R-:W-:Y:S01]  /*7760*/  ISETP.GE.U32.AND P0, PT, R126, 0x7f000001, PT ;  /* 0x7f0000017e00780c */ /* 0x000fe20003f06070 */
[----:B------:R-:W-:Y:S01]  /*7770*/  ISETP.GE.U32.AND P4, PT, R18, 0x7f000001, PT ;  /* 0x7f0000011200780c */ /* 0x000fe20003f86070 */
[----:B------:R0:W-:Y:S01]  /*7780*/  STL [R1+0x110], R22 ;  /* 0x0001101601007387 */ /* 0x0001e20000100800 */
[----:B------:R-:W-:-:S08]  /*7790*/  ISETP.GE.U32.AND P5, PT, R10, 0x7f000001, PT ;  /* 0x7f0000010a00780c */ /* 0x000fd00003fa6070 */
[----:B0-----:R-:W-:Y:S01]  /*77a0*/  @P1 IADD3 R22, PT, PT, R22, -0x7f000001, RZ ;  /* 0x80ffffff16161810 */ /* 0x001fe20007ffe0ff */
[----:B------:R-:W-:Y:S01]  /*77b0*/  ISETP.GE.U32.AND P1, PT, R19, 0x7f000001, PT ;  /* 0x7f0000011300780c */ /* 0x000fe20003f26070 */
[----:B------:R-:W-:Y:S02]  /*77c0*/  @P2 IADD3 R124, PT, PT, R124, -0x7f000001, RZ ;  /* 0x80ffffff7c7c2810 */ /* 0x000fe40007ffe0ff */
[----:B------:R-:W-:Y:S02]  /*77d0*/  @P0 IADD3 R126, PT, PT, R126, -0x7f000001, RZ ;  /* 0x80ffffff7e7e0810 */ /* 0x000fe40007ffe0ff */
[----:B------:R-:W-:Y:S02]  /*77e0*/  @P4 IADD3 R18, PT, PT, R18, -0x7f000001, RZ ;  /* 0x80ffffff12124810 */ /* 0x000fe40007ffe0ff */
[----:B------:R-:W-:Y:S02]  /*77f0*/  IADD3 R112, PT, PT, R105, R14, RZ ;  /* 0x0000000e69707210 */ /* 0x000fe40007ffe0ff */
[----:B------:R-:W-:-:S02]  /*7800*/  IADD3 R124, PT, PT, R124, R21, RZ ;  /* 0x000000157c7c7210 */ /* 0x000fc40007ffe0ff */
[----:B------:R-:W-:Y:S01]  /*7810*/  IADD3 R126, PT, PT, R126, R15, RZ ;  /* 0x0000000f7e7e7210 */ /* 0x000fe20007ffe0ff */
[----:B------:R-:W-:Y:S01]  /*7820*/  IMAD.WIDE.U32 R14, R18, 0x5fffffa, RZ ;  /* 0x05fffffa120e7825 */ /* 0x000fe200078e00ff */
[----:B------:R-:W-:-:S03]  /*7830*/  ISETP.GE.U32.AND P0, PT, R112, 0x7f000001, PT ;  /* 0x7f0000017000780c */ /* 0x000fc60003f06070 */
[----:B------:R-:W-:Y:S01]  /*7840*/  IMAD R9, R18, 0x6, RZ ;  /* 0x0000000612097824 */ /* 0x000fe200078e02ff */
[----:B------:R-:W-:Y:S01]  /*7850*/  @P1 IADD3 R19, PT, PT, R19, -0x7f000001, RZ ;  /* 0x80ffffff13131810 */ /* 0x000fe20007ffe0ff */
[----:B------:R-:W-:Y:S01]  /*7860*/  ISETP.GE.U32.AND P2, PT, R124, 0x7f000001, PT ;  /* 0x7f0000017c00780c */ /* 0x000fe20003f46070 */
[----:B------:R-:W-:Y:S01]  /*7870*/  ISETP.GE.U32.AND P3, PT, R126, 0x7f000001, PT ;  /* 0x7f0000017e00780c */ /* 0x000fe20003f66070 */
[----:B------:R-:W-:Y:S01]  /*7880*/  IMAD.HI.U32 R9, R9, 0x7f000001, R14 ;  /* 0x7f00000109097827 */ /* 0x000fe200078e000e */
[----:B------:R-:W-:-:S03]  /*7890*/  @P5 IADD3 R10, PT, PT, R10, -0x7f000001, RZ ;  /* 0x80ffffff0a0a5810 */ /* 0x000fc60007ffe0ff */
[----:B------:R-:W-:-:S04]  /*78a0*/  IMAD.WIDE.U32 R104, R19, 0x5fffffa, RZ ;  /* 0x05fffffa13687825 */ /* 0x000fc800078e00ff */
[----:B------:R-:W-:-:S04]  /*78b0*/  IMAD.WIDE.U32 R14, R85, R16, RZ ;  /* 0x00000010550e7225 */ /* 0x000fc800078e00ff */
[----:B------:R-:W-:Y:S02]  /*78c0*/  IMAD R19, R19, 0x6, RZ ;  /* 0x0000000613137824 */ /* 0x000fe400078e02ff */
[----:B------:R-:W-:Y:S02]  /*78d0*/  IMAD R111, R14, 0x7effffff, RZ ;  /* 0x7effffff0e6f7824 */ /* 0x000fe400078e02ff */
[----:B------:R-:W-:Y:S01]  /*78e0*/  IMAD.HI.U32 R104, R19, 0x7f000001, R104 ;  /* 0x7f00000113687827 */ /* 0x000fe200078e0068 */
[----:B------:R0:W-:Y:S03]  /*78f0*/  STL [R1+0x114], R112 ;  /* 0x0001147001007387 */ /* 0x0001e60000100800 */
[C---:B------:R-:W-:Y:S01]  /*7900*/  IMAD.WIDE.U32 R18, R10.reuse, 0x5fffffa, RZ ;  /* 0x05fffffa0a127825 */ /* 0x040fe200078e00ff */
[----:B------:R1:W-:Y:S03]  /*7910*/  STL [R1+0x118], R124 ;  /* 0x0001187c01007387 */ /* 0x0003e60000100800 */
[----:B------:R-:W-:Y:S01]  /*7920*/  IMAD R105, R10, 0x6, RZ ;  /* 0x000000060a697824 */ /* 0x000fe200078e02ff */
[----:B------:R1:W-:Y:S01]  /*7930*/  STL [R1+0x11c], R126 ;  /* 0x00011c7e01007387 */ /* 0x0003e20000100800 */
[----:B------:R-:W-:Y:S01]  /*7940*/  IMAD.HI.U32 R111, R111, 0x7f000001, R14 ;  /* 0x7f0000016f6f7827 */ /* 0x000fe200078e000e */
[----:B0-----:R-:W-:-:S03]  /*7950*/  @P0 IADD3 R112, PT, PT, R112, -0x7f000001, RZ ;  /* 0x80ffffff70700810 */ /* 0x001fc60007ffe0ff */
[----:B------:R-:W-:Y:S01]  /*7960*/  IMAD.WIDE.U32 R14, R86, R16, RZ ;  /* 0x00000010560e7225 */ /* 0x000fe200078e00ff */
[----:B-1----:R-:W-:Y:S02]  /*7970*/  @P2 IADD3 R124, PT, PT, R124, -0x7f000001, RZ ;  /* 0x80ffffff7c7c2810 */ /* 0x002fe40007ffe0ff */
[----:B------:R-:W-:Y:S01]  /*7980*/  @P3 IADD3 R126, PT, PT, R126, -0x7f000001, RZ ;  /* 0x80ffffff7e7e3810 */ /* 0x000fe20007ffe0ff */
[----:B------:R-:W-:Y:S01]  /*7990*/  IMAD.HI.U32 R105, R105, 0x7f000001, R18 ;  /* 0x7f00000169697827 */ /* 0x000fe200078e0012 */
[----:B------:R-:W-:Y:S03]  /*79a0*/  STL [R1+0x110], R22 ;  /* 0x0001101601007387 */ /* 0x000fe60000100800 */
[----:B------:R-:W-:Y:S01]  /*79b0*/  IMAD R19, R14, 0x7effffff, RZ ;  /* 0x7effffff0e137824 */ /* 0x000fe200078e02ff */
[----:B------:R0:W-:Y:S04]  /*79c0*/  STL [R1+0x114], R112 ;  /* 0x0001147001007387 */ /* 0x0001e80000100800 */
[----:B------:R-:W-:Y:S04]  /*79d0*/  STL [R1+0x118], R124 ;  /* 0x0001187c01007387 */ /* 0x000fe80000100800 */
[----:B------:R-:W-:Y:S01]  /*79e0*/  STL [R1+0x11c], R126 ;  /* 0x00011c7e01007387 */ /* 0x000fe20000100800 */
[----:B0-----:R-:W-:-:S03]  /*79f0*/  IMAD.HI.U32 R112, R19, 0x7f000001, R14 ;  /* 0x7f00000113707827 */ /* 0x001fc600078e000e */
[----:B------:R-:W4:Y:S01]  /*7a00*/  LD.E R21, desc[UR14][R6.64+0x104] ;  /* 0x0001040e06157980 */ /* 0x000f22000c101900 */
[----:B------:R-:W-:-:S03]  /*7a10*/  IMAD.WIDE.U32 R14, R87, R16, RZ ;  /* 0x00000010570e7225 */ /* 0x000fc600078e00ff */
[----:B------:R-:W4:Y:S01]  /*7a20*/  LD.E R8, desc[UR14][R6.64+0x100] ;  /* 0x0001000e06087980 */ /* 0x000f22000c101900 */
[----:B------:R-:W-:-:S03]  /*7a30*/  IMAD R109, R14, 0x7effffff, RZ ;  /* 0x7effffff0e6d7824 */ /* 0x000fc600078e02ff */
[----:B------:R-:W4:Y:S01]  /*7a40*/  LD.E R10, desc[UR14][R6.64+0x108] ;  /* 0x0001080e060a7980 */ /* 0x000f22000c101900 */
[----:B------:R-:W-:-:S03]  /*7a50*/  IMAD.HI.U32 R109, R109, 0x7f000001, R14 ;  /* 0x7f0000016d6d7827 */ /* 0x000fc600078e000e */
[----:B------:R-:W4:Y:S04]  /*7a60*/  LDG.E R15, desc[UR14][R4.64+0x28] ;  /* 0x0000280e040f7981 */ /* 0x000f28000c1e1900 */
[----:B------:R-:W4:Y:S01]  /*7a70*/  LDG.E R14, desc[UR14][R4.64+0x20] ;  /* 0x0000200e040e7981 */ /* 0x000f22000c1e1900 */
[----:B------:R-:W-:-:S03]  /*7a80*/  IMAD.WIDE.U32 R18, R88, R16, RZ ;  /* 0x0000001058127225 */ /* 0x000fc600078e00ff */
[----:B------:R-:W4:Y:S01]  /*7a90*/  LDG.E R16, desc[UR14][R4.64+0x24] ;  /* 0x0000240e04107981 */ /* 0x000f22000c1e1900 */
[----:B------:R-:W-:-:S04]  /*7aa0*/  IMAD R107, R18, 0x7effffff, RZ ;  /* 0x7effffff126b7824 */ /* 0x000fc800078e02ff */
[----:B------:R-:W-:Y:S02]  /*7ab0*/  IMAD.HI.U32 R107, R107, 0x7f000001, R18 ;  /* 0x7f0000016b6b7827 */ /* 0x000fe400078e0012 */
[----:B------:R0:W4:Y:S01]  /*7ac0*/  LD.E R19, desc[UR14][R6.64+0x10c] ;  /* 0x00010c0e06137980 */ /* 0x000122000c101900 */
[----:B------:R-:W-:Y:S01]  /*7ad0*/  ISETP.GE.U32.AND P0, PT, R23, 0x7f000001, PT ;  /* 0x7f0000011700780c */ /* 0x000fe20003f06070 */
[----:B------:R-:W-:-:S12]  /*7ae0*/  ISETP.GE.U32.AND P1, PT, R120, 0x7f000001, PT ;  /* 0x7f0000017800780c */ /* 0x000fd80003f26070 */
[----:B------:R-:W-:-:S05]  /*7af0*/  @P0 IADD3 R23, PT, PT, R23, -0x7f000001, RZ ;  /* 0x80ffffff17170810 */ /* 0x000fca0007ffe0ff */
[----:B------:R-:W-:Y:S01]  /*7b00*/  ISETP.GE.U32.AND P0, PT, R23, 0x7f000001, PT ;  /* 0x7f0000011700780c */ /* 0x000fe20003f06070 */
[----:B------:R-:W-:Y:S01]  /*7b10*/  @P1 IADD3 R120, PT, PT, R120, -0x7f000001, RZ ;  /* 0x80ffffff78781810 */ /* 0x000fe20007ffe0ff */
[----:B------:R-:W-:Y:S01]  /*7b20*/  ISETP.GE.U32.AND P2, PT, R119, 0x7f000001, PT ;  /* 0x7f0000017700780c */ /* 0x000fe20003f46070 */
[----:B------:R-:W-:Y:S01]  /*7b30*/  ISETP.GE.U32.AND P1, PT, R122, 0x7f000001, PT ;  /* 0x7f0000017a00780c */ /* 0x000fe20003f26070 */
[----:B0-----:R-:W-:-:S09]  /*7b40*/  IMAD.WIDE.U32 R6, R98, R26, RZ ;  /* 0x0000001a62067225 */ /* 0x001fd200078e00ff */
[----:B------:R-:W-:Y:S01]  /*7b50*/  @P0 IADD3 R23, PT, PT, R23, -0x7f000001, RZ ;  /* 0x80ffffff17170810 */ /* 0x000fe20007ffe0ff */
[----:B------:R-:W-:Y:S01]  /*7b60*/  ISETP.GE.U32.AND P0, PT, R120, 0x7f000001, PT ;  /* 0x7f0000017800780c */ /* 0x000fe20003f06070 */
[----:B------:R-:W-:Y:S02]  /*7b70*/  @P2 IADD3 R119, PT, PT, R119, -0x7f000001, RZ ;  /* 0x80ffffff77772810 */ /* 0x000fe40007ffe0ff */
[----:B------:R-:W-:Y:S01]  /*7b80*/  @P1 IADD3 R122, PT, PT, R122, -0x7f000001, RZ ;  /* 0x80ffffff7a7a1810 */ /* 0x000fe20007ffe0ff */
[----:B------:R-:W-:Y:S01]  /*7b90*/  IMAD R101, R6, 0x7effffff, RZ ;  /* 0x7effffff06657824 */ /* 0x000fe200078e02ff */
[----:B------:R-:W-:Y:S01]  /*7ba0*/  ISETP.GE.U32.AND P2, PT, R100, 0x7f000001, PT ;  /* 0x7f0000016400780c */ /* 0x000fe20003f46070 */
[----:B------:R-:W-:Y:S02]  /*7bb0*/  ISETP.GE.U32.AND P1, PT, R102, 0x7f000001, PT ;  /* 0x7f0000016600780c */ /* 0x000fe40003f26070 */
[----:B------:R-:W-:-:S04]  /*7bc0*/  IMAD.HI.U32 R18, R101, 0x7f000001, R6 ;  /* 0x7f00000165127827 */ /* 0x000fc800078e0006 */
[----:B------:R-:W-:Y:S01]  /*7bd0*/  IMAD.WIDE.U32 R6, R97, R26, RZ ;  /* 0x0000001a61067225 */ /* 0x000fe200078e00ff */
[----:B------:R-:W-:Y:S01]  /*7be0*/  @P0 IADD3 R120, PT, PT, R120, -0x7f000001, RZ ;  /* 0x80ffffff78780810 */ /* 0x000fe20007ffe0ff */
[----:B------:R-:W-:Y:S02]  /*7bf0*/  ISETP.GE.U32.AND P0, PT, R122, 0x7f000001, PT ;  /* 0x7f0000017a00780c */ /* 0x000fe40003f06070 */
[----:B------:R-:W-:Y:S02]  /*7c00*/  IMAD R101, R6, 0x7effffff, RZ ;  /* 0x7effffff06657824 */ /* 0x000fe400078e02ff */
[----:B------:R-:W-:Y:S02]  /*7c10*/  @P2 IADD3 R100, PT, PT, R100, -0x7f000001, RZ ;  /* 0x80ffffff64642810 */ /* 0x000fe40007ffe0ff */
[----:B------:R-:W-:Y:S01]  /*7c20*/  @P1 IADD3 R102, PT, PT, R102, -0x7f000001, RZ ;  /* 0x80ffffff66661810 */ /* 0x000fe20007ffe0ff */
[----:B------:R-:W-:Y:S01]  /*7c30*/  IMAD.HI.U32 R22, R101, 0x7f000001, R6 ;  /* 0x7f00000165167827 */ /* 0x000fe200078e0006 */
[----:B------:R-:W-:-:S03]  /*7c40*/  ISETP.GE.U32.AND P1, PT, R103, 0x7f000001, PT ;  /* 0x7f0000016700780c */ /* 0x000fc60003f26070 */
[----:B------:R-:W-:Y:S01]  /*7c50*/  IMAD.WIDE.U32 R6, R96, R26, RZ ;  /* 0x0000001a60067225 */ /* 0x000fe200078e00ff */
[----:B------:R-:W-:Y:S02]  /*7c60*/  IADD3 R119, PT, PT, R23, R119, RZ ;  /* 0x0000007717777210 */ /* 0x000fe40007ffe0ff */
[----:B------:R-:W-:Y:S01]  /*7c70*/  IADD3 R120, PT, PT, R120, R100, RZ ;  /* 0x0000006478787210 */ /* 0x000fe20007ffe0ff */
[----:B------:R-:W-:Y:S01]  /*7c80*/  IMAD R23, R6, 0x7effffff, RZ ;  /* 0x7effffff06177824 */ /* 0x000fe200078e02ff */
[----:B------:R-:W-:Y:S01]  /*7c90*/  @P0 IADD3 R122, PT, PT, R122, -0x7f000001, RZ ;  /* 0x80ffffff7a7a0810 */ /* 0x000fe20007ffe0ff */
[----:B------:R-:W-:Y:S01]  /*7ca0*/  IMAD.WIDE.U32 R100, R99, R27, RZ ;  /* 0x0000001b63647225 */ /* 0x000fe200078e00ff */
[----:B------:R-:W-:-:S03]  /*7cb0*/  ISETP.GE.U32.AND P0, PT, R102, 0x7f000001, PT ;  /* 0x7f0000016600780c */ /* 0x000fc60003f06070 */
[----:B------:R-:W-:-:S04]  /*7cc0*/  IMAD.HI.U32 R23, R23, 0x7f000001, R6 ;  /* 0x7f00000117177827 */ /* 0x000fc800078e0006 */
[----:B------:R-:W-:Y:S01]  /*7cd0*/  IMAD R7, R100, 0x7effffff, RZ ;  /* 0x7effffff64077824 */ /* 0x000fe200078e02ff */
[----:B------:R-:W-:Y:S01]  /*7ce0*/  @P1 IADD3 R103, PT, PT, R103, -0x7f000001, RZ ;  /* 0x80ffffff67671810 */ /* 0x000fe20007ffe0ff */
[----:B------:R-:W-:Y:S02]  /*7cf0*/  ISETP.GE.U32.AND P1, PT, R118, 0x7f000001, PT ;  /* 0x7f0000017600780c */ /* 0x000fe40003f26070 */
[----:B------:R-:W-:-:S04]  /*7d00*/  IMAD.HI.U32 R100, R7, 0x7f000001, R100 ;  /* 0x7f00000107647827 */ /* 0x000fc800078e0064 */
[----:B------:R-:W-:Y:S01]  /*7d10*/  IMAD.WIDE.U32 R6, R98, R27, RZ ;  /* 0x0000001b62067225 */ /* 0x000fe200078e00ff */
[----:B------:R-:W-:-:S03]  /*7d20*/  @P0 IADD3 R102, PT, PT, R102, -0x7f000001, RZ ;  /* 0x80ffffff66660810 */ /* 0x000fc60007ffe0ff */
[----:B------:R-:W-:-:S04]  /*7d30*/  IMAD R101, R6, 0x7effffff, RZ ;  /* 0x7effffff06657824 */ /* 0x000fc800078e02ff */
[----:B------:R-:W-:Y:S01]  /*7d40*/  IMAD.HI.U32 R101, R101, 0x7f000001, R6 ;  /* 0x7f00000165657827 */ /* 0x000fe200078e0006 */
[----:B------:R-:W-:Y:S02]  /*7d50*/  IADD3 R7, PT, PT, R102, R103, RZ ;  /* 0x0000006766077210 */ /* 0x000fe40007ffe0ff */
[----:B------:R-:W-:Y:S01]  /*7d60*/  @P1 IADD3 R118, PT, PT, R118, -0x7f000001, RZ ;  /* 0x80ffffff76761810 */ /* 0x000fe20007ffe0ff */
[----:B------:R-:W-:Y:S02]  /*7d70*/  ISETP.GE.U32.AND P1, PT, R114, 0x7f000001, PT ;  /* 0x7f0000017200780c */ /* 0x000fe40003f26070 */
[----:B------:R-:W-:Y:S01]  /*7d80*/  ISETP.GE.U32.AND P3, PT, R7, 0x7f000001, PT ;  /* 0x7f0000010700780c */ /* 0x000fe20003f66070 */
[----:B------:R-:W-:Y:S01]  /*7d90*/  ISETP.GE.U32.AND P2, PT, R121, 0x7f000001, PT ;  /* 0x7f0000017900780c */ /* 0x000fe20003f46070 */
[----:B------:R-:W-:-:S09]  /*7da0*/  ISETP.GE.U32.AND P0, PT, R119, 0x7f000001, PT ;  /* 0x7f0000017700780c */ /* 0x000fd20003f06070 */
[----:B------:R-:W-:Y:S02]  /*7db0*/  @P1 IADD3 R114, PT, PT, R114, -0x7f000001, RZ ;  /* 0x80ffffff72721810 */ /* 0x000fe40007ffe0ff */
[----:B------:R-:W-:-:S04]  /*7dc0*/  @P3 IADD3 R7, PT, PT, R7, -0x7f000001, RZ ;  /* 0x80ffffff07073810 */ /* 0x000fc80007ffe0ff */
[----:B------:R-:W-:Y:S02]  /*7dd0*/  IADD3 R7, PT, PT, R7, R114, RZ ;  /* 0x0000007207077210 */ /* 0x000fe40007ffe0ff */
[----:B------:R-:W-:Y:S02]  /*7de0*/  @P2 IADD3 R121, PT, PT, R121, -0x7f000001, RZ ;  /* 0x80ffffff79792810 */ /* 0x000fe40007ffe0ff */
[----:B------:R-:W-:Y:S02]  /*7df0*/  @P0 IADD3 R119, PT, PT, R119, -0x7f000001, RZ ;  /* 0x80ffffff77770810 */ /* 0x000fe40007ffe0ff */
[----:B------:R-:W-:Y:S02]  /*7e00*/  IADD3 R121, PT, PT, R122, R121, RZ ;  /* 0x000000797a797210 */ /* 0x000fe40007ffe0ff */
[----:B--2---:R-:W-:Y:S02]  /*7e10*/  IADD3 R114, PT, PT, R83, R17, RZ ;  /* 0x0000001153727210 */ /* 0x004fe40007ffe0ff */
[----:B------:R0:W2:Y:S01]  /*7e20*/  LDG.E R17, desc[UR14][R4.64+0x2c] ;  /* 0x00002c0e04117981 */ /* 0x0000a2000c1e1900 */
[----:B------:R-:W-:Y:S01]  /*7e30*/  ISETP.GE.U32.AND P0, PT, R116, 0x7f000001, PT ;  /* 0x7f0000017400780c */ /* 0x000fe20003f06070 */
[----:B------:R-:W-:Y:S01]  /*7e40*/  ISETP.GE.U32.AND P2, PT, R121, 0x7f000001, PT ;  /* 0x7f0000017900780c */ /* 0x000fe20003f46070 */
[----:B------:R-:W-:Y:S01]  /*7e50*/  ISETP.GE.U32.AND P5, PT, R120, 0x7f000001, PT ;  /* 0x7f0000017800780c */ /* 0x000fe20003fa6070 */
[----:B------:R-:W-:Y:S01]  /*7e60*/  ISETP.GE.U32.AND P4, PT, R117, 0x7f000001, PT ;  /* 0x7f0000017500780c */ /* 0x000fe20003f86070 */
[----:B------:R-:W-:-:S02]  /*7e70*/  IADD3 R6, PT, PT, R81, R115, RZ ;  /* 0x0000007351067210 */ /* 0x000fc40007ffe0ff */
[----:B------:R-:W-:Y:S02]  /*7e80*/  IADD3 R113, PT, PT, R82, R113, RZ ;  /* 0x0000007152717210 */ /* 0x000fe40007ffe0ff */
[----:B------:R-:W-:Y:S01]  /*7e90*/  IADD3 R118, PT, PT, R119, R118, RZ ;  /* 0x0000007677767210 */ /* 0x000fe20007ffe0ff */
[----:B------:R-:W-:-:S04]  /*7ea0*/  ISETP.GE.U32.AND P6, PT, R111, 0x7f000001, PT ;  /* 0x7f0000016f00780c */ /* 0x000fc80003fc6070 */
[----:B------:R-:W-:Y:S02]  /*7eb0*/  @P0 IADD3 R116, PT, PT, R116, -0x7f000001, RZ ;  /* 0x80ffffff74740810 */ /* 0x000fe40007ffe0ff */
[----:B------:R-:W-:Y:S02]  /*7ec0*/  @P2 IADD3 R121, PT, PT, R121, -0x7f000001, RZ ;  /* 0x80ffffff79792810 */ /* 0x000fe40007ffe0ff */
[----:B------:R-:W-:Y:S01]  /*7ed0*/  @P5 IADD3 R120, PT, PT, R120, -0x7f000001, RZ ;  /* 0x80ffffff78785810 */ /* 0x000fe20007ffe0ff */
[----:B------:R-:W-:Y:S01]  /*7ee0*/  ISETP.GE.U32.AND P0, PT, R6, 0x7f000001, PT ;  /* 0x7f0000010600780c */ /* 0x000fe20003f06070 */
[----:B------:R-:W-:Y:S01]  /*7ef0*/  ISETP.GE.U32.AND P2, PT, R113, 0x7f000001, PT ;  /* 0x7f0000017100780c */ /* 0x000fe20003f46070 */
[----:B------:R-:W-:Y:S01]  /*7f00*/  ISETP.GE.U32.AND P5, PT, R9, 0x7f000001, PT ;  /* 0x7f0000010900780c */ /* 0x000fe20003fa6070 */
[----:B------:R-:W-:Y:S01]  /*7f10*/  @P4 IADD3 R117, PT, PT, R117, -0x7f000001, RZ ;  /* 0x80ffffff75754810 */ /* 0x000fe20007ffe0ff */
[----:B------:R-:W-:Y:S01]  /*7f20*/  ISETP.GE.U32.AND P4, PT, R118, 0x7f000001, PT ;  /* 0x7f0000017600780c */ /* 0x000fe20003f86070 */
[----:B------:R-:W-:Y:S01]  /*7f30*/  ISETP.GE.U32.AND P3, PT, R114, 0x7f000001, PT ;  /* 0x7f0000017200780c */ /* 0x000fe20003f66070 */
[----:B------:R-:W-:Y:S01]  /*7f40*/  IADD3 R116, PT, PT, R121, R116, RZ ;  /* 0x0000007479747210 */ /* 0x000fe20007ffe0ff */
[----:B------:R-:W-:Y:S01]  /*7f50*/  ISETP.GE.U32.AND P1, PT, R112, 0x7f000001, PT ;  /* 0x7f0000017000780c */ /* 0x000fe20003f26070 */
[----:B------:R-:W-:Y:S01]  /*7f60*/  IADD3 R117, PT, PT, R120, R117, RZ ;  /* 0x0000007578757210 */ /* 0x000fe20007ffe0ff */
[----:B------:R-:W-:-:S04]  /*7f70*/  IMAD.WIDE.U32 R102, R97, R27, RZ ;  /* 0x0000001b61667225 */ /* 0x000fc800078e00ff */
[----:B------:R-:W-:Y:S02]  /*7f80*/  @P0 IADD3 R6, PT, PT, R6, -0x7f000001, RZ ;  /* 0x80ffffff06060810 */ /* 0x000fe40007ffe0ff */
[----:B------:R-:W-:Y:S02]  /*7f90*/  @P2 IADD3 R113, PT, PT, R113, -0x7f000001, RZ ;  /* 0x80ffffff71712810 */ /* 0x000fe40007ffe0ff */
[----:B------:R-:W-:Y:S01]  /*7fa0*/  @P5 IADD3 R9, PT, PT, R9, -0x7f000001, RZ ;  /* 0x80ffffff09095810 */ /* 0x000fe20007ffe0ff */
[----:B------:R-:W-:Y:S01]  /*7fb0*/  ISETP.GE.U32.AND P0, PT, R104, 0x7f000001, PT ;  /* 0x7f0000016800780c */ /* 0x000fe20003f06070 */
[----:B------:R-:W-:Y:S01]  /*7fc0*/  ISETP.GE.U32.AND P2, PT, R116, 0x7f000001, PT ;  /* 0x7f0000017400780c */ /* 0x000fe20003f46070 */
[----:B------:R-:W-:Y:S01]  /*7fd0*/  ISETP.GE.U32.AND P5, PT, R109, 0x7f000001, PT ;  /* 0x7f0000016d00780c */ /* 0x000fe20003fa6070 */
[----:B------:R-:W-:Y:S01]  /*7fe0*/  @P6 IADD3 R111, PT, PT, R111, -0x7f000001, RZ ;  /* 0x80ffffff6f6f6810 */ /* 0x000fe20007ffe0ff */
[----:B------:R-:W-:Y:S01]  /*7ff0*/  IMAD R123, R102, 0x7effffff, RZ ;  /* 0x7effffff667b7824 */ /* 0x000fe200078e02ff */
[----:B------:R-:W-:Y:S01]  /*8000*/  @P4 IADD3 R118, PT, PT, R118, -0x7f000001, RZ ;  /* 0x80ffffff76764810 */ /* 0x000fe20007ffe0ff */
[----:B------:R-:W-:Y:S01]  /*8010*/  ISETP.GE.U32.AND P6, PT, R117, 0x7f000001, PT ;  /* 0x7f0000017500780c */ /* 0x000fe20003fc6070 */
[----:B------:R-:W-:Y:S01]  /*8020*/  @P3 IADD3 R114, PT, PT, R114, -0x7f000001, RZ ;  /* 0x80ffffff72723810 */ /* 0x000fe20007ffe0ff */
[----:B------:R-:W-:Y:S01]  /*8030*/  ISETP.GE.U32.AND P3, PT, R106, 0x7f000001, PT ;  /* 0x7f0000016a00780c */ /* 0x000fe20003f66070 */
[----:B------:R-:W-:Y:S01]  /*8040*/  ISETP.GE.U32.AND P4, PT, R7, 0x7f000001, PT ;  /* 0x7f0000010700780c */ /* 0x000fe20003f86070 */
[----:B------:R-:W-:Y:S01]  /*8050*/  IMAD.HI.U32 R102, R123, 0x7f000001, R102 ;  /* 0x7f0000017b667827 */ /* 0x000fe200078e0066 */
[----:B------:R-:W-:-:S02]  /*8060*/  IADD3 R103, PT, PT, R118, R9, RZ ;  /* 0x0000000976677210 */ /* 0x000fc40007ffe0ff */
[----:B------:R-:W-:Y:S02]  /*8070*/  IADD3 R6, PT, PT, R6, R111, RZ ;  /* 0x0000006f06067210 */ /* 0x000fe40007ffe0ff */
[----:B------:R-:W-:Y:S01]  /*8080*/  @P1 IADD3 R112, PT, PT, R112, -0x7f000001, RZ ;  /* 0x80ffffff70701810 */ /* 0x000fe20007ffe0ff */
[----:B------:R-:W-:Y:S01]  /*8090*/  ISETP.GE.U32.AND P1, PT, R105, 0x7f000001, PT ;  /* 0x7f0000016900780c */ /* 0x000fe20003f26070 */
[----:B------:R-:W-:Y:S02]  /*80a0*/  IADD3 R110, PT, PT, R84, R110, RZ ;  /* 0x0000006e546e7210 */ /* 0x000fe40007ffe0ff */
[----:B------:R-:W-:Y:S02]  /*80b0*/  @P0 IADD3 R104, PT, PT, R104, -0x7f000001, RZ ;  /* 0x80ffffff68680810 */ /* 0x000fe40007ffe0ff */
[----:B------:R-:W-:Y:S02]  /*80c0*/  @P2 IADD3 R116, PT, PT, R116, -0x7f000001, RZ ;  /* 0x80ffffff74742810 */ /* 0x000fe40007ffe0ff */
[----:B------:R-:W-:Y:S01]  /*80d0*/  @P5 IADD3 R109, PT, PT, R109, -0x7f000001, RZ ;  /* 0x80ffffff6d6d5810 */ /* 0x000fe20007ffe0ff */
[----:B------:R-:W-:Y:S01]  /*80e0*/  ISETP.GE.U32.AND P0, PT, R6, 0x7f000001, PT ;  /* 0x7f0000010600780c */ /* 0x000fe20003f06070 */
[----:B------:R-:W-:Y:S01]  /*80f0*/  ISETP.GE.U32.AND P2, PT, R103, 0x7f000001, PT ;  /* 0x7f0000016700780c */ /* 0x000fe20003f46070 */
[----:B------:R-:W-:Y:S01]  /*8100*/  @P6 IADD3 R117, PT, PT, R117, -0x7f000001, RZ ;  /* 0x80ffffff75756810 */ /* 0x000fe20007ffe0ff */
[----:B------:R-:W-:Y:S01]  /*8110*/  ISETP.GE.U32.AND P5, PT, R110, 0x7f000001, PT ;  /* 0x7f0000016e00780c */ /* 0x000fe20003fa6070 */
[----:B------:R-:W-:Y:S01]  /*8120*/  ISETP.GE.U32.AND P6, PT, R107, 0x7f000001, PT ;  /* 0x7f0000016b00780c */ /* 0x000fe20003fc6070 */
[----:B------:R-:W-:-:S02]  /*8130*/  @P3 IADD3 R106, PT, PT, R106, -0x7f000001, RZ ;  /* 0x80ffffff6a6a3810 */ /* 0x000fc40007ffe0ff */
[----:B------:R-:W-:Y:S02]  /*8140*/  @P4 IADD3 R7, PT, PT, R7, -0x7f000001, RZ ;  /* 0x80ffffff07074810 */ /* 0x000fe40007ffe0ff */
[----:B------:R-:W-:Y:S02]  /*8150*/  IADD3 R112, PT, PT, R113, R112, RZ ;  /* 0x0000007071707210 */ /* 0x000fe40007ffe0ff */
[----:B------:R-:W-:Y:S02]  /*8160*/  R2UR UR6, R108 ;  /* 0x000000006c0672ca */ /* 0x000fe400000e0000 */
[----:B------:R-:W-:Y:S02]  /*8170*/  IADD3 R109, PT, PT, R114, R109, RZ ;  /* 0x0000006d726d7210 */ /* 0x000fe40007ffe0ff */
[----:B------:R-:W-:Y:S02]  /*8180*/  @P1 IADD3 R105, PT, PT, R105, -0x7f000001, RZ ;  /* 0x80ffffff69691810 */ /* 0x000fe40007ffe0ff */
[----:B------:R-:W-:Y:S01]  /*8190*/  IADD3 R106, PT, PT, R7, R106, RZ ;  /* 0x0000006a076a7210 */ /* 0x000fe20007ffe0ff */
[----:B------:R-:W-:Y:S01]  /*81a0*/  ISETP.GE.U32.AND P1, PT, R112, 0x7f000001, PT ;  /* 0x7f0000017000780c */ /* 0x000fe20003f26070 */
[----:B------:R-:W-:Y:S01]  /*81b0*/  ISETP.GE.U32.AND P3, PT, R109, 0x7f000001, PT ;  /* 0x7f0000016d00780c */ /* 0x000fe20003f66070 */
[----:B------:R-:W-:-:S02]  /*81c0*/  IADD3 R104, PT, PT, R117, R104, RZ ;  /* 0x0000006875687210 */ /* 0x000fc40007ffe0ff */
[----:B------:R-:W-:Y:S02]  /*81d0*/  @P2 IADD3 R103, PT, PT, R103, -0x7f000001, RZ ;  /* 0x80ffffff67672810 */ /* 0x000fe40007ffe0ff */
[----:B------:R-:W-:Y:S01]  /*81e0*/  @P0 IADD3 R6, PT, PT, R6, -0x7f000001, RZ ;  /* 0x80ffffff06060810 */ /* 0x000fe20007ffe0ff */
[----:B------:R-:W-:Y:S01]  /*81f0*/  ISETP.GE.U32.AND P2, PT, R106, 0x7f000001, PT ;  /* 0x7f0000016a00780c */ /* 0x000fe20003f46070 */
[----:B------:R-:W-:Y:S02]  /*8200*/  IADD3 R105, PT, PT, R116, R105, RZ ;  /* 0x0000006974697210 */ /* 0x000fe40007ffe0ff */
[----:B---3--:R-:W-:Y:S02]  /*8210*/  R2UR UR7, R24 ;  /* 0x00000000180772ca */ /* 0x008fe400000e0000 */
[----:B----4-:R-:W-:Y:S02]  /*8220*/  R2UR UR8, R64 ;  /* 0x00000000400872ca */ /* 0x010fe400000e0000 */
[----:B------:R-:W-:-:S02]  /*8230*/  @P5 IADD3 R110, PT, PT, R110, -0x7f000001, RZ ;  /* 0x80ffffff6e6e5810 */ /* 0x000fc40007ffe0ff */
[----:B------:R-:W-:Y:S02]  /*8240*/  @P6 IADD3 R107, PT, PT, R107, -0x7f000001, RZ ;  /* 0x80ffffff6b6b6810 */ /* 0x000fe40007ffe0ff */
[----:B------:R-:W-:Y:S01]  /*8250*/  IADD3 R9, PT, PT, R6, UR6, RZ ;  /* 0x0000000606097c10 */ /* 0x000fe2000fffe0ff */
[----:B------:R-:W-:Y:S01]  /*8260*/  ISETP.GE.U32.AND P4, PT, R104, 0x7f000001, PT ;  /* 0x7f0000016800780c */ /* 0x000fe20003f86070 */
[----:B------:R-:W-:Y:S01]  /*8270*/  ISETP.GE.U32.AND P5, PT, R105, 0x7f000001, PT ;  /* 0x7f0000016900780c */ /* 0x000fe20003fa6070 */
[----:B------:R-:W-:Y:S02]  /*8280*/  @P1 IADD3 R112, PT, PT, R112, -0x7f000001, RZ ;  /* 0x80ffffff70701810 */ /* 0x000fe40007ffe0ff */
[----:B------:R-:W-:Y:S01]  /*8290*/  IADD3 R110, PT, PT, R110, R107, RZ ;  /* 0x0000006b6e6e7210 */ /* 0x000fe20007ffe0ff */
[----:B------:R-:W-:Y:S01]  /*82a0*/  ISETP.GE.U32.AND P0, PT, R9, 0x7f000001, PT ;  /* 0x7f0000010900780c */ /* 0x000fe20003f06070 */
[----:B------:R-:W-:Y:S02]  /*82b0*/  @P3 IADD3 R109, PT, PT, R109, -0x7f000001, RZ ;  /* 0x80ffffff6d6d3810 */ /* 0x000fe40007ffe0ff */
[----:B------:R-:W-:-:S02]  /*82c0*/  @P2 IADD3 R106, PT, PT, R106, -0x7f000001, RZ ;  /* 0x80ffffff6a6a2810 */ /* 0x000fc40007ffe0ff */
[----:B------:R-:W-:Y:S01]  /*82d0*/  IADD3 R108, PT, PT, R112, UR7, RZ ;  /* 0x00000007706c7c10 */ /* 0x000fe2000fffe0ff */
[----:B------:R-:W-:Y:S01]  /*82e0*/  ISETP.GE.U32.AND P1, PT, R110, 0x7f000001, PT ;  /* 0x7f0000016e00780c */ /* 0x000fe20003f26070 */
[-C--:B------:R-:W-:Y:S01]  /*82f0*/  IMAD.WIDE.U32 R114, R103, R36.reuse, RZ ;  /* 0x0000002467727225 */ /* 0x080fe200078e00ff */
[----:B------:R-:W-:Y:S02]  /*8300*/  IADD3 R109, PT, PT, R109, UR8, RZ ;  /* 0x000000086d6d7c10 */ /* 0x000fe4000fffe0ff */
[----:B------:R-:W-:Y:S02]  /*8310*/  R2UR UR9, R65 ;  /* 0x00000000410972ca */ /* 0x000fe400000e0000 */
[----:B------:R-:W-:Y:S01]  /*8320*/  @P4 IADD3 R104, PT, PT, R104, -0x7f000001, RZ ;  /* 0x80ffffff68684810 */ /* 0x000fe20007ffe0ff */
[-C--:B------:R-:W-:Y:S01]  /*8330*/  IMAD.WIDE.U32 R6, R106, R36.reuse, RZ ;  /* 0x000000246a067225 */ /* 0x080fe200078e00ff */
[----:B------:R-:W-:Y:S01]  /*8340*/  ISETP.GE.U32.AND P2, PT, R108, 0x7f000001, PT ;  /* 0x7f0000016c00780c */ /* 0x000fe20003f46070 */
[----:B------:R-:W-:Y:S01]  /*8350*/  @P5 IADD3 R105, PT, PT, R105, -0x7f000001, RZ ;  /* 0x80ffffff69695810 */ /* 0x000fe20007ffe0ff */
[----:B------:R-:W-:Y:S01]  /*8360*/  ISETP.GE.U32.AND P3, PT, R109, 0x7f000001, PT ;  /* 0x7f0000016d00780c */ /* 0x000fe20003f66070 */
[----:B0-----:R-:W-:Y:S01]  /*8370*/  IMAD R5, R114, 0x7effffff, RZ ;  /* 0x7effffff72057824 */ /* 0x001fe200078e02ff */
[----:B------:R-:W-:Y:S01]  /*8380*/  @P0 IADD3 R9, PT, PT, R9, -0x7f000001, RZ ;  /* 0x80ffffff09090810 */ /* 0x000fe20007ffe0ff */
[----:B------:R-:W-:-:S04]  /*8390*/  IMAD.WIDE.U32 R64, R104, R36, RZ ;  /* 0x0000002468407225 */ /* 0x000fc800078e00ff */
[----:B------:R-:W-:Y:S02]  /*83a0*/  IMAD R107, R6, 0x7effffff, RZ ;  /* 0x7effffff066b7824 */ /* 0x000fe400078e02ff */
[----:B------:R-:W-:Y:S01]  /*83b0*/  IMAD.HI.U32 R114, R5, 0x7f000001, R114 ;  /* 0x7f00000105727827 */ /* 0x000fe200078e0072 */
[----:B------:R-:W-:-:S03]  /*83c0*/  @P1 IADD3 R110, PT, PT, R110, -0x7f000001, RZ ;  /* 0x80ffffff6e6e1810 */ /* 0x000fc60007ffe0ff */
[----:B------:R-:W-:-:S04]  /*83d0*/  IMAD.WIDE.U32 R4, R105, R36, RZ ;  /* 0x0000002469047225 */ /* 0x000fc800078e00ff */
[----:B------:R-:W-:Y:S02]  /*83e0*/  IMAD R111, R64, 0x7effffff, RZ ;  /* 0x7effffff406f7824 */ /* 0x000fe400078e02ff */
[----:B------:R-:W-:Y:S01]  /*83f0*/  IMAD.HI.U32 R7, R107, 0x7f000001, R6 ;  /* 0x7f0000016b077827 */ /* 0x000fe200078e0006 */
[----:B------:R-:W-:-:S03]  /*8400*/  IADD3 R107, PT, PT, R9, UR6, RZ ;  /* 0x00000006096b7c10 */ /* 0x000fc6000fffe0ff */
[----:B------:R-:W-:Y:S02]  /*8410*/  IMAD R113, R4, 0x7effffff, RZ ;  /* 0x7effffff04717824 */ /* 0x000fe400078e02ff */
[----:B------:R-:W-:Y:S01]  /*8420*/  IMAD.HI.U32 R64, R111, 0x7f000001, R64 ;  /* 0x7f0000016f407827 */ /* 0x000fe200078e0040 */
[----:B------:R-:W-:Y:S02]  /*8430*/  IADD3 R65, PT, PT, R110, UR9, RZ ;  /* 0x000000096e417c10 */ /* 0x000fe4000fffe0ff */
[----:B------:R-:W-:Y:S01]  /*8440*/  @P2 IADD3 R108, PT, PT, R108, -0x7f000001, RZ ;  /* 0x80ffffff6c6c2810 */ /* 0x000fe20007ffe0ff */
[----:B------:R-:W-:Y:S01]  /*8450*/  ISETP.GE.U32.AND P4, PT, R107, 0x7f000001, PT ;  /* 0x7f0000016b00780c */ /* 0x000fe20003f86070 */
[----:B------:R-:W-:Y:S01]  /*8460*/  IMAD.HI.U32 R24, R113, 0x7f000001, R4 ;  /* 0x7f00000171187827 */ /* 0x000fe200078e0004 */
[----:B------:R-:W-:Y:S01]  /*8470*/  @P3 IADD3 R109, PT, PT, R109, -0x7f000001, RZ ;  /* 0x80ffffff6d6d3810 */ /* 0x000fe20007ffe0ff */
[----:B------:R-:W-:Y:S02]  /*8480*/  ISETP.GE.U32.AND P0, PT, R20, 0x7f000001, PT ;  /* 0x7f0000011400780c */ /* 0x000fe40003f06070 */
[----:B------:R-:W-:-:S04]  /*8490*/  IMAD.WIDE.U32 R110, R103, R28, RZ ;  /* 0x0000001c676e7225 */ /* 0x000fc800078e00ff */
[----:B------:R-:W-:Y:S01]  /*84a0*/  IMAD.WIDE.U32 R4, R106, R28, RZ ;  /* 0x0000001c6a047225 */ /* 0x000fe200078e00ff */
[----:B------:R-:W-:Y:S02]  /*84b0*/  IADD3 R108, PT, PT, R108, UR7, RZ ;  /* 0x000000076c6c7c10 */ /* 0x000fe4000fffe0ff */
[----:B------:R-:W-:Y:S01]  /*84c0*/  IADD3 R109, PT, PT, R109, UR8, RZ ;  /* 0x000000086d6d7c10 */ /* 0x000fe2000fffe0ff */
[----:B------:R-:W-:Y:S02]  /*84d0*/  IMAD R9, R110, 0x7effffff, RZ ;  /* 0x7effffff6e097824 */ /* 0x000fe400078e02ff */
[----:B------:R-:W-:Y:S01]  /*84e0*/  IMAD R113, R4, 0x7effffff, RZ ;  /* 0x7effffff04717824 */ /* 0x000fe200078e02ff */
[----:B------:R-:W-:Y:S01]  /*84f0*/  ISETP.GE.U32.AND P3, PT, R65, 0x7f000001, PT ;  /* 0x7f0000014100780c */ /* 0x000fe20003f66070 */
[----:B------:R-:W-:Y:S01]  /*8500*/  IMAD.HI.U32 R110, R9, 0x7f000001, R110 ;  /* 0x7f000001096e7827 */ /* 0x000fe200078e006e */
[----:B------:R-:W-:Y:S01]  /*8510*/  ISETP.GE.U32.AND P2, PT, R108, 0x7f000001, PT ;  /* 0x7f0000016c00780c */ /* 0x000fe20003f46070 */
[----:B------:R-:W-:Y:S01]  /*8520*/  ISETP.GE.U32.AND P1, PT, R109, 0x7f000001, PT ;  /* 0x7f0000016d00780c */ /* 0x000fe20003f26070 */
[----:B------:R-:W-:Y:S01]  /*8530*/  ISETP.GE.U32.AND P5, PT, R22, 0x7f000001, PT ;  /* 0x7f0000011600780c */ /* 0x000fe20003fa6070 */
[----:B------:R-:W-:Y:S01]  /*8540*/  IMAD.HI.U32 R111, R113, 0x7f000001, R4 ;  /* 0x7f000001716f7827 */ /* 0x000fe200078e0004 */
[----:B------:R-:W-:-:S03]  /*8550*/  @P4 IADD3 R107, PT, PT, R107, -0x7f000001, RZ ;  /* 0x80ffffff6b6b4810 */ /* 0x000fc60007ffe0ff */
[----:B------:R-:W-:Y:S01]  /*8560*/  IMAD.WIDE.U32 R112, R105, R28, RZ ;  /* 0x0000001c69707225 */ /* 0x000fe200078e00ff */
[----:B------:R-:W-:Y:S01]  /*8570*/  ISETP.GE.U32.AND P4, PT, R100, 0x7f000001, PT ;  /* 0x7f0000016400780c */ /* 0x000fe20003f86070 */
[----:B------:R-:W-:Y:S02]  /*8580*/  @P0 IADD3 R20, PT, PT, R20, -0x7f000001, RZ ;  /* 0x80ffffff14140810 */ /* 0x000fe40007ffe0ff */
[----:B------:R-:W-:Y:S01]  /*8590*/  IMAD R115, R112, 0x7effffff, RZ ;  /* 0x7effffff70737824 */ /* 0x000fe200078e02ff */
[----:B------:R-:W-:-:S03]  /*85a0*/  ISETP.GE.U32.AND P6, PT, R23, 0x7f000001, PT ;  /* 0x7f0000011700780c */ /* 0x000fc60003fc6070 */
[----:B------:R-:W-:Y:S01]  /*85b0*/  IMAD.HI.U32 R112, R115, 0x7f000001, R112 ;  /* 0x7f00000173707827 */ /* 0x000fe200078e0070 */
[----:B------:R-:W-:Y:S02]  /*85c0*/  IADD3 R115, PT, PT, R107, R20, RZ ;  /* 0x000000146b737210 */ /* 0x000fe40007ffe0ff */
[----:B------:R-:W-:Y:S02]  /*85d0*/  @P3 IADD3 R65, PT, PT, R65, -0x7f000001, RZ ;  /* 0x80ffffff41413810 */ /* 0x000fe40007ffe0ff */
[----:B------:R-:W-:Y:S02]  /*85e0*/  @P2 IADD3 R108, PT, PT, R108, -0x7f000001, RZ ;  /* 0x80ffffff6c6c2810 */ /* 0x000fe40007ffe0ff */
[----:B------:R-:W-:Y:S02]  /*85f0*/  @P1 IADD3 R109, PT, PT, R109, -0x7f000001, RZ ;  /* 0x80ffffff6d6d1810 */ /* 0x000fe40007ffe0ff */
[----:B------:R-:W-:Y:S01]  /*8600*/  @P5 IADD3 R22, PT, PT, R22, -0x7f000001, RZ ;  /* 0x80ffffff16165810 */ /* 0x000fe20007ffe0ff */
[----:B------:R-:W-:Y:S01]  /*8610*/  ISETP.GE.U32.AND P3, PT, R114, 0x7f000001, PT ;  /* 0x7f0000017200780c */ /* 0x000fe20003f66070 */
[----:B------:R-:W-:Y:S01]  /*8620*/  ISETP.GE.U32.AND P2, PT, R115, 0x7f000001, PT ;  /* 0x7f0000017300780c */ /* 0x000fe20003f46070 */
[----:B------:R-:W-:-:S02]  /*8630*/  @P4 IADD3 R100, PT, PT, R100, -0x7f000001, RZ ;  /* 0x80ffffff64644810 */ /* 0x000fc40007ffe0ff */
[----:B------:R-:W-:Y:S02]  /*8640*/  IADD3 R117, PT, PT, R109, R22, RZ ;  /* 0x000000166d757210 */ /* 0x000fe40007ffe0ff */
[----:B------:R-:W-:Y:S02]  /*8650*/  @P6 IADD3 R23, PT, PT, R23, -0x7f000001, RZ ;  /* 0x80ffffff17176810 */ /* 0x000fe40007ffe0ff */
[----:B------:R-:W-:Y:S01]  /*8660*/  IADD3 R121, PT, PT, R107, R100, RZ ;  /* 0x000000646b797210 */ /* 0x000fe20007ffe0ff */
[----:B------:R-:W-:-:S04]  /*8670*/  ISETP.GE.U32.AND P6, PT, R117, 0x7f000001, PT ;  /* 0x7f0000017500780c */ /* 0x000fc80003fc6070 */
[----:B------:R-:W-:Y:S01]  /*8680*/  ISETP.GE.U32.AND P1, PT, R121, 0x7f000001, PT ;  /* 0x7f0000017900780c */ /* 0x000fe20003f26070 */
[----:B------:R-:W-:Y:S02]  /*8690*/  @P3 IADD3 R114, PT, PT, R114, -0x7f000001, RZ ;  /* 0x80ffffff72723810 */ /* 0x000fe40007ffe0ff */
[----:B------:R-:W-:Y:S01]  /*86a0*/  @P2 IADD3 R115, PT, PT, R115, -0x7f000001, RZ ;  /* 0x80ffffff73732810 */ /* 0x000fe20007ffe0ff */
[----:B------:R-:W-:Y:S01]  /*86b0*/  ISETP.GE.U32.AND P3, PT, R110, 0x7f000001, PT ;  /* 0x7f0000016e00780c */ /* 0x000fe20003f66070 */
[----:B------:R-:W-:Y:S01]  /*86c0*/  IADD3 R23, PT, PT, R108, R23, RZ ;  /* 0x000000176c177210 */ /* 0x000fe20007ffe0ff */
[----:B------:R-:W-:Y:S01]  /*86d0*/  IMAD.WIDE.U32 R118, R21, R0, RZ ;  /* 0x0000000015767225 */ /* 0x000fe200078e00ff */
[----:B------:R-:W-:Y:S01]  /*86e0*/  ISETP.GE.U32.AND P4, PT, R24, 0x7f000001, PT ;  /* 0x7f0000011800780c */ /* 0x000fe20003f86070 */
[----:B------:R-:W-:Y:S02]  /*86f0*/  IADD3 R21, PT, PT, R115, R114, RZ ;  /* 0x0000007273157210 */ /* 0x000fe40007ffe0ff */
[----:B------:R-:W-:Y:S01]  /*8700*/  IMAD.WIDE.U32 R8, R8, R0, RZ ;  /* 0x0000000008087225 */ /* 0x000fe200078e00ff */
[----:B------:R-:W-:Y:S01]  /*8710*/  ISETP.GE.U32.AND P0, PT, R23, 0x7f000001, PT ;  /* 0x7f0000011700780c */ /* 0x000fe20003f06070 */
[----:B------:R-:W-:Y:S01]  /*8720*/  ISETP.GE.U32.AND P2, PT, R64, 0x7f000001, PT ;  /* 0x7f0000014000780c */ /* 0x000fe20003f46070 */
[----:B------:R-:W-:Y:S01]  /*8730*/  @P6 IADD3 R117, PT, PT, R117, -0x7f000001, RZ ;  /* 0x80ffffff75756810 */ /* 0x000fe20007ffe0ff */
[----:B------:R-:W-:Y:S01]  /*8740*/  IMAD R5, R8, 0x7effffff, RZ ;  /* 0x7effffff08057824 */ /* 0x000fe200078e02ff */
[----:B------:R-:W-:Y:S01]  /*8750*/  ISETP.GE.U32.AND P6, PT, R21, 0x7f000001, PT ;  /* 0x7f0000011500780c */ /* 0x000fe20003fc6070 */
[----:B------:R-:W-:-:S02]  /*8760*/  @P1 IADD3 R121, PT, PT, R121, -0x7f000001, RZ ;  /* 0x80ffffff79791810 */ /* 0x000fc40007ffe0ff */
[----:B------:R-:W-:Y:S01]  /*8770*/  @P3 IADD3 R110, PT, PT, R110, -0x7f000001, RZ ;  /* 0x80ffffff6e6e3810 */ /* 0x000fe20007ffe0ff */
[----:B------:R-:W-:Y:S01]  /*8780*/  IMAD.HI.U32 R6, R5, 0x7f000001, R8 ;  /* 0x7f00000105067827 */ /* 0x000fe200078e0008 */
[----:B------:R-:W-:-:S03]  /*8790*/  R2UR UR12, R15 ;  /* 0x000000000f0c72ca */ /* 0x000fc600000e0000 */
[----:B------:R-:W-:Y:S01]  /*87a0*/  IMAD R5, R118, 0x7effffff, RZ ;  /* 0x7effffff76057824 */ /* 0x000fe200078e02ff */
[----:B------:R-:W-:Y:S02]  /*87b0*/  R2UR UR10, R14 ;  /* 0x000000000e0a72ca */ /* 0x000fe400000e0000 */
[----:B------:R-:W-:Y:S01]  /*87c0*/  @P4 IADD3 R24, PT, PT, R24, -0x7f000001, RZ ;  /* 0x80ffffff18184810 */ /* 0x000fe20007ffe0ff */
[----:B------:R-:W-:Y:S01]  /*87d0*/  IMAD.HI.U32 R118, R5, 0x7f000001, R118 ;  /* 0x7f00000105767827 */ /* 0x000fe200078e0076 */
[----:B------:R-:W-:Y:S02]  /*87e0*/  IADD3 R14, PT, PT, R121, R110, RZ ;  /* 0x0000006e790e7210 */ /* 0x000fe40007ffe0ff */
[----:B------:R-:W-:Y:S01]  /*87f0*/  @P0 IADD3 R23, PT, PT, R23, -0x7f000001, RZ ;  /* 0x80ffffff17170810 */ /* 0x000fe20007ffe0ff */
[----:B------:R-:W-:Y:S01]  /*8800*/  IMAD.WIDE.U32 R4, R10, R0, RZ ;  /* 0x000000000a047225 */ /* 0x000fe200078e00ff */
[----:B------:R-:W-:Y:S02]  /*8810*/  @P2 IADD3 R64, PT, PT, R64, -0x7f000001, RZ ;  /* 0x80ffffff40402810 */ /* 0x000fe40007ffe0ff */
[----:B------:R-:W-:-:S02]  /*8820*/  IADD3 R15, PT, PT, R117, R24, RZ ;  /* 0x00000018750f7210 */ /* 0x000fc40007ffe0ff */
[----:B------:R-:W-:Y:S01]  /*8830*/  @P6 IADD3 R21, PT, PT, R21, -0x7f000001, RZ ;  /* 0x80ffffff15156810 */ /* 0x000fe20007ffe0ff */
[----:B------:R-:W-:Y:S01]  /*8840*/  IMAD R9, R4, 0x7effffff, RZ ;  /* 0x7effffff04097824 */ /* 0x000fe200078e02ff */
[----:B------:R-:W-:Y:S01]  /*8850*/  ISETP.GE.U32.AND P3, PT, R14, 0x7f000001, PT ;  /* 0x7f0000010e00780c */ /* 0x000fe20003f66070 */
[----:B------:R-:W-:Y:S02]  /*8860*/  R2UR UR11, R16 ;  /* 0x00000000100b72ca */ /* 0x000fe400000e0000 */
[----:B------:R-:W-:Y:S02]  /*8870*/  IADD3 R16, PT, PT, R23, R64, RZ ;  /* 0x0000004017107210 */ /* 0x000fe40007ffe0ff */
[----:B------:R-:W-:Y:S01]  /*8880*/  IADD3 R113, PT, PT, R65, UR9, RZ ;  /* 0x0000000941717c10 */ /* 0x000fe2000fffe0ff */
[----:B------:R-:W-:Y:S01]  /*8890*/  IMAD.HI.U32 R10, R9, 0x7f000001, R4 ;  /* 0x7f000001090a7827 */ /* 0x000fe200078e0004 */
[----:B------:R-:W-:-:S03]  /*88a0*/  ISETP.GE.U32.AND P2, PT, R15, 0x7f000001, PT ;  /* 0x7f0000010f00780c */ /* 0x000fc60003f46070 */
[----:B------:R-:W-:Y:S01]  /*88b0*/  IMAD.WIDE.U32 R4, R21, UR12, RZ ;  /* 0x0000000c15047c25 */ /* 0x000fe2000f8e00ff */
[----:B------:R-:W-:Y:S01]  /*88c0*/  ISETP.GE.U32.AND P1, PT, R16, 0x7f000001, PT ;  /* 0x7f0000011000780c */ /* 0x000fe20003f26070 */
[----:B------:R-:W-:Y:S01]  /*88d0*/  ISETP.GE.U32.AND P5, PT, R113, 0x7f000001, PT ;  /* 0x7f0000017100780c */ /* 0x000fe20003fa6070 */
[----:B------:R-:W-:Y:S01]  /*88e0*/  ISETP.GE.U32.AND P0, PT, R18, 0x7f000001, PT ;  /* 0x7f0000011200780c */ /* 0x000fe20003f06070 */
[----:B------:R-:W-:Y:S01]  /*88f0*/  IMAD R115, R4, 0x7effffff, RZ ;  /* 0x7effffff04737824 */ /* 0x000fe200078e02ff */
[----:B------:R-:W-:Y:S01]  /*8900*/  @P3 IADD3 R14, PT, PT, R14, -0x7f000001, RZ ;  /* 0x80ffffff0e0e3810 */ /* 0x000fe20007ffe0ff */
[----:B------:R-:W-:-:S04]  /*8910*/  IMAD.WIDE.U32 R22, R19, R0, RZ ;  /* 0x0000000013167225 */ /* 0x000fc800078e00ff */
[----:B------:R-:W-:-:S04]  /*8920*/  IMAD.HI.U32 R0, R115, 0x7f000001, R4 ;  /* 0x7f00000173007827 */ /* 0x000fc800078e0004 */
[----:B------:R-:W-:Y:S01]  /*8930*/  IMAD.WIDE.U32 R114, R21, UR11, RZ ;  /* 0x0000000b15727c25 */ /* 0x000fe2000f8e00ff */
[----:B------:R-:W-:-:S03]  /*8940*/  @P2 IADD3 R15, PT, PT, R15, -0x7f000001, RZ ;  /* 0x80ffffff0f0f2810 */ /* 0x000fc60007ffe0ff */
[----:B------:R-:W-:Y:S02]  /*8950*/  IMAD R19, R22, 0x7effffff, RZ ;  /* 0x7effffff16137824 */ /* 0x000fe400078e02ff */
[----:B------:R-:W-:Y:S01]  /*8960*/  IMAD.WIDE.U32 R116, R14, UR10, RZ ;  /* 0x0000000a0e747c25 */ /* 0x000fe2000f8e00ff */
[----:B------:R-:W-:-:S03]  /*8970*/  @P1 IADD3 R16, PT, PT, R16, -0x7f000001, RZ ;  /* 0x80ffffff10101810 */ /* 0x000fc60007ffe0ff */
[----:B------:R-:W-:Y:S01]  /*8980*/  IMAD R5, R114, 0x7effffff, RZ ;  /* 0x7effffff72057824 */ /* 0x000fe200078e02ff */
[----:B------:R-:W-:Y:S01]  /*8990*/  @P5 IADD3 R113, PT, PT, R113, -0x7f000001, RZ ;  /* 0x80ffffff71715810 */ /* 0x000fe20007ffe0ff */
[----:B------:R-:W-:Y:S01]  /*89a0*/  IMAD.HI.U32 R23, R19, 0x7f000001, R22 ;  /* 0x7f00000113177827 */ /* 0x000fe200078e0016 */
[----:B------:R-:W-:Y:S01]  /*89b0*/  @P0 IADD3 R18, PT, PT, R18, -0x7f000001, RZ ;  /* 0x80ffffff12120810 */ /* 0x000fe20007ffe0ff */
[----:B------:R-:W-:Y:S02]  /*89c0*/  ISETP.GE.U32.AND P1, PT, R7, 0x7f000001, PT ;  /* 0x7f0000010700780c */ /* 0x000fe40003f26070 */
[----:B------:R-:W-:Y:S02]  /*89d0*/  IMAD R19, R116, 0x7effffff, RZ ;  /* 0x7effffff74137824 */ /* 0x000fe400078e02ff */
[----:B------:R-:W-:-:S04]  /*89e0*/  IMAD.HI.U32 R114, R5, 0x7f000001, R114 ;  /* 0x7f00000105727827 */ /* 0x000fc800078e0072 */
[----:B------:R-:W-:Y:S01]  /*89f0*/  IMAD.WIDE.U32 R4, R15, UR12, RZ ;  /* 0x0000000c0f047c25 */ /* 0x000fe2000f8e00ff */
[----:B------:R-:W-:-:S03]  /*8a00*/  IADD3 R18, PT, PT, R113, R18, RZ ;  /* 0x0000001271127210 */ /* 0x000fc60007ffe0ff */
[----:B------:R-:W-:-:S04]  /*8a10*/  IMAD.HI.U32 R116, R19, 0x7f000001, R116 ;  /* 0x7f00000113747827 */ /* 0x000fc800078e0074 */
[----:B------:R-:W-:Y:S01]  /*8a20*/  IMAD R19, R4, 0x7effffff, RZ ;  /* 0x7effffff04137824 */ /* 0x000fe200078e02ff */
[----:B------:R-:W-:-:S03]  /*8a30*/  ISETP.GE.U32.AND P0, PT, R18, 0x7f000001, PT ;  /* 0x7f0000011200780c */ /* 0x000fc60003f06070 */
[----:B------:R-:W-:Y:S01]  /*8a40*/  IMAD.HI.U32 R22, R19, 0x7f000001, R4 ;  /* 0x7f00000113167827 */ /* 0x000fe200078e0004 */
[----:B------:R-:W-:-:S03]  /*8a50*/  @P1 IADD3 R7, PT, PT, R7, -0x7f000001, RZ ;  /* 0x80ffffff07071810 */ /* 0x000fc60007ffe0ff */
[----:B------:R-:W-:Y:S01]  /*8a60*/  IMAD.WIDE.U32 R8, R21, UR10, RZ ;  /* 0x0000000a15087c25 */ /* 0x000fe2000f8e00ff */
[----:B------:R-:W-:-:S03]  /*8a70*/  ISETP.GE.U32.AND P1, PT, R22, 0x7f000001, PT ;  /* 0x7f0000011600780c */ /* 0x000fc60003f26070 */
[----:B------:R-:W-:-:S04]  /*8a80*/  IMAD R65, R8, 0x7effffff, RZ ;  /* 0x7effffff08417824 */ /* 0x000fc800078e02ff */
[----:B------:R-:W-:Y:S01]  /*8a90*/  IMAD.HI.U32 R20, R65, 0x7f000001, R8 ;  /* 0x7f00000141147827 */ /* 0x000fe200078e0008 */
[----:B------:R-:W-:-:S03]  /*8aa0*/  @P0 IADD3 R18, PT, PT, R18, -0x7f000001, RZ ;  /* 0x80ffffff12120810 */ /* 0x000fc60007ffe0ff */
[----:B------:R-:W-:Y:S02]  /*8ab0*/  IMAD.WIDE.U32 R64, R16, UR12, RZ ;  /* 0x0000000c10407c25 */ /* 0x000fe4000f8e00ff */
[----:B------:R-:W-:Y:S02]  /*8ac0*/  @P1 IADD3 R22, PT, PT, R22, -0x7f000001, RZ ;  /* 0x80ffffff16161810 */ /* 0x000fe40007ffe0ff */
[----:B------:R-:W-:Y:S01]  /*8ad0*/  IMAD R5, R64, 0x7effffff, RZ ;  /* 0x7effffff40057824 */ /* 0x000fe200078e02ff */
[----:B------:R-:W-:Y:S01]  /*8ae0*/  IADD3 R7, PT, PT, R18, R7, RZ ;  /* 0x0000000712077210 */ /* 0x000fe20007ffe0ff */
[----:B------:R-:W-:Y:S01]  /*8af0*/  IMAD.WIDE.U32 R8, R16, UR11, RZ ;  /* 0x0000000b10087c25 */ /* 0x000fe2000f8e00ff */
[----:B------:R-:W-:-:S03]  /*8b00*/  ISETP.GE.U32.AND P1, PT, R101, 0x7f000001, PT ;  /* 0x7f0000016500780c */ /* 0x000fc60003f26070 */
[----:B------:R-:W-:Y:S01]  /*8b10*/  IMAD.HI.U32 R64, R5, 0x7f000001, R64 ;  /* 0x7f00000105407827 */ /* 0x000fe200078e0040 */
[----:B------:R-:W-:-:S03]  /*8b20*/  ISETP.GE.U32.AND P0, PT, R7, 0x7f000001, PT ;  /* 0x7f0000010700780c */ /* 0x000fc60003f06070 */
[----:B------:R-:W-:-:S04]  /*8b30*/  IMAD.WIDE.U32 R4, R15, UR10, RZ ;  /* 0x0000000a0f047c25 */ /* 0x000fc8000f8e00ff */
[----:B------:R-:W-:Y:S02]  /*8b40*/  IMAD R119, R8, 0x7effffff, RZ ;  /* 0x7effffff08777824 */ /* 0x000fe400078e02ff */
[----:B------:R-:W-:Y:S02]  /*8b50*/  IMAD R121, R4, 0x7effffff, RZ ;  /* 0x7effffff04797824 */ /* 0x000fe400078e02ff */
[----:B------:R-:W-:-:S04]  /*8b60*/  IMAD.WIDE.U32 R18, R15, UR11, RZ ;  /* 0x0000000b0f127c25 */ /* 0x000fc8000f8e00ff */
[----:B------:R-:W-:-:S04]  /*8b70*/  IMAD.HI.U32 R119, R119, 0x7f000001, R8 ;  /* 0x7f00000177777827 */ /* 0x000fc800078e0008 */
[----:B------:R-:W-:Y:S01]  /*8b80*/  IMAD.WIDE.U32 R8, R16, UR10, RZ ;  /* 0x0000000a10087c25 */ /* 0x000fe2000f8e00ff */
[----:B------:R-:W-:-:S03]  /*8b90*/  @P1 IADD3 R101, PT, PT, R101, -0x7f000001, RZ ;  /* 0x80ffffff65651810 */ /* 0x000fc60007ffe0ff */
[----:B------:R-:W-:-:S04]  /*8ba0*/  IMAD.HI.U32 R121, R121, 0x7f000001, R4 ;  /* 0x7f00000179797827 */ /* 0x000fc800078e0004 */
[----:B------:R-:W-:Y:S02]  /*8bb0*/  IMAD R5, R18, 0x7effffff, RZ ;  /* 0x7effffff12057824 */ /* 0x000fe400078e02ff */
[----:B------:R-:W-:Y:S02]  /*8bc0*/  IMAD R115, R8, 0x7effffff, RZ ;  /* 0x7effffff08737824 */ /* 0x000fe400078e02ff */
[----:B------:R-:W-:Y:S01]  /*8bd0*/  IMAD.HI.U32 R18, R5, 0x7f000001, R18 ;  /* 0x7f00000105127827 */ /* 0x000fe200078e0012 */
[----:B------:R-:W-:Y:S02]  /*8be0*/  @P0 IADD3 R7, PT, PT, R7, -0x7f000001, RZ ;  /* 0x80ffffff07070810 */ /* 0x000fe40007ffe0ff */
[----:B------:R-:W-:Y:S01]  /*8bf0*/  IADD3 R24, PT, PT, R113, R101, RZ ;  /* 0x0000006571187210 */ /* 0x000fe20007ffe0ff */
[----:B------:R-:W-:-:S04]  /*8c00*/  IMAD.WIDE.U32 R4, R22, 0x5fffffa, RZ ;  /* 0x05fffffa16047825 */ /* 0x000fc800078e00ff */
[----:B------:R-:W-:-:S04]  /*8c10*/  IMAD.HI.U32 R115, R115, 0x7f000001, R8 ;  /* 0x7f00000173737827 */ /* 0x000fc800078e0008 */
[----:B------:R-:W-:Y:S01]  /*8c20*/  IMAD R9, R22, 0x6, RZ ;  /* 0x0000000616097824 */ /* 0x000fe200078e02ff */
[----:B------:R-:W-:Y:S01]  /*8c30*/  ISETP.GE.U32.AND P0, PT, R24, 0x7f000001, PT ;  /* 0x7f0000011800780c */ /* 0x000fe20003f06070 */
[----:B------:R-:W-:Y:S02]  /*8c40*/  ISETP.GE.U32.AND P1, PT, R111, 0x7f000001, PT ;  /* 0x7f0000016f00780c */ /* 0x000fe40003f26070 */
[----:B------:R-:W-:-:S04]  /*8c50*/  IMAD.HI.U32 R9, R9, 0x7f000001, R4 ;  /* 0x7f00000109097827 */ /* 0x000fc800078e0004 */
[----:B------:R-:W-:-:S04]  /*8c60*/  IMAD.WIDE.U32 R4, R7, UR11, RZ ;  /* 0x0000000b07047c25 */ /* 0x000fc8000f8e00ff */
[----:B------:R-:W-:-:S04]  /*8c70*/  IMAD R19, R4, 0x7effffff, RZ ;  /* 0x7effffff04137824 */ /* 0x000fc800078e02ff */
[----:B------:R-:W-:-:S04]  /*8c80*/  IMAD.HI.U32 R22, R19, 0x7f000001, R4 ;  /* 0x7f00000113167827 */ /* 0x000fc800078e0004 */
[----:B------:R-:W-:Y:S01]  /*8c90*/  IMAD.WIDE.U32 R4, R7, UR10, RZ ;  /* 0x0000000a07047c25 */ /* 0x000fe2000f8e00ff */
[----:B------:R-:W-:Y:S02]  /*8ca0*/  @P0 IADD3 R24, PT, PT, R24, -0x7f000001, RZ ;  /* 0x80ffffff18180810 */ /* 0x000fe40007ffe0ff */
[----:B------:R-:W-:Y:S01]  /*8cb0*/  @P1 IADD3 R111, PT, PT, R111, -0x7f000001, RZ ;  /* 0x80ffffff6f6f1810 */ /* 0x000fe20007ffe0ff */
[----:B------:R-:W-:-:S04]  /*8cc0*/  IMAD R19, R4, 0x7effffff, RZ ;  /* 0x7effffff04137824 */ /* 0x000fc800078e02ff */
[----:B------:R-:W-:Y:S01]  /*8cd0*/  IMAD.HI.U32 R8, R19, 0x7f000001, R4 ;  /* 0x7f00000113087827 */ /* 0x000fe200078e0004 */
[----:B------:R-:W-:-:S05]  /*8ce0*/  IADD3 R19, PT, PT, R24, R111, RZ ;  /* 0x0000006f18137210 */ /* 0x000fca0007ffe0ff */
[----:B------:R-:W-:Y:S01]  /*8cf0*/  ISETP.GE.U32.AND P0, PT, R19, 0x7f000001, PT ;  /* 0x7f0000011300780c */ /* 0x000fe20003f06070 */
[----:B------:R-:W-:-:S04]  /*8d00*/  IMAD.WIDE.U32 R4, R7, UR12, RZ ;  /* 0x0000000c07047c25 */ /* 0x000fc8000f8e00ff */
[----:B------:R-:W-:-:S04]  /*8d10*/  IMAD R117, R4, 0x7effffff, RZ ;  /* 0x7effffff04757824 */ /* 0x000fc800078e02ff */
[----:B------:R-:W-:-:S04]  /*8d20*/  IMAD.HI.U32 R117, R117, 0x7f000001, R4 ;  /* 0x7f00000175757827 */ /* 0x000fc800078e0004 */
[----:B------:R-:W-:Y:S01]  /*8d30*/  @P0 IADD3 R19, PT, PT, R19, -0x7f000001, RZ ;  /* 0x80ffffff13130810 */ /* 0x000fe20007ffe0ff */
[----:B------:R-:W-:-:S04]  /*8d40*/  ISETP.GE.U32.AND P0, PT, R22, 0x7f000001, PT ;  /* 0x7f0000011600780c */ /* 0x000fc80003f06070 */
[----:B------:R-:W-:Y:S01]  /*8d50*/  IMAD.WIDE.U32 R4, R19, UR11, RZ ;  /* 0x0000000b13047c25 */ /* 0x000fe2000f8e00ff */
[----:B------:R-:W-:-:S03]  /*8d60*/  ISETP.GE.U32.AND P1, PT, R117, 0x7f000001, PT ;  /* 0x7f0000017500780c */ /* 0x000fc60003f26070 */
[----:B------:R-:W-:-:S04]  /*8d70*/  IMAD R65, R4, 0x7effffff, RZ ;  /* 0x7effffff04417824 */ /* 0x000fc800078e02ff */
[----:B------:R-:W-:Y:S01]  /*8d80*/  IMAD.HI.U32 R24, R65, 0x7f000001, R4 ;  /* 0x7f00000141187827 */ /* 0x000fe200078e0004 */
[----:B------:R-:W-:-:S04]  /*8d90*/  @P0 IADD3 R22, PT, PT, R22, -0x7f000001, RZ ;  /* 0x80ffffff16160810 */ /* 0x000fc80007ffe0ff */
[----:B------:R-:W-:Y:S01]  /*8da0*/  ISETP.GE.U32.AND P0, PT, R24, 0x7f000001, PT ;  /* 0x7f0000011800780c */ /* 0x000fe20003f06070 */
[----:B------:R-:W-:Y:S01]  /*8db0*/  IMAD.WIDE.U32 R4, R22, 0x5fffffa, RZ ;  /* 0x05fffffa16047825 */ /* 0x000fe200078e00ff */
[----:B------:R-:W-:-:S03]  /*8dc0*/  @P1 IADD3 R117, PT, PT, R117, -0x7f000001, RZ ;  /* 0x80ffffff75751810 */ /* 0x000fc60007ffe0ff */
[----:B------:R-:W-:Y:S01]  /*8dd0*/  IMAD R65, R22, 0x6, RZ ;  /* 0x0000000616417824 */ /* 0x000fe200078e02ff */
[----:B--2---:R-:W-:-:S03]  /*8de0*/  R2UR UR13, R17 ;  /* 0x00000000110d72ca */ /* 0x004fc600000e0000 */
[----:B------:R-:W-:-:S04]  /*8df0*/  IMAD.HI.U32 R65, R65, 0x7f000001, R4 ;  /* 0x7f00000141417827 */ /* 0x000fc800078e0004 */
[----:B------:R-:W-:Y:S01]  /*8e00*/  IMAD.WIDE.U32 R4, R117, 0x5fffffa, RZ ;  /* 0x05fffffa75047825 */ /* 0x000fe200078e00ff */
[----:B------:R-:W-:-:S03]  /*8e10*/  @P0 IADD3 R24, PT, PT, R24, -0x7f000001, RZ ;  /* 0x80ffffff18180810 */ /* 0x000fc60007ffe0ff */
[----:B------:R-:W-:-:S04]  /*8e20*/  IMAD R117, R117, 0x6, RZ ;  /* 0x0000000675757824 */ /* 0x000fc800078e02ff */
[----:B------:R-:W-:-:S04]  /*8e30*/  IMAD.HI.U32 R120, R117, 0x7f000001, R4 ;  /* 0x7f00000175787827 */ /* 0x000fc800078e0004 */
[----:B------:R-:W-:-:S04]  /*8e40*/  IMAD.WIDE.U32 R4, R24, 0x5fffffa, RZ ;  /* 0x05fffffa18047825 */ /* 0x000fc800078e00ff */
[----:B------:R-:W-:-:S04]  /*8e50*/  IMAD R17, R24, 0x6, RZ ;  /* 0x0000000618117824 */ /* 0x000fc800078e02ff */
[----:B------:R-:W-:-:S04]  /*8e60*/  IMAD.HI.U32 R17, R17, 0x7f000001, R4 ;  /* 0x7f00000111117827 */ /* 0x000fc800078e0004 */
[----:B------:R-:W-:-:S04]  /*8e70*/  IMAD.WIDE.U32 R4, R21, UR13, RZ ;  /* 0x0000000d15047c25 */ /* 0x000fc8000f8e00ff */
[----:B------:R-:W-:-:S04]  /*8e80*/  IMAD R21, R4, 0x7effffff, RZ ;  /* 0x7effffff04157824 */ /* 0x000fc800078e02ff */
[----:B------:R-:W-:-:S04]  /*8e90*/  IMAD.HI.U32 R21, R21, 0x7f000001, R4 ;  /* 0x7f00000115157827 */ /* 0x000fc800078e0004 */
[----:B------:R-:W-:-:S04]  /*8ea0*/  IMAD.WIDE.U32 R4, R16, UR13, RZ ;  /* 0x0000000d10047c25 */ /* 0x000fc8000f8e00ff */
[----:B------:R-:W-:-:S04]  /*8eb0*/  IMAD R117, R4, 0x7effffff, RZ ;  /* 0x7effffff04757824 */ /* 0x000fc800078e02ff */
[----:B------:R-:W-:-:S04]  /*8ec0*/  IMAD.HI.U32 R22, R117, 0x7f000001, R4 ;  /* 0x7f00000175167827 */ /* 0x000fc800078e0004 */
[----:B------:R-:W-:Y:S01]  /*8ed0*/  IMAD.WIDE.U32 R4, R15, UR13, RZ ;  /* 0x0000000d0f047c25 */ /* 0x000fe2000f8e00ff */
[----:B------:R-:W-:-:S03]  /*8ee0*/  ISETP.GE.U32.AND P0, PT, R22, 0x7f000001, PT ;  /* 0x7f0000011600780c */ /* 0x000fc60003f06070 */
[----:B------:R-:W-:-:S04]  /*8ef0*/  IMAD R15, R4, 0x7effffff, RZ ;  /* 0x7effffff040f7824 */ /* 0x000fc800078e02ff */
[----:B------:R-:W-:-:S04]  /*8f00*/  IMAD.HI.U32 R16, R15, 0x7f000001, R4 ;  /* 0x7f0000010f107827 */ /* 0x000fc800078e0004 */
[----:B------:R-:W-:Y:S02]  /*8f10*/  IMAD.WIDE.U32 R4, R7, UR13, RZ ;  /* 0x0000000d07047c25 */ /* 0x000fe4000f8e00ff */
[----:B------:R-:W-:Y:S02]  /*8f20*/  @P0 IADD3 R22, PT, PT, R22, -0x7f000001, RZ ;  /* 0x80ffffff16160810 */ /* 0x000fe40007ffe0ff */
[----:B------:R-:W-:Y:S01]  /*8f30*/  IMAD R15, R4, 0x7effffff, RZ ;  /* 0x7effffff040f7824 */ /* 0x000fe200078e02ff */
[----:B------:R-:W-:Y:S02]  /*8f40*/  ISETP.GE.U32.AND P0, PT, R102, 0x7f000001, PT ;  /* 0x7f0000016600780c */ /* 0x000fe40003f06070 */
[----:B------:R-:W-:Y:S02]  /*8f50*/  IMAD R7, R22, 0x6, RZ ;  /* 0x0000000616077824 */ /* 0x000fe400078e02ff */
[----:B------:R-:W-:-:S04]  /*8f60*/  IMAD.HI.U32 R15, R15, 0x7f000001, R4 ;  /* 0x7f0000010f0f7827 */ /* 0x000fc800078e0004 */
[----:B------:R-:W-:Y:S02]  /*8f70*/  IMAD.WIDE.U32 R4, R22, 0x5fffffa, RZ ;  /* 0x05fffffa16047825 */ /* 0x000fe400078e00ff */
[----:B------:R-:W2:Y:S01]  /*8f80*/  LDL R22, [R1+0x110] ;  /* 0x0001100001167983 */ /* 0x000ea20000100800 */
[----:B------:R-:W-:Y:S02]  /*8f90*/  ISETP.GE.U32.AND P1, PT, R16, 0x7f000001, PT ;  /* 0x7f0000011000780c */ /* 0x000fe40003f26070 */
[----:B------:R-:W-:-:S04]  /*8fa0*/  @P0 IADD3 R102, PT, PT, R102, -0x7f000001, RZ ;  /* 0x80ffffff66660810 */ /* 0x000fc80007ffe0ff */
[----:B------:R-:W-:-:S05]  /*8fb0*/  IADD3 R117, PT, PT, R109, R102, RZ ;  /* 0x000000666d757210 */ /* 0x000fca0007ffe0ff */
[----:B------:R-:W-:Y:S02]  /*8fc0*/  ISETP.GE.U32.AND P0, PT, R117, 0x7f000001, PT ;  /* 0x7f0000017500780c */ /* 0x000fe40003f06070 */
[----:B------:R-:W-:Y:S01]  /*8fd0*/  @P1 IADD3 R16, PT, PT, R16, -0x7f000001, RZ ;  /* 0x80ffffff10101810 */ /* 0x000fe20007ffe0ff */
[----:B------:R-:W-:Y:S01]  /*8fe0*/  ISETP.GE.U32.AND P1, PT, R112, 0x7f000001, PT ;  /* 0x7f0000017000780c */ /* 0x000fe20003f26070 */
[----:B------:R-:W-:-:S09]  /*8ff0*/  ISETP.GE.U32.AND P2, PT, R15, 0x7f000001, PT ;  /* 0x7f0000010f00780c */ /* 0x000fd20003f46070 */
[----:B------:R-:W-:-:S03]  /*9000*/  @P0 IADD3 R117, PT, PT, R117, -0x7f000001, RZ ;  /* 0x80ffffff75750810 */ /* 0x000fc60007ffe0ff */
[----:B------:R-:W-:-:S04]  /*9010*/  @P1 IADD3 R112, PT, PT, R112, -0x7f000001, RZ ;  /* 0x80ffffff70701810 */ /* 0x000fc80007ffe0ff */
[----:B------:R-:W-:Y:S01]  /*9020*/  IADD3 R117, PT, PT, R117, R112, RZ ;  /* 0x0000007075757210 */ /* 0x000fe20007ffe0ff */
[----:B------:R-:W-:-:S04]  /*9030*/  IMAD.HI.U32 R7, R7, 0x7f000001, R4 ;  /* 0x7f00000107077827 */ /* 0x000fc800078e0004 */
[----:B------:R-:W-:Y:S01]  /*9040*/  ISETP.GE.U32.AND P0, PT, R117, 0x7f000001, PT ;  /* 0x7f0000017500780c */ /* 0x000fe20003f06070 */
[----:B------:R-:W-:Y:S01]  /*9050*/  IMAD.WIDE.U32 R4, R16, 0x5fffffa, RZ ;  /* 0x05fffffa10047825 */ /* 0x000fe200078e00ff */
[----:B------:R-:W-:-:S03]  /*9060*/  @P2 IADD3 R15, PT, PT, R15, -0x7f000001, RZ ;  /* 0x80ffffff0f0f2810 */ /* 0x000fc60007ffe0ff */
[----:B------:R-:W-:-:S04]  /*9070*/  IMAD R123, R16, 0x6, RZ ;  /* 0x00000006107b7824 */ /* 0x000fc800078e02ff */
[----:B------:R-:W-:-:S04]  /*9080*/  IMAD.HI.U32 R24, R123, 0x7f000001, R4 ;  /* 0x7f0000017b187827 */ /* 0x000fc800078e0004 */
[----:B------:R-:W-:Y:S01]  /*9090*/  IMAD.WIDE.U32 R4, R15, 0x5fffffa, RZ ;  /* 0x05fffffa0f047825 */ /* 0x000fe200078e00ff */
[----:B------:R-:W-:-:S03]  /*90a0*/  @P0 IADD3 R117, PT, PT, R117, -0x7f000001, RZ ;  /* 0x80ffffff75750810 */ /* 0x000fc60007ffe0ff */
[----:B------:R-:W-:-:S04]  /*90b0*/  IMAD R15, R15, 0x6, RZ ;  /* 0x000000060f0f7824 */ /* 0x000fc800078e02ff */
[----:B------:R-:W-:-:S04]  /*90c0*/  IMAD.HI.U32 R16, R15, 0x7f000001, R4 ;  /* 0x7f0000010f107827 */ /* 0x000fc800078e0004 */
[----:B------:R-:W-:-:S04]  /*90d0*/  IMAD.WIDE.U32 R4, R117, UR12, RZ ;  /* 0x0000000c75047c25 */ /* 0x000fc8000f8e00ff */
[----:B------:R-:W-:Y:S01]  /*90e0*/  IMAD R15, R4, 0x7effffff, RZ ;  /* 0x7effffff040f7824 */ /* 0x000fe200078e02ff */
[----:B------:R-:W-:-:S03]  /*90f0*/  ISETP.GE.U32.AND P0, PT, R115, 0x7f000001, PT ;  /* 0x7f0000017300780c */ /* 0x000fc60003f06070 */
[----:B------:R-:W-:-:S05]  /*9100*/  IMAD.HI.U32 R15, R15, 0x7f000001, R4 ;  /* 0x7f0000010f0f7827 */ /* 0x000fca00078e0004 */
[----:B------:R-:W-:-:S05]  /*9110*/  ISETP.GE.U32.AND P1, PT, R15, 0x7f000001, PT ;  /* 0x7f0000010f00780c */ /* 0x000fca0003f26070 */
[----:B------:R-:W-:Y:S01]  /*9120*/  @P0 IADD3 R115, PT, PT, R115, -0x7f000001, RZ ;  /* 0x80ffffff73730810 */ /* 0x000fe20007ffe0ff */
[----:B------:R-:W-:-:S04]  /*9130*/  ISETP.GE.U32.AND P2, PT, R114, 0x7f000001, PT ;  /* 0x7f0000017200780c */ /* 0x000fc80003f46070 */
[----:B------:R-:W-:-:S03]  /*9140*/  ISETP.GE.U32.AND P0, PT, R115, 0x7f000001, PT ;  /* 0x7f0000017300780c */ /* 0x000fc60003f06070 */
[----:B------:R-:W-:Y:S01]  /*9150*/  @P1 IADD3 R15, PT, PT, R15, -0x7f000001, RZ ;  /* 0x80ffffff0f0f1810 */ /* 0x000fe20007ffe0ff */
[----:B------:R-:W-:-:S05]  /*9160*/  ISETP.GE.U32.AND P1, PT, R121, 0x7f000001, PT ;  /* 0x7f0000017900780c */ /* 0x000fca0003f26070 */
[----:B------:R-:W-:Y:S01]  /*9170*/  @P2 IADD3 R114, PT, PT, R114, -0x7f000001, RZ ;  /* 0x80ffffff72722810 */ /* 0x000fe20007ffe0ff */
[----:B------:R-:W-:-:S03]  /*9180*/  IMAD.WIDE.U32 R4, R15, 0x5fffffa, RZ ;  /* 0x05fffffa0f047825 */ /* 0x000fc600078e00ff */
[----:B------:R-:W-:-:S04]  /*9190*/  @P0 IADD3 R115, PT, PT, R115, -0x7f000001, RZ ;  /* 0x80ffffff73730810 */ /* 0x000fc80007ffe0ff */
[----:B------:R-:W-:Y:S01]  /*91a0*/  @P1 IADD3 R121, PT, PT, R121, -0x7f000001, RZ ;  /* 0x80ffffff79791810 */ /* 0x000fe20007ffe0ff */
[----:B------:R-:W-:Y:S01]  /*91b0*/  IMAD R15, R15, 0x6, RZ ;  /* 0x000000060f0f7824 */ /* 0x000fe200078e02ff */
[----:B------:R-:W-:Y:S01]  /*91c0*/  IADD3 R123, PT, PT, R115, R114, RZ ;  /* 0x00000072737b7210 */ /* 0x000fe20007ffe0ff */
[----:B------:R-:W-:Y:S02]  /*91d0*/  IMAD.WIDE.U32 R114, R96, R27, RZ ;  /* 0x0000001b60727225 */ /* 0x000fe400078e00ff */
[----:B------:R-:W-:Y:S02]  /*91e0*/  ISETP.GE.U32.AND P0, PT, R121, 0x7f000001, PT ;  /* 0x7f0000017900780c */ /* 0x000fe40003f06070 */
[----:B------:R-:W-:-:S04]  /*91f0*/  IMAD.HI.U32 R15, R15, 0x7f000001, R4 ;  /* 0x7f0000010f0f7827 */ /* 0x000fc800078e0004 */
[----:B------:R-:W-:-:S04]  /*9200*/  IMAD R5, R114, 0x7effffff, RZ ;  /* 0x7effffff72057824 */ /* 0x000fc800078e02ff */
[----:B------:R-:W-:-:S03]  /*9210*/  IMAD.HI.U32 R114, R5, 0x7f000001, R114 ;  /* 0x7f00000105727827 */ /* 0x000fc600078e0072 */
[----:B------:R-:W-:Y:S02]  /*9220*/  @P0 IADD3 R121, PT, PT, R121, -0x7f000001, RZ ;  /* 0x80ffffff79790810 */ /* 0x000fe40007ffe0ff */
[----:B------:R-:W-:Y:S01]  /*9230*/  ISETP.GE.U32.AND P0, PT, R114, 0x7f000001, PT ;  /* 0x7f0000017200780c */ /* 0x000fe20003f06070 */
[----:B------:R-:W-:Y:S01]  /*9240*/  ISETP.GE.U32.AND P1, PT, R119, 0x7f000001, PT ;  /* 0x7f0000017700780c */ /* 0x000fe20003f26070 */
[----:B------:R-:W-:-:S04]  /*9250*/  IMAD.WIDE.U32 R4, R104, R28, RZ ;  /* 0x0000001c68047225 */ /* 0x000fc800078e00ff */
[----:B------:R-:W-:-:S07]  /*9260*/  IMAD R115, R4, 0x7effffff, RZ ;  /* 0x7effffff04737824 */ /* 0x000fce00078e02ff */
[----:B------:R-:W-:Y:S01]  /*9270*/  @P0 IADD3 R114, PT, PT, R114, -0x7f000001, RZ ;  /* 0x80ffffff72720810 */ /* 0x000fe20007ffe0ff */
[----:B------:R-:W-:-:S03]  /*9280*/  IMAD.HI.U32 R115, R115, 0x7f000001, R4 ;  /* 0x7f00000173737827 */ /* 0x000fc600078e0004 */
[----:B------:R-:W-:Y:S02]  /*9290*/  IADD3 R4, PT, PT, R108, R114, RZ ;  /* 0x000000726c047210 */ /* 0x000fe40007ffe0ff */
[----:B------:R-:W-:Y:S01]  /*92a0*/  @P1 IADD3 R119, PT, PT, R119, -0x7f000001, RZ ;  /* 0x80ffffff77771810 */ /* 0x000fe20007ffe0ff */
[----:B------:R-:W-:Y:S02]  /*92b0*/  ISETP.GE.U32.AND P1, PT, R115, 0x7f000001, PT ;  /* 0x7f0000017300780c */ /* 0x000fe40003f26070 */
[----:B------:R-:W-:Y:S01]  /*92c0*/  ISETP.GE.U32.AND P0, PT, R4, 0x7f000001, PT ;  /* 0x7f0000010400780c */ /* 0x000fe20003f06070 */
[----:B------:R-:W-:Y:S01]  /*92d0*/  ISETP.GE.U32.AND P2, PT, R20, 0x7f000001, PT ;  /* 0x7f0000011400780c */ /* 0x000fe20003f46070 */
[----:B------:R-:W-:-:S09]  /*92e0*/  IADD3 R121, PT, PT, R121, R119, RZ ;  /* 0x0000007779797210 */ /* 0x000fd20007ffe0ff */
[----:B------:R-:W-:Y:S02]  /*92f0*/  @P1 IADD3 R115, PT, PT, R115, -0x7f000001, RZ ;  /* 0x80ffffff73731810 */ /* 0x000fe40007ffe0ff */
[----:B------:R-:W-:Y:S02]  /*9300*/  @P0 IADD3 R4, PT, PT, R4, -0x7f000001, RZ ;  /* 0x80ffffff04040810 */ /* 0x000fe40007ffe0ff */
[----:B------:R-:W-:Y:S02]  /*9310*/  @P2 IADD3 R20, PT, PT, R20, -0x7f000001, RZ ;  /* 0x80ffffff14142810 */ /* 0x000fe40007ffe0ff */
[----:B------:R-:W-:Y:S01]  /*9320*/  IADD3 R119, PT, PT, R4, R115, RZ ;  /* 0x0000007304777210 */ /* 0x000fe20007ffe0ff */
[----:B------:R-:W-:Y:S01]  /*9330*/  ISETP.GE.U32.AND P4, PT, R120, 0x7f000001, PT ;  /* 0x7f0000017800780c */ /* 0x000fe20003f86070 */
[----:B------:R-:W-:-:S03]  /*9340*/  ISETP.GE.U32.AND P2, PT, R123, 0x7f000001, PT ;  /* 0x7f0000017b00780c */ /* 0x000fc60003f46070 */
[----:B------:R-:W-:Y:S01]  /*9350*/  ISETP.GE.U32.AND P0, PT, R119, 0x7f000001, PT ;  /* 0x7f0000017700780c */ /* 0x000fe20003f06070 */
[----:B------:R-:W-:Y:S01]  /*9360*/  ISETP.GE.U32.AND P1, PT, R20, 0x7f000001, PT ;  /* 0x7f0000011400780c */ /* 0x000fe20003f26070 */
[----:B------:R-:W-:-:S07]  /*9370*/  ISETP.GE.U32.AND P3, PT, R65, 0x7f000001, PT ;  /* 0x7f0000014100780c */ /* 0x000fce0003f66070 */
[----:B------:R-:W-:Y:S02]  /*9380*/  @P4 IADD3 R120, PT, PT, R120, -0x7f000001, RZ ;  /* 0x80ffffff78784810 */ /* 0x000fe40007ffe0ff */
[----:B------:R-:W-:Y:S01]  /*9390*/  @P2 IADD3 R123, PT, PT, R123, -0x7f000001, RZ ;  /* 0x80ffffff7b7b2810 */ /* 0x000fe20007ffe0ff */
[----:B------:R-:W-:Y:S01]  /*93a0*/  ISETP.GE.U32.AND P2, PT, R0, 0x7f000001, PT ;  /* 0x7f0000010000780c */ /* 0x000fe20003f46070 */
[----:B------:R-:W-:Y:S01]  /*93b0*/  @P0 IADD3 R119, PT, PT, R119, -0x7f000001, RZ ;  /* 0x80ffffff77770810 */ /* 0x000fe20007ffe0ff */
[----:B------:R-:W-:Y:S01]  /*93c0*/  ISETP.GE.U32.AND P0, PT, R121, 0x7f000001, PT ;  /* 0x7f0000017900780c */ /* 0x000fe20003f06070 */
[----:B------:R-:W-:Y:S02]  /*93d0*/  @P1 IADD3 R20, PT, PT, R20, -0x7f000001, RZ ;  /* 0x80ffffff14141810 */ /* 0x000fe40007ffe0ff */
[----:B------:R-:W-:Y:S02]  /*93e0*/  @P3 IADD3 R65, PT, PT, R65, -0x7f000001, RZ ;  /* 0x80ffffff41413810 */ /* 0x000fe40007ffe0ff */
[----:B------:R-:W-:-:S02]  /*93f0*/  IADD3 R123, PT, PT, R123, R120, RZ ;  /* 0x000000787b7b7210 */ /* 0x000fc40007ffe0ff */
[----:B------:R-:W-:-:S03]  /*9400*/  IADD3 R20, PT, PT, R20, R65, RZ ;  /* 0x0000004114147210 */ /* 0x000fc60007ffe0ff */
[----:B------:R-:W-:Y:S01]  /*9410*/  ISETP.GE.U32.AND P4, PT, R123, 0x7f000001, PT ;  /* 0x7f0000017b00780c */ /* 0x000fe20003f86070 */
[----:B------:R-:W-:Y:S01]  /*9420*/  ISETP.GE.U32.AND P3, PT, R9, 0x7f000001, PT ;  /* 0x7f0000010900780c */ /* 0x000fe20003f66070 */
[----:B------:R-:W-:Y:S01]  /*9430*/  @P2 IADD3 R0, PT, PT, R0, -0x7f000001, RZ ;  /* 0x80ffffff00002810 */ /* 0x000fe20007ffe0ff */
[----:B------:R-:W-:Y:S01]  /*9440*/  ISETP.GE.U32.AND P1, PT, R20, 0x7f000001, PT ;  /* 0x7f0000011400780c */ /* 0x000fe20003f26070 */
[----:B------:R-:W-:Y:S01]  /*9450*/  @P0 IADD3 R121, PT, PT, R121, -0x7f000001, RZ ;  /* 0x80ffffff79790810 */ /* 0x000fe20007ffe0ff */
[----:B------:R-:W-:Y:S01]  /*9460*/  ISETP.GE.U32.AND P5, PT, R24, 0x7f000001, PT ;  /* 0x7f0000011800780c */ /* 0x000fe20003fa6070 */
[----:B------:R-:W-:Y:S02]  /*9470*/  IMAD.WIDE.U32 R4, R119, UR13, RZ ;  /* 0x0000000d77047c25 */ /* 0x000fe4000f8e00ff */
[----:B------:R-:W-:-:S05]  /*9480*/  IADD3 R121, PT, PT, R121, R0, RZ ;  /* 0x0000000079797210 */ /* 0x000fca0007ffe0ff */
[----:B------:R-:W-:Y:S01]  /*9490*/  @P4 IADD3 R123, PT, PT, R123, -0x7f000001, RZ ;  /* 0x80ffffff7b7b4810 */ /* 0x000fe20007ffe0ff */
[----:B------:R-:W-:Y:S01]  /*94a0*/  ISETP.GE.U32.AND P4, PT, R16, 0x7f000001, PT ;  /* 0x7f0000011000780c */ /* 0x000fe20003f86070 */
[----:B------:R-:W-:Y:S01]  /*94b0*/  ISETP.GE.U32.AND P0, PT, R121, 0x7f000001, PT ;  /* 0x7f0000017900780c */ /* 0x000fe20003f06070 */
[----:B------:R-:W-:Y:S01]  /*94c0*/  IMAD R65, R4, 0x7effffff, RZ ;  /* 0x7effffff04417824 */ /* 0x000fe200078e02ff */
[----:B------:R-:W-:Y:S02]  /*94d0*/  @P3 IADD3 R9, PT, PT, R9, -0x7f000001, RZ ;  /* 0x80ffffff09093810 */ /* 0x000fe40007ffe0ff */
[----:B------:R-:W-:Y:S01]  /*94e0*/  @P1 IADD3 R20, PT, PT, R20, -0x7f000001, RZ ;  /* 0x80ffffff14141810 */ /* 0x000fe20007ffe0ff */
[----:B------:R-:W-:Y:S01]  /*94f0*/  IMAD.HI.U32 R65, R65, 0x7f000001, R4 ;  /* 0x7f00000141417827 */ /* 0x000fe200078e0004 */
[----:B------:R-:W-:Y:S02]  /*9500*/  @P5 IADD3 R24, PT, PT, R24, -0x7f000001, RZ ;  /* 0x80ffffff18185810 */ /* 0x000fe40007ffe0ff */
[----:B------:R-:W-:-:S02]  /*9510*/  IADD3 R20, PT, PT, R20, R9, RZ ;  /* 0x0000000914147210 */ /* 0x000fc40007ffe0ff */
[----:B------:R-:W-:Y:S01]  /*9520*/  ISETP.GE.U32.AND P6, PT, R65, 0x7f000001, PT ;  /* 0x7f0000014100780c */ /* 0x000fe20003fc6070 */
[----:B------:R-:W-:Y:S02]  /*9530*/  IADD3 R24, PT, PT, R123, R24, RZ ;  /* 0x000000187b187210 */ /* 0x000fe40007ffe0ff */
[----:B------:R-:W-:Y:S02]  /*9540*/  @P4 IADD3 R16, PT, PT, R16, -0x7f000001, RZ ;  /* 0x80ffffff10104810 */ /* 0x000fe40007ffe0ff */
[----:B------:R-:W-:Y:S01]  /*9550*/  @P0 IADD3 R121, PT, PT, R121, -0x7f000001, RZ ;  /* 0x80ffffff79790810 */ /* 0x000fe20007ffe0ff */
[----:B------:R-:W-:Y:S01]  /*9560*/  ISETP.GE.U32.AND P2, PT, R7, 0x7f000001, PT ;  /* 0x7f0000010700780c */ /* 0x000fe20003f46070 */
[----:B------:R-:W-:Y:S01]  /*9570*/  ISETP.GE.U32.AND P1, PT, R20, 0x7f000001, PT ;  /* 0x7f0000011400780c */ /* 0x000fe20003f26070 */
[----:B------:R-:W-:Y:S01]  /*9580*/  ISETP.GE.U32.AND P3, PT, R24, 0x7f000001, PT ;  /* 0x7f0000011800780c */ /* 0x000fe20003f66070 */
[----:B------:R-:W-:-:S05]  /*9590*/  IADD3 R16, PT, PT, R121, R16, RZ ;  /* 0x0000001079107210 */ /* 0x000fca0007ffe0ff */
[----:B------:R-:W-:Y:S01]  /*95a0*/  ISETP.GE.U32.AND P0, PT, R16, 0x7f000001, PT ;  /* 0x7f0000011000780c */ /* 0x000fe20003f06070 */
[----:B------:R-:W-:-:S04]  /*95b0*/  @P6 IADD3 R65, PT, PT, R65, -0x7f000001, RZ ;  /* 0x80ffffff41416810 */ /* 0x000fc80007ffe0ff */
[----:B------:R-:W-:Y:S02]  /*95c0*/  @P2 IADD3 R7, PT, PT, R7, -0x7f000001, RZ ;  /* 0x80ffffff07072810 */ /* 0x000fe40007ffe0ff */
[----:B------:R-:W-:Y:S01]  /*95d0*/  @P1 IADD3 R20, PT, PT, R20, -0x7f000001, RZ ;  /* 0x80ffffff14141810 */ /* 0x000fe20007ffe0ff */
[----:B------:R-:W-:Y:S01]  /*95e0*/  IMAD.WIDE.U32 R4, R65, 0x5fffffa, RZ ;  /* 0x05fffffa41047825 */ /* 0x000fe200078e00ff */
[----:B------:R-:W-:-:S03]  /*95f0*/  @P3 IADD3 R24, PT, PT, R24, -0x7f000001, RZ ;  /* 0x80ffffff18183810 */ /* 0x000fc60007ffe0ff */
[----:B------:R-:W-:Y:S01]  /*9600*/  IMAD R9, R65, 0x6, RZ ;  /* 0x0000000641097824 */ /* 0x000fe200078e02ff */
[----:B------:R-:W-:Y:S02]  /*9610*/  IADD3 R7, PT, PT, R20, R7, RZ ;  /* 0x0000000714077210 */ /* 0x000fe40007ffe0ff */
[----:B------:R-:W-:Y:S01]  /*9620*/  @P0 IADD3 R16, PT, PT, R16, -0x7f000001, RZ ;  /* 0x80ffffff10100810 */ /* 0x000fe20007ffe0ff */
[----:B------:R-:W-:Y:S02]  /*9630*/  IMAD.HI.U32 R0, R9, 0x7f000001, R4 ;  /* 0x7f00000109007827 */ /* 0x000fe400078e0004 */
[----:B------:R-:W-:Y:S02]  /*9640*/  ISETP.GE.U32.AND P0, PT, R7, 0x7f000001, PT ;  /* 0x7f0000010700780c */ /* 0x000fe40003f06070 */
[----:B------:R-:W-:-:S04]  /*9650*/  IMAD.WIDE.U32 R4, R24, R19, RZ ;  /* 0x0000001318047225 */ /* 0x000fc800078e00ff */
[----:B------:R-:W-:-:S04]  /*9660*/  IMAD R9, R4, 0x7effffff, RZ ;  /* 0x7effffff04097824 */ /* 0x000fc800078e02ff */
[----:B------:R-:W-:-:S04]  /*9670*/  IMAD.HI.U32 R65, R9, 0x7f000001, R4 ;  /* 0x7f00000109417827 */ /* 0x000fc800078e0004 */
[----:B------:R-:W-:Y:S01]  /*9680*/  IMAD.WIDE.U32 R4, R16, R117, RZ ;  /* 0x0000007510047225 */ /* 0x000fe200078e00ff */
[----:B------:R-:W-:Y:S01]  /*9690*/  @P0 IADD3 R7, PT, PT, R7, -0x7f000001, RZ ;  /* 0x80ffffff07070810 */ /* 0x000fe20007ffe0ff */
[----:B------:R-:W-:Y:S02]  /*96a0*/  ISETP.GE.U32.AND P0, PT, R65, 0x7f000001, PT ;  /* 0x7f0000014100780c */ /* 0x000fe40003f06070 */
[----:B------:R-:W-:-:S04]  /*96b0*/  IMAD R9, R4, 0x7effffff, RZ ;  /* 0x7effffff04097824 */ /* 0x000fc800078e02ff */
[----:B------:R-:W-:-:S05]  /*96c0*/  IMAD.HI.U32 R9, R9, 0x7f000001, R4 ;  /* 0x7f00000109097827 */ /* 0x000fca00078e0004 */
[----:B------:R-:W-:Y:S01]  /*96d0*/  ISETP.GE.U32.AND P1, PT, R9, 0x7f000001, PT ;  /* 0x7f0000010900780c */ /* 0x000fe20003f26070 */
[----:B------:R-:W-:Y:S01]  /*96e0*/  IMAD.WIDE.U32 R122, R7, R14, RZ ;  /* 0x0000000e077a7225 */ /* 0x000fe200078e00ff */
[----:B------:R-:W-:-:S03]  /*96f0*/  @P0 IADD3 R65, PT, PT, R65, -0x7f000001, RZ ;  /* 0x80ffffff41410810 */ /* 0x000fc60007ffe0ff */
[----:B------:R-:W-:-:S04]  /*9700*/  IMAD R5, R122, 0x7effffff, RZ ;  /* 0x7effffff7a057824 */ /* 0x000fc800078e02ff */
[----:B------:R-:W-:-:S04]  /*9710*/  IMAD.HI.U32 R122, R5, 0x7f000001, R122 ;  /* 0x7f000001057a7827 */ /* 0x000fc800078e007a */
[----:B------:R-:W-:Y:S01]  /*9720*/  IMAD.WIDE.U32 R4, R65, 0x5fffffa, RZ ;  /* 0x05fffffa41047825 */ /* 0x000fe200078e00ff */
[----:B------:R-:W-:-:S03]  /*9730*/  @P1 IADD3 R9, PT, PT, R9, -0x7f000001, RZ ;  /* 0x80ffffff09091810 */ /* 0x000fc60007ffe0ff */
[----:B------:R-:W-:Y:S01]  /*9740*/  IMAD R65, R65, 0x6, RZ ;  /* 0x0000000641417824 */ /* 0x000fe200078e02ff */
[----:B------:R-:W-:-:S03]  /*9750*/  ISETP.GE.U32.AND P0, PT, R6, 0x7f000001, PT ;  /* 0x7f0000010600780c */ /* 0x000fc60003f06070 */
[----:B------:R-:W-:-:S04]  /*9760*/  IMAD.HI.U32 R65, R65, 0x7f000001, R4 ;  /* 0x7f00000141417827 */ /* 0x000fc800078e0004 */
[----:B------:R-:W-:-:S04]  /*9770*/  IMAD.WIDE.U32 R4, R9, 0x5fffffa, RZ ;  /* 0x05fffffa09047825 */ /* 0x000fc800078e00ff */
[----:B------:R-:W-:-:S04]  /*9780*/  IMAD R9, R9, 0x6, RZ ;  /* 0x0000000609097824 */ /* 0x000fc800078e02ff */
[----:B------:R-:W-:-:S04]  /*9790*/  IMAD.HI.U32 R20, R9, 0x7f000001, R4 ;  /* 0x7f00000109147827 */ /* 0x000fc800078e0004 */
[----:B------:R-:W-:Y:S01]  /*97a0*/  IMAD.WIDE.U32 R4, R117, UR10, RZ ;  /* 0x0000000a75047c25 */ /* 0x000fe2000f8e00ff */
[----:B------:R-:W-:-:S03]  /*97b0*/  @P0 IADD3 R6, PT, PT, R6, -0x7f000001, RZ ;  /* 0x80ffffff06060810 */ /* 0x000fc60007ffe0ff */
[----:B------:R-:W-:-:S04]  /*97c0*/  IMAD R9, R4, 0x7effffff, RZ ;  /* 0x7effffff04097824 */ /* 0x000fc800078e02ff */
[----:B------:R-:W-:Y:S01]  /*97d0*/  IMAD.HI.U32 R9, R9, 0x7f000001, R4 ;  /* 0x7f00000109097827 */ /* 0x000fe200078e0004 */
[----:B--2---:R-:W-:-:S04]  /*97e0*/  IADD3 R120, PT, PT, R6, R22, RZ ;  /* 0x0000001606787210 */ /* 0x004fc80007ffe0ff */
[----:B------:R-:W-:Y:S01]  /*97f0*/  ISETP.GE.U32.AND P1, PT, R9, 0x7f000001, PT ;  /* 0x7f0000010900780c */ /* 0x000fe20003f26070 */
[----:B------:R-:W-:Y:S01]  /*9800*/  IMAD.WIDE.U32 R4, R119, UR11, RZ ;  /* 0x0000000b77047c25 */ /* 0x000fe2000f8e00ff */
[----:B------:R-:W-:-:S03]  /*9810*/  ISETP.GE.U32.AND P0, PT, R120, 0x7f000001, PT ;  /* 0x7f0000017800780c */ /* 0x000fc60003f06070 */
[----:B------:R-:W-:-:S04]  /*9820*/  IMAD R121, R4, 0x7effffff, RZ ;  /* 0x7effffff04797824 */ /* 0x000fc800078e02ff */
[----:B------:R-:W-:Y:S01]  /*9830*/  IMAD.HI.U32 R22, R121, 0x7f000001, R4 ;  /* 0x7f00000179167827 */ /* 0x000fe200078e0004 */
[----:B------:R0:W-:Y:S03]  /*9840*/  STL [R1+0x110], R120 ;  /* 0x0001107801007387 */ /* 0x0001e60000100800 */
[----:B------:R-:W-:Y:S01]  /*9850*/  IMAD.WIDE.U32 R4, R19, UR10, RZ ;  /* 0x0000000a13047c25 */ /* 0x000fe2000f8e00ff */
[----:B------:R-:W-:-:S03]  /*9860*/  @P1 IADD3 R9, PT, PT, R9, -0x7f000001, RZ ;  /* 0x80ffffff09091810 */ /* 0x000fc60007ffe0ff */
[----:B------:R-:W-:Y:S01]  /*9870*/  IMAD R121, R4, 0x7effffff, RZ ;  /* 0x7effffff04797824 */ /* 0x000fe200078e02ff */
[----:B0-----:R-:W-:Y:S01]  /*9880*/  @P0 IADD3 R120, PT, PT, R120, -0x7f000001, RZ ;  /* 0x80ffffff78780810 */ /* 0x001fe20007ffe0ff */
[----:B------:R-:W-:Y:S02]  /*9890*/  ISETP.GE.U32.AND P0, PT, R9, 0x7f000001, PT ;  /* 0x7f0000010900780c */ /* 0x000fe40003f06070 */
[----:B------:R-:W-:Y:S01]  /*98a0*/  IMAD.HI.U32 R6, R121, 0x7f000001, R4 ;  /* 0x7f00000179067827 */ /* 0x000fe200078e0004 */
[----:B------:R-:W-:-:S03]  /*98b0*/  ISETP.GE.U32.AND P1, PT, R22, 0x7f000001, PT ;  /* 0x7f0000011600780c */ /* 0x000fc60003f26070 */
[----:B------:R-:W-:-:S04]  /*98c0*/  IMAD.WIDE.U32 R4, R117, UR11, RZ ;  /* 0x0000000b75047c25 */ /* 0x000fc8000f8e00ff */
[----:B------:R-:W-:-:S04]  /*98d0*/  IMAD R121, R4, 0x7effffff, RZ ;  /* 0x7effffff04797824 */ /* 0x000fc800078e02ff */
[----:B------:R-:W-:Y:S01]  /*98e0*/  IMAD.HI.U32 R121, R121, 0x7f000001, R4 ;  /* 0x7f00000179797827 */ /* 0x000fe200078e0004 */
[----:B------:R-:W-:Y:S01]  /*98f0*/  @P0 IADD3 R9, PT, PT, R9, -0x7f000001, RZ ;  /* 0x80ffffff09090810 */ /* 0x000fe20007ffe0ff */
[----:B------:R-:W-:Y:S02]  /*9900*/  ISETP.GE.U32.AND P0, PT, R8, 0x7f000001, PT ;  /* 0x7f0000010800780c */ /* 0x000fe40003f06070 */
[----:B------:R-:W-:Y:S01]  /*9910*/  IMAD.WIDE.U32 R4, R14, UR12, RZ ;  /* 0x0000000c0e047c25 */ /* 0x000fe2000f8e00ff */
[----:B------:R-:W-:-:S03]  /*9920*/  @P1 IADD3 R22, PT, PT, R22, -0x7f000001, RZ ;  /* 0x80ffffff16161810 */ /* 0x000fc60007ffe0ff */
[----:B------:R-:W-:-:S04]  /*9930*/  IMAD R123, R4, 0x7effffff, RZ ;  /* 0x7effffff047b7824 */ /* 0x000fc800078e02ff */
[----:B------:R-:W-:Y:S01]  /*9940*/  IMAD.HI.U32 R4, R123, 0x7f000001, R4 ;  /* 0x7f0000017b047827 */ /* 0x000fe200078e0004 */
[----:B------:R-:W-:Y:S02]  /*9950*/  IADD3 R9, PT, PT, R9, R22, RZ ;  /* 0x0000001609097210 */ /* 0x000fe40007ffe0ff */
[----:B------:R-:W-:Y:S02]  /*9960*/  @P0 IADD3 R8, PT, PT, R8, -0x7f000001, RZ ;  /* 0x80ffffff08080810 */ /* 0x000fe40007ffe0ff */
[----:B------:R-:W-:Y:S01]  /*9970*/  ISETP.GE.U32.AND P2, PT, R4, 0x7f000001, PT ;  /* 0x7f0000010400780c */ /* 0x000fe20003f46070 */
[----:B------:R-:W-:Y:S02]  /*9980*/  ISETP.GE.U32.AND P1, PT, R9, 0x7f000001, PT ;  /* 0x7f0000010900780c */ /* 0x000fe40003f26070 */
[----:B------:R-:W-:-:S10]  /*9990*/  ISETP.GE.U32.AND P0, PT, R8, 0x7f000001, PT ;  /* 0x7f0000010800780c */ /* 0x000fd40003f06070 */
[----:B------:R-:W-:Y:S01]  /*99a0*/  @P2 IADD3 R4, PT, PT, R4, -0x7f000001, RZ ;  /* 0x80ffffff04042810 */ /* 0x000fe20007ffe0ff */
[----:B------:R-:W-:Y:S01]  /*99b0*/  ISETP.GE.U32.AND P2, PT, R6, 0x7f000001, PT ;  /* 0x7f0000010600780c */ /* 0x000fe20003f46070 */
[----:B------:R-:W-:Y:S01]  /*99c0*/  @P1 IADD3 R9, PT, PT, R9, -0x7f000001, RZ ;  /* 0x80ffffff09091810 */ /* 0x000fe20007ffe0ff */
[----:B------:R-:W-:Y:S01]  /*99d0*/  ISETP.GE.U32.AND P1, PT, R18, 0x7f000001, PT ;  /* 0x7f0000011200780c */ /* 0x000fe20003f26070 */
[----:B------:R-:W-:Y:S01]  /*99e0*/  @P0 IADD3 R8, PT, PT, R8, -0x7f000001, RZ ;  /* 0x80ffffff08080810 */ /* 0x000fe20007ffe0ff */
[----:B------:R-:W-:-:S09]  /*99f0*/  ISETP.GE.U32.AND P0, PT, R116, 0x7f000001, PT ;  /* 0x7f0000017400780c */ /* 0x000fd20003f06070 */
[----:B------:R-:W-:Y:S02]  /*9a00*/  @P2 IADD3 R6, PT, PT, R6, -0x7f000001, RZ ;  /* 0x80ffffff06062810 */ /* 0x000fe40007ffe0ff */
[----:B------:R-:W-:Y:S02]  /*9a10*/  @P1 IADD3 R18, PT, PT, R18, -0x7f000001, RZ ;  /* 0x80ffffff12121810 */ /* 0x000fe40007ffe0ff */
[----:B------:R-:W-:Y:S01]  /*9a20*/  @P0 IADD3 R116, PT, PT, R116, -0x7f000001, RZ ;  /* 0x80ffffff74740810 */ /* 0x000fe20007ffe0ff */
[----:B------:R-:W-:-:S04]  /*9a30*/  ISETP.GE.U32.AND P1, PT, R6, 0x7f000001, PT ;  /* 0x7f0000010600780c */ /* 0x000fc80003f26070 */
[----:B------:R-:W-:Y:S01]  /*9a40*/  ISETP.GE.U32.AND P0, PT, R116, 0x7f000001, PT ;  /* 0x7f0000017400780c */ /* 0x000fe20003f06070 */
[----:B------:R-:W-:Y:S01]  /*9a50*/  ISETP.GE.U32.AND P2, PT, R121, 0x7f000001, PT ;  /* 0x7f0000017900780c */ /* 0x000fe20003f46070 */
[----:B------:R-:W-:-:S07]  /*9a60*/  IADD3 R18, PT, PT, R8, R18, RZ ;  /* 0x0000001208127210 */ /* 0x000fce0007ffe0ff */
[----:B------:R-:W-:Y:S01]  /*9a70*/  @P1 IADD3 R6, PT, PT, R6, -0x7f000001, RZ ;  /* 0x80ffffff06061810 */ /* 0x000fe20007ffe0ff */
[----:B------:R-:W-:-:S03]  /*9a80*/  ISETP.GE.U32.AND P1, PT, R17, 0x7f000001, PT ;  /* 0x7f0000011100780c */ /* 0x000fc60003f26070 */
[----:B------:R-:W-:Y:S01]  /*9a90*/  @P0 IADD3 R116, PT, PT, R116, -0x7f000001, RZ ;  /* 0x80ffffff74740810 */ /* 0x000fe20007ffe0ff */
[----:B------:R-:W-:Y:S01]  /*9aa0*/  ISETP.GE.U32.AND P0, PT, R18, 0x7f000001, PT ;  /* 0x7f0000011200780c */ /* 0x000fe20003f06070 */
[----:B------:R-:W-:Y:S01]  /*9ab0*/  @P2 IADD3 R121, PT, PT, R121, -0x7f000001, RZ ;  /* 0x80ffffff79792810 */ /* 0x000fe20007ffe0ff */
[----:B------:R0:W-:Y:S03]  /*9ac0*/  STL [R1+0x110], R120 ;  /* 0x0001107801007387 */ /* 0x0001e60000100800 */
[----:B------:R-:W-:-:S04]  /*9ad0*/  IADD3 R6, PT, PT, R6, R121, RZ ;  /* 0x0000007906067210 */ /* 0x000fc80007ffe0ff */
[----:B------:R-:W-:Y:S01]  /*9ae0*/  @P1 IADD3 R17, PT, PT, R17, -0x7f000001, RZ ;  /* 0x80ffffff11111810 */ /* 0x000fe20007ffe0ff */
[----:B------:R-:W-:Y:S01]  /*9af0*/  ISETP.GE.U32.AND P1, PT, R64, 0x7f000001, PT ;  /* 0x7f0000014000780c */ /* 0x000fe20003f26070 */
[----:B0-----:R-:W-:Y:S01]  /*9b00*/  IADD3 R120, PT, PT, R9, R4, RZ ;  /* 0x0000000409787210 */ /* 0x001fe20007ffe0ff */
[----:B------:R-:W-:Y:S01]  /*9b10*/  IMAD.WIDE.U32 R4, R119, UR12, RZ ;  /* 0x0000000c77047c25 */ /* 0x000fe2000f8e00ff */
[----:B------:R-:W-:Y:S01]  /*9b20*/  @P0 IADD3 R18, PT, PT, R18, -0x7f000001, RZ ;  /* 0x80ffffff12120810 */ /* 0x000fe20007ffe0ff */
[----:B------:R-:W-:Y:S02]  /*9b30*/  ISETP.GE.U32.AND P0, PT, R6, 0x7f000001, PT ;  /* 0x7f0000010600780c */ /* 0x000fe40003f06070 */
[----:B------:R-:W-:-:S04]  /*9b40*/  IMAD R9, R4, 0x7effffff, RZ ;  /* 0x7effffff04097824 */ /* 0x000fc800078e02ff */
[----:B------:R-:W-:-:S03]  /*9b50*/  IMAD.HI.U32 R22, R9, 0x7f000001, R4 ;  /* 0x7f00000109167827 */ /* 0x000fc600078e0004 */
[----:B------:R-:W-:Y:S01]  /*9b60*/  @P1 IADD3 R64, PT, PT, R64, -0x7f000001, RZ ;  /* 0x80ffffff40401810 */ /* 0x000fe20007ffe0ff */
[----:B------:R-:W-:Y:S01]  /*9b70*/  IMAD.WIDE.U32 R8, R14, UR13, RZ ;  /* 0x0000000d0e087c25 */ /* 0x000fe2000f8e00ff */
[----:B------:R-:W-:Y:S01]  /*9b80*/  ISETP.GE.U32.AND P1, PT, R22, 0x7f000001, PT ;  /* 0x7f0000011600780c */ /* 0x000fe20003f26070 */
[----:B------:R-:W-:Y:S02]  /*9b90*/  IADD3 R17, PT, PT, R116, R17, RZ ;  /* 0x0000001174117210 */ /* 0x000fe40007ffe0ff */
[----:B------:R-:W-:Y:S01]  /*9ba0*/  IMAD R5, R8, 0x7effffff, RZ ;  /* 0x7effffff08057824 */ /* 0x000fe200078e02ff */
[----:B------:R-:W-:Y:S02]  /*9bb0*/  @P0 IADD3 R6, PT, PT, R6, -0x7f000001, RZ ;  /* 0x80ffffff06060810 */ /* 0x000fe40007ffe0ff */
[----:B------:R-:W-:Y:S01]  /*9bc0*/  ISETP.GE.U32.AND P0, PT, R17, 0x7f000001, PT ;  /* 0x7f0000011100780c */ /* 0x000fe20003f06070 */
[----:B------:R-:W-:-:S04]  /*9bd0*/  IMAD.HI.U32 R8, R5, 0x7f000001, R8 ;  /* 0x7f00000105087827 */ /* 0x000fc800078e0008 */
[----:B------:R-:W-:Y:S02]  /*9be0*/  IMAD.WIDE.U32 R4, R7, R117, RZ ;  /* 0x0000007507047225 */ /* 0x000fe400078e00ff */
[----:B------:R-:W-:Y:S02]  /*9bf0*/  @P1 IADD3 R22, PT, PT, R22, -0x7f000001, RZ ;  /* 0x80ffffff16161810 */ /* 0x000fe40007ffe0ff */
[----:B------:R-:W-:Y:S01]  /*9c00*/  IMAD R9, R4, 0x7effffff, RZ ;  /* 0x7effffff04097824 */ /* 0x000fe200078e02ff */
[----:B------:R-:W-:Y:S01]  /*9c10*/  ISETP.GE.U32.AND P1, PT, R15, 0x7f000001, PT ;  /* 0x7f0000010f00780c */ /* 0x000fe20003f26070 */
[----:B------:R-:W-:Y:S02]  /*9c20*/  IADD3 R64, PT, PT, R18, R64, RZ ;  /* 0x0000004012407210 */ /* 0x000fe40007ffe0ff */
[----:B------:R-:W-:Y:S01]  /*9c30*/  IMAD.HI.U32 R9, R9, 0x7f000001, R4 ;  /* 0x7f00000109097827 */ /* 0x000fe200078e0004 */
[----:B------:R-:W-:-:S03]  /*9c40*/  @P0 IADD3 R17, PT, PT, R17, -0x7f000001, RZ ;  /* 0x80ffffff11110810 */ /* 0x000fc60007ffe0ff */
[----:B------:R-:W-:Y:S01]  /*9c50*/  IMAD.WIDE.U32 R4, R24, R119, RZ ;  /* 0x0000007718047225 */ /* 0x000fe200078e00ff */
[----:B------:R-:W-:-:S03]  /*9c60*/  ISETP.GE.U32.AND P0, PT, R64, 0x7f000001, PT ;  /* 0x7f0000014000780c */ /* 0x000fc60003f06070 */
[----:B------:R-:W-:Y:S02]  /*9c70*/  IMAD R121, R4, 0x7effffff, RZ ;  /* 0x7effffff04797824 */ /* 0x000fe400078e02ff */
[----:B------:R-:W-:Y:S02]  /*9c80*/  @P1 IADD3 R15, PT, PT, R15, -0x7f000001, RZ ;  /* 0x80ffffff0f0f1810 */ /* 0x000fe40007ffe0ff */
[----:B------:R-:W-:Y:S01]  /*9c90*/  IMAD.HI.U32 R116, R121, 0x7f000001, R4 ;  /* 0x7f00000179747827 */ /* 0x000fe200078e0004 */
[----:B------:R-:W-:-:S03]  /*9ca0*/  ISETP.GE.U32.AND P1, PT, R21, 0x7f000001, PT ;  /* 0x7f0000011500780c */ /* 0x000fc60003f26070 */
[----:B------:R-:W-:Y:S01]  /*9cb0*/  IMAD.WIDE.U32 R4, R7, R19, RZ ;  /* 0x0000001307047225 */ /* 0x000fe200078e00ff */
[----:B------:R-:W-:-:S03]  /*9cc0*/  IADD3 R22, PT, PT, R6, R22, RZ ;  /* 0x0000001606167210 */ /* 0x000fc60007ffe0ff */
[----:B------:R-:W-:Y:S01]  /*9cd0*/  IMAD R121, R4, 0x7effffff, RZ ;  /* 0x7effffff04797824 */ /* 0x000fe200078e02ff */
[----:B------:R-:W-:Y:S01]  /*9ce0*/  @P0 IADD3 R64, PT, PT, R64, -0x7f000001, RZ ;  /* 0x80ffffff40400810 */ /* 0x000fe20007ffe0ff */
[----:B------:R-:W-:Y:S02]  /*9cf0*/  ISETP.GE.U32.AND P0, PT, R22, 0x7f000001, PT ;  /* 0x7f0000011600780c */ /* 0x000fe40003f06070 */
[----:B------:R-:W-:-:S04]  /*9d00*/  IMAD.HI.U32 R18, R121, 0x7f000001, R4 ;  /* 0x7f00000179127827 */ /* 0x000fc800078e0004 */
[----:B------:R-:W-:Y:S01]  /*9d10*/  IMAD.WIDE.U32 R4, R24, R117, RZ ;  /* 0x0000007518047225 */ /* 0x000fe200078e00ff */
[----:B------:R-:W-:-:S03]  /*9d20*/  @P1 IADD3 R21, PT, PT, R21, -0x7f000001, RZ ;  /* 0x80ffffff15151810 */ /* 0x000fc60007ffe0ff */
[----:B------:R-:W-:Y:S01]  /*9d30*/  IMAD R121, R4, 0x7effffff, RZ ;  /* 0x7effffff04797824 */ /* 0x000fe200078e02ff */
[----:B------:R-:W-:Y:S01]  /*9d40*/  ISETP.GE.U32.AND P1, PT, R8, 0x7f000001, PT ;  /* 0x7f0000010800780c */ /* 0x000fe20003f26070 */
[----:B------:R-:W-:Y:S02]  /*9d50*/  IADD3 R15, PT, PT, R17, R15, RZ ;  /* 0x0000000f110f7210 */ /* 0x000fe40007ffe0ff */
[----:B------:R-:W-:Y:S01]  /*9d60*/  IMAD.HI.U32 R6, R121, 0x7f000001, R4 ;  /* 0x7f00000179067827 */ /* 0x000fe200078e0004 */
[----:B------:R-:W-:-:S03]  /*9d70*/  @P0 IADD3 R22, PT, PT, R22, -0x7f000001, RZ ;  /* 0x80ffffff16160810 */ /* 0x000fc60007ffe0ff */
[----:B------:R-:W-:Y:S01]  /*9d80*/  IMAD.WIDE.U32 R4, R16, R14, RZ ;  /* 0x0000000e10047225 */ /* 0x000fe200078e00ff */
[----:B------:R-:W-:-:S03]  /*9d90*/  ISETP.GE.U32.AND P0, PT, R15, 0x7f000001, PT ;  /* 0x7f0000010f00780c */ /* 0x000fc60003f06070 */
[----:B------:R-:W-:-:S04]  /*9da0*/  IMAD R17, R4, 0x7effffff, RZ ;  /* 0x7effffff04117824 */ /* 0x000fc800078e02ff */
[----:B------:R-:W-:Y:S01]  /*9db0*/  IMAD.HI.U32 R17, R17, 0x7f000001, R4 ;  /* 0x7f00000111117827 */ /* 0x000fe200078e0004 */
[----:B------:R-:W-:-:S03]  /*9dc0*/  @P1 IADD3 R8, PT, PT, R8, -0x7f000001, RZ ;  /* 0x80ffffff08081810 */ /* 0x000fc60007ffe0ff */
[----:B------:R-:W-:Y:S01]  /*9dd0*/  IMAD.WIDE.U32 R4, R16, R119, RZ ;  /* 0x0000007710047225 */ /* 0x000fe200078e00ff */
[----:B------:R-:W-:Y:S01]  /*9de0*/  ISETP.GE.U32.AND P1, PT, R0, 0x7f000001, PT ;  /* 0x7f0000010000780c */ /* 0x000fe20003f26070 */
[----:B------:R-:W-:Y:S02]  /*9df0*/  IADD3 R21, PT, PT, R64, R21, RZ ;  /* 0x0000001540157210 */ /* 0x000fe40007ffe0ff */
[----:B------:R-:W-:Y:S01]  /*9e00*/  IMAD R121, R4, 0x7effffff, RZ ;  /* 0x7effffff04797824 */ /* 0x000fe200078e02ff */
[----:B------:R-:W-:Y:S02]  /*9e10*/  @P0 IADD3 R15, PT, PT, R15, -0x7f000001, RZ ;  /* 0x80ffffff0f0f0810 */ /* 0x000fe40007ffe0ff */
[----:B------:R-:W-:Y:S01]  /*9e20*/  ISETP.GE.U32.AND P0, PT, R21, 0x7f000001, PT ;  /* 0x7f0000011500780c */ /* 0x000fe20003f06070 */
[----:B------:R-:W-:-:S04]  /*9e30*/  IMAD.HI.U32 R64, R121, 0x7f000001, R4 ;  /* 0x7f00000179407827 */ /* 0x000fc800078e0004 */
[----:B------:R-:W-:-:S04]  /*9e40*/  IMAD.WIDE.U32 R4, R14, UR11, RZ ;  /* 0x0000000b0e047c25 */ /* 0x000fc8000f8e00ff */
[----:B------:R-:W-:Y:S01]  /*9e50*/  IMAD R121, R4, 0x7effffff, RZ ;  /* 0x7effffff04797824 */ /* 0x000fe200078e02ff */
[----:B------:R-:W-:Y:S01]  /*9e60*/  @P1 IADD3 R0, PT, PT, R0, -0x7f000001, RZ ;  /* 0x80ffffff00001810 */ /* 0x000fe20007ffe0ff */
[----:B------:R-:W-:Y:S02]  /*9e70*/  ISETP.GE.U32.AND P1, PT, R122, 0x7f000001, PT ;  /* 0x7f0000017a00780c */ /* 0x000fe40003f26070 */
[----:B------:R-:W-:-:S04]  /*9e80*/  IMAD.HI.U32 R121, R121, 0x7f000001, R4 ;  /* 0x7f00000179797827 */ /* 0x000fc800078e0004 */
[----:B------:R-:W-:Y:S01]  /*9e90*/  IMAD.WIDE.U32 R4, R24, R14, RZ ;  /* 0x0000000e18047225 */ /* 0x000fe200078e00ff */
[----:B------:R-:W-:Y:S02]  /*9ea0*/  IADD3 R0, PT, PT, R15, R0, RZ ;  /* 0x000000000f007210 */ /* 0x000fe40007ffe0ff */
[----:B------:R-:W-:Y:S01]  /*9eb0*/  @P0 IADD3 R21, PT, PT, R21, -0x7f000001, RZ ;  /* 0x80ffffff15150810 */ /* 0x000fe20007ffe0ff */
[----:B------:R-:W-:Y:S01]  /*9ec0*/  IMAD R15, R4, 0x7effffff, RZ ;  /* 0x7effffff040f7824 */ /* 0x000fe200078e02ff */
[----:B------:R-:W-:-:S03]  /*9ed0*/  IADD3 R8, PT, PT, R22, R8, RZ ;  /* 0x0000000816087210 */ /* 0x000fc60007ffe0ff */
[----:B------:R-:W-:Y:S01]  /*9ee0*/  IMAD.HI.U32 R22, R15, 0x7f000001, R4 ;  /* 0x7f0000010f167827 */ /* 0x000fe200078e0004 */
[----:B------:R-:W-:-:S03]  /*9ef0*/  @P1 IADD3 R122, PT, PT, R122, -0x7f000001, RZ ;  /* 0x80ffffff7a7a1810 */ /* 0x000fc60007ffe0ff */
[----:B------:R-:W-:-:S04]  /*9f00*/  IMAD.WIDE.U32 R14, R21, R14, RZ ;  /* 0x0000000e150e7225 */ /* 0x000fc800078e00ff */
[----:B------:R-:W-:Y:S01]  /*9f10*/  IMAD R5, R14, 0x7effffff, RZ ;  /* 0x7effffff0e057824 */ /* 0x000fe200078e02ff */
[----:B------:R-:W-:-:S03]  /*9f20*/  ISETP.GE.U32.AND P0, PT, R122, 0x7f000001, PT ;  /* 0x7f0000017a00780c */ /* 0x000fc60003f06070 */
[----:B------:R-:W-:-:S04]  /*9f30*/  IMAD.HI.U32 R14, R5, 0x7f000001, R14 ;  /* 0x7f000001050e7827 */ /* 0x000fc800078e000e */
[----:B------:R-:W-:-:S04]  /*9f40*/  IMAD.WIDE.U32 R4, R119, UR10, RZ ;  /* 0x0000000a77047c25 */ /* 0x000fc8000f8e00ff */
[----:B------:R-:W-:-:S04]  /*9f50*/  IMAD R15, R4, 0x7effffff, RZ ;  /* 0x7effffff040f7824 */ /* 0x000fc800078e02ff */
[----:B------:R-:W-:Y:S01]  /*9f60*/  IMAD.HI.U32 R4, R15, 0x7f000001, R4 ;  /* 0x7f0000010f047827 */ /* 0x000fe200078e0004 */
[----:B------:R-:W-:-:S04]  /*9f70*/  @P0 IADD3 R122, PT, PT, R122, -0x7f000001, RZ ;  /* 0x80ffffff7a7a0810 */ /* 0x000fc80007ffe0ff */
[----:B------:R-:W-:Y:S01]  /*9f80*/  ISETP.GE.U32.AND P0, PT, R4, 0x7f000001, PT ;  /* 0x7f0000010400780c */ /* 0x000fe20003f06070 */
[----:B------:R-:W-:-:S12]  /*9f90*/  ISETP.GE.U32.AND P1, PT, R65, 0x7f000001, PT ;  /* 0x7f0000014100780c */ /* 0x000fd80003f26070 */
[----:B------:R-:W-:Y:S02]  /*9fa0*/  @P0 IADD3 R4, PT, PT, R4, -0x7f000001, RZ ;  /* 0x80ffffff04040810 */ /* 0x000fe40007ffe0ff */
[----:B------:R-:W-:Y:S01]  /*9fb0*/  @P1 IADD3 R65, PT, PT, R65, -0x7f000001, RZ ;  /* 0x80ffffff41411810 */ /* 0x000fe20007ffe0ff */
[----:B------:R-:W-:Y:S02]  /*9fc0*/  ISETP.GE.U32.AND P1, PT, R121, 0x7f000001, PT ;  /* 0x7f0000017900780c */ /* 0x000fe40003f26070 */
[----:B------:R-:W-:-:S11]  /*9fd0*/  ISETP.GE.U32.AND P0, PT, R4, 0x7f000001, PT ;  /* 0x7f0000010400780c */ /* 0x000fd60003f06070 */
[----:B------:R-:W-:Y:S02]  /*9fe0*/  @P1 IADD3 R121, PT, PT, R121, -0x7f000001, RZ ;  /* 0x80ffffff79791810 */ /* 0x000fe40007ffe0ff */
[----:B------:R-:W-:-:S04]  /*9ff0*/  @P0 IADD3 R4, PT, PT, R4, -0x7f000001, RZ ;  /* 0x80ffffff04040810 */ /* 0x000fc80007ffe0ff */
[----:B------:R-:W-:Y:S01]  /*a000*/  IADD3 R15, PT, PT, R4, R121, RZ ;  /* 0x00000079040f7210 */ /* 0x000fe20007ffe0ff */
[----:B------:R-:W-:-:S04]  /*a010*/  IMAD.WIDE.U32 R4, R7, R119, RZ ;  /* 0x0000007707047225 */ /* 0x000fc800078e00ff */
[----:B------:R-:W-:-:S04]  /*a020*/  IMAD R121, R4, 0x7effffff, RZ ;  /* 0x7effffff04797824 */ /* 0x000fc800078e02ff */
[----:B------:R-:W-:-:S04]  /*a030*/  IMAD.HI.U32 R121, R121, 0x7f000001, R4 ;  /* 0x7f00000179797827 */ /* 0x000fc800078e0004 */
[----:B------:R-:W-:-:S04]  /*a040*/  IMAD.WIDE.U32 R4, R21, R119, RZ ;  /* 0x0000007715047225 */ /* 0x000fc800078e00ff */
[----:B------:R-:W-:-:S04]  /*a050*/  IMAD R119, R4, 0x7effffff, RZ ;  /* 0x7effffff04777824 */ /* 0x000fc800078e02ff */
[----:B------:R-:W-:-:S05]  /*a060*/  IMAD.HI.U32 R119, R119, 0x7f000001, R4 ;  /* 0x7f00000177777827 */ /* 0x000fca00078e0004 */
[----:B------:R-:W-:Y:S01]  /*a070*/  ISETP.GE.U32.AND P2, PT, R119, 0x7f000001, PT ;  /* 0x7f0000017700780c */ /* 0x000fe20003f46070 */
[----:B------:R-:W-:-:S12]  /*a080*/  ISETP.GE.U32.AND P0, PT, R9, 0x7f000001, PT ;  /* 0x7f0000010900780c */ /* 0x000fd80003f06070 */
[----:B------:R-:W-:Y:S02]  /*a090*/  @P2 IADD3 R119, PT, PT, R119, -0x7f000001, RZ ;  /* 0x80ffffff77772810 */ /* 0x000fe40007ffe0ff */
[----:B------:R-:W-:-:S03]  /*a0a0*/  @P0 IADD3 R9, PT, PT, R9, -0x7f000001, RZ ;  /* 0x80ffffff09090810 */ /* 0x000fc60007ffe0ff */
[----:B------:R-:W-:-:S04]  /*a0b0*/  IMAD.WIDE.U32 R4, R119, 0x5fffffa, RZ ;  /* 0x05fffffa77047825 */ /* 0x000fc800078e00ff */
        /* <DEDUP_REMOVED lines=9> */
[----:B------:R-:W-:-:S05]  /*a150*/  @P0 IADD3 R123, PT, PT, R123, -0x7f000001, RZ ;  /* 0x80ffffff7b7b0810 */ /* 0x000fca0007ffe0ff */
[----:B------:R-:W-:-:S04]  /*a160*/  IMAD.WIDE.U32 R4, R123, 0x5fffffa, RZ ;  /* 0x05fffffa7b047825 */ /* 0x000fc800078e00ff */
[----:B------:R-:W-:-:S04]  /*a170*/  IMAD R123, R123, 0x6, RZ ;  /* 0x000000067b7b7824 */ /* 0x000fc800078e02ff */
[----:B------:R-:W-:Y:S01]  /*a180*/  IMAD.HI.U32 R4, R123, 0x7f000001, R4 ;  /* 0x7f0000017b047827 */ /* 0x000fe200078e0004 */
[----:B------:R-:W-:Y:S01]  /*a190*/  @P1 IADD3 R116, PT, PT, R116, -0x7f000001, RZ ;  /* 0x80ffffff74741810 */ /* 0x000fe20007ffe0ff */
[----:B------:R-:W-:-:S03]  /*a1a0*/  ISETP.GE.U32.AND P0, PT, R15, 0x7f000001, PT ;  /* 0x7f0000010f00780c */ /* 0x000fc60003f06070 */
[----:B------:R-:W-:-:S10]  /*a1b0*/  ISETP.GE.U32.AND P1, PT, R4, 0x7f000001, PT ;  /* 0x7f0000010400780c */ /* 0x000fd40003f26070 */
[----:B------:R-:W-:-:S03]  /*a1c0*/  @P0 IADD3 R15, PT, PT, R15, -0x7f000001, RZ ;  /* 0x80ffffff0f0f0810 */ /* 0x000fc60007ffe0ff */
[----:B------:R-:W-:-:S04]  /*a1d0*/  @P1 IADD3 R4, PT, PT, R4, -0x7f000001, RZ ;  /* 0x80ffffff04041810 */ /* 0x000fc80007ffe0ff */
[----:B------:R-:W-:Y:S01]  /*a1e0*/  IADD3 R15, PT, PT, R15, R4, RZ ;  /* 0x000000040f0f7210 */ /* 0x000fe20007ffe0ff */
[----:B------:R-:W-:-:S04]  /*a1f0*/  IMAD.WIDE.U32 R4, R117, UR13, RZ ;  /* 0x0000000d75047c25 */ /* 0x000fc8000f8e00ff */
[----:B------:R-:W-:-:S04]  /*a200*/  IMAD R123, R4, 0x7effffff, RZ ;  /* 0x7effffff047b7824 */ /* 0x000fc800078e02ff */
[----:B------:R-:W-:-:S05]  /*a210*/  IMAD.HI.U32 R123, R123, 0x7f000001, R4 ;  /* 0x7f0000017b7b7827 */ /* 0x000fca00078e0004 */
[----:B------:R-:W-:-:S13]  /*a220*/  ISETP.GE.U32.AND P0, PT, R123, 0x7f000001, PT ;  /* 0x7f0000017b00780c */ /* 0x000fda0003f06070 */
[----:B------:R-:W-:-:S05]  /*a230*/  @P0 IADD3 R123, PT, PT, R123, -0x7f000001, RZ ;  /* 0x80ffffff7b7b0810 */ /* 0x000fca0007ffe0ff */
[----:B------:R-:W-:-:S04]  /*a240*/  IMAD.WIDE.U32 R4, R123, 0x5fffffa, RZ ;  /* 0x05fffffa7b047825 */ /* 0x000fc800078e00ff */
[----:B------:R-:W-:-:S04]  /*a250*/  IMAD R123, R123, 0x6, RZ ;  /* 0x000000067b7b7824 */ /* 0x000fc800078e02ff */
[----:B------:R-:W-:Y:S01]  /*a260*/  IMAD.HI.U32 R4, R123, 0x7f000001, R4 ;  /* 0x7f0000017b047827 */ /* 0x000fe200078e0004 */
[----:B------:R-:W-:-:S04]  /*a270*/  ISETP.GE.U32.AND P0, PT, R15, 0x7f000001, PT ;  /* 0x7f0000010f00780c */ /* 0x000fc80003f06070 */
[----:B------:R-:W-:Y:S01]  /*a280*/  ISETP.GE.U32.AND P1, PT, R4, 0x7f000001, PT ;  /* 0x7f0000010400780c */ /* 0x000fe20003f26070 */
[----:B------:R-:W-:-:S08]  /*a290*/  IADD3 R9, PT, PT, R9, R116, RZ ;  /* 0x0000007409097210 */ /* 0x000fd00007ffe0ff */
[----:B------:R-:W-:-:S04]  /*a2a0*/  @P0 IADD3 R15, PT, PT, R15, -0x7f000001, RZ ;  /* 0x80ffffff0f0f0810 */ /* 0x000fc80007ffe0ff */
[----:B------:R-:W-:-:S04]  /*a2b0*/  @P1 IADD3 R4, PT, PT, R4, -0x7f000001, RZ ;  /* 0x80ffffff04041810 */ /* 0x000fc80007ffe0ff */
[----:B------:R-:W-:Y:S01]  /*a2c0*/  IADD3 R116, PT, PT, R15, R4, RZ ;  /* 0x000000040f747210 */ /* 0x000fe20007ffe0ff */
[----:B------:R-:W-:-:S04]  /*a2d0*/  IMAD.WIDE.U32 R4, R16, R19, RZ ;  /* 0x0000001310047225 */ /* 0x000fc800078e00ff */
[----:B------:R-:W-:-:S04]  /*a2e0*/  IMAD R15, R4, 0x7effffff, RZ ;  /* 0x7effffff040f7824 */ /* 0x000fc800078e02ff */
[----:B------:R-:W-:-:S05]  /*a2f0*/  IMAD.HI.U32 R15, R15, 0x7f000001, R4 ;  /* 0x7f0000010f0f7827 */ /* 0x000fca00078e0004 */
[----:B------:R-:W-:-:S13]  /*a300*/  ISETP.GE.U32.AND P0, PT, R15, 0x7f000001, PT ;  /* 0x7f0000010f00780c */ /* 0x000fda0003f06070 */
[----:B------:R-:W-:-:S05]  /*a310*/  @P0 IADD3 R15, PT, PT, R15, -0x7f000001, RZ ;  /* 0x80ffffff0f0f0810 */ /* 0x000fca0007ffe0ff */
[----:B------:R-:W-:-:S04]  /*a320*/  IMAD.WIDE.U32 R4, R15, 0x5fffffa, RZ ;  /* 0x05fffffa0f047825 */ /* 0x000fc800078e00ff */
[----:B------:R-:W-:-:S04]  /*a330*/  IMAD R15, R15, 0x6, RZ ;  /* 0x000000060f0f7824 */ /* 0x000fc800078e02ff */
[----:B------:R-:W-:-:S04]  /*a340*/  IMAD.HI.U32 R15, R15, 0x7f000001, R4 ;  /* 0x7f0000010f0f7827 */ /* 0x000fc800078e0004 */
[----:B------:R-:W-:Y:S01]  /*a350*/  IMAD.WIDE.U32 R4, R21, R117, RZ ;  /* 0x0000007515047225 */ /* 0x000fe200078e00ff */
[----:B------:R-:W-:-:S03]  /*a360*/  ISETP.GE.U32.AND P0, PT, R121, 0x7f000001, PT ;  /* 0x7f0000017900780c */ /* 0x000fc60003f06070 */
[----:B------:R-:W-:-:S04]  /*a370*/  IMAD R117, R4, 0x7effffff, RZ ;  /* 0x7effffff04757824 */ /* 0x000fc800078e02ff */
[----:B------:R-:W-:-:S05]  /*a380*/  IMAD.HI.U32 R117, R117, 0x7f000001, R4 ;  /* 0x7f00000175757827 */ /* 0x000fca00078e0004 */
[----:B------:R-:W-:Y:S01]  /*a390*/  ISETP.GE.U32.AND P2, PT, R117, 0x7f000001, PT ;  /* 0x7f0000017500780c */ /* 0x000fe20003f46070 */
[----:B------:R-:W-:Y:S01]  /*a3a0*/  @P0 IADD3 R121, PT, PT, R121, -0x7f000001, RZ ;  /* 0x80ffffff79790810 */ /* 0x000fe20007ffe0ff */
[----:B------:R-:W-:-:S04]  /*a3b0*/  ISETP.GE.U32.AND P1, PT, R22, 0x7f000001, PT ;  /* 0x7f0000011600780c */ /* 0x000fc80003f26070 */
[----:B------:R-:W-:-:S07]  /*a3c0*/  ISETP.GE.U32.AND P0, PT, R121, 0x7f000001, PT ;  /* 0x7f0000017900780c */ /* 0x000fce0003f06070 */
[----:B------:R-:W-:-:S05]  /*a3d0*/  @P2 IADD3 R117, PT, PT, R117, -0x7f000001, RZ ;  /* 0x80ffffff75752810 */ /* 0x000fca0007ffe0ff */
[----:B------:R-:W-:Y:S01]  /*a3e0*/  IMAD.WIDE.U32 R4, R117, 0x5fffffa, RZ ;  /* 0x05fffffa75047825 */ /* 0x000fe200078e00ff */
[----:B------:R-:W-:-:S03]  /*a3f0*/  IADD3 R65, PT, PT, R122, R65, RZ ;  /* 0x000000417a417210 */ /* 0x000fc60007ffe0ff */
[----:B------:R-:W-:Y:S01]  /*a400*/  IMAD R117, R117, 0x6, RZ ;  /* 0x0000000675757824 */ /* 0x000fe200078e02ff */
[----:B------:R-:W-:Y:S02]  /*a410*/  @P1 IADD3 R22, PT, PT, R22, -0x7f000001, RZ ;  /* 0x80ffffff16161810 */ /* 0x000fe40007ffe0ff */
[----:B------:R-:W-:Y:S01]  /*a420*/  @P0 IADD3 R121, PT, PT, R121, -0x7f000001, RZ ;  /* 0x80ffffff79790810 */ /* 0x000fe20007ffe0ff */
[----:B------:R-:W-:Y:S01]  /*a430*/  IMAD.HI.U32 R117, R117, 0x7f000001, R4 ;  /* 0x7f00000175757827 */ /* 0x000fe200078e0004 */
[----:B------:R-:W-:-:S03]  /*a440*/  ISETP.GE.U32.AND P2, PT, R20, 0x7f000001, PT ;  /* 0x7f0000011400780c */ /* 0x000fc60003f46070 */
[----:B------:R-:W-:Y:S01]  /*a450*/  IMAD.WIDE.U32 R4, R19, UR13, RZ ;  /* 0x0000000d13047c25 */ /* 0x000fe2000f8e00ff */
[----:B------:R-:W-:Y:S01]  /*a460*/  IADD3 R22, PT, PT, R121, R22, RZ ;  /* 0x0000001679167210 */ /* 0x000fe20007ffe0ff */
[----:B------:R-:W-:Y:S02]  /*a470*/  ISETP.GE.U32.AND P1, PT, R65, 0x7f000001, PT ;  /* 0x7f0000014100780c */ /* 0x000fe40003f26070 */
[----:B------:R-:W-:-:S04]  /*a480*/  IMAD R121, R4, 0x7effffff, RZ ;  /* 0x7effffff04797824 */ /* 0x000fc800078e02ff */
[----:B------:R-:W-:Y:S02]  /*a490*/  IMAD.HI.U32 R121, R121, 0x7f000001, R4 ;  /* 0x7f00000179797827 */ /* 0x000fe400078e0004 */
[----:B------:R-:W-:-:S03]  /*a4a0*/  @P2 IADD3 R20, PT, PT, R20, -0x7f000001, RZ ;  /* 0x80ffffff14142810 */ /* 0x000fc60007ffe0ff */
[----:B------:R-:W-:Y:S02]  /*a4b0*/  ISETP.GE.U32.AND P0, PT, R121, 0x7f000001, PT ;  /* 0x7f0000017900780c */ /* 0x000fe40003f06070 */
[----:B------:R-:W-:-:S04]  /*a4c0*/  @P1 IADD3 R65, PT, PT, R65, -0x7f000001, RZ ;  /* 0x80ffffff41411810 */ /* 0x000fc80007ffe0ff */
[----:B------:R-:W-:Y:S02]  /*a4d0*/  IADD3 R20, PT, PT, R65, R20, RZ ;  /* 0x0000001441147210 */ /* 0x000fe40007ffe0ff */
[----:B------:R-:W2:Y:S05]  /*a4e0*/  LDL R65, [R1+0x114] ;  /* 0x0001140001417983 */ /* 0x000eaa0000100800 */
[----:B------:R-:W-:Y:S01]  /*a4f0*/  @P0 IADD3 R121, PT, PT, R121, -0x7f000001, RZ ;  /* 0x80ffffff79790810 */ /* 0x000fe20007ffe0ff */
[----:B------:R-:W-:-:S04]  /*a500*/  ISETP.GE.U32.AND P0, PT, R0, 0x7f000001, PT ;  /* 0x7f0000010000780c */ /* 0x000fc80003f06070 */
        /* <DEDUP_REMOVED lines=8> */
[----:B------:R-:W-:-:S05]  /*a590*/  IADD3 R121, PT, PT, R120, R121, RZ ;  /* 0x0000007978797210 */ /* 0x000fca0007ffe0ff */
[----:B------:R-:W-:-:S13]  /*a5a0*/  ISETP.GE.U32.AND P0, PT, R121, 0x7f000001, PT ;  /* 0x7f0000017900780c */ /* 0x000fda0003f06070 */
[----:B------:R-:W-:Y:S01]  /*a5b0*/  @P0 IADD3 R121, PT, PT, R121, -0x7f000001, RZ ;  /* 0x80ffffff79790810 */ /* 0x000fe20007ffe0ff */
[----:B------:R-:W-:Y:S01]  /*a5c0*/  ISETP.GE.U32.AND P0, PT, R8, 0x7f000001, PT ;  /* 0x7f0000010800780c */ /* 0x000fe20003f06070 */
[----:B------:R-:W-:-:S12]  /*a5d0*/  ISETP.GE.U32.AND P2, PT, R15, 0x7f000001, PT ;  /* 0x7f0000010f00780c */ /* 0x000fd80003f46070 */
[----:B------:R-:W-:Y:S01]  /*a5e0*/  @P0 IADD3 R8, PT, PT, R8, -0x7f000001, RZ ;  /* 0x80ffffff08080810 */ /* 0x000fe20007ffe0ff */
[----:B------:R-:W-:Y:S01]  /*a5f0*/  ISETP.GE.U32.AND P0, PT, R22, 0x7f000001, PT ;  /* 0x7f0000011600780c */ /* 0x000fe20003f06070 */
[----:B------:R-:W-:-:S12]  /*a600*/  @P2 IADD3 R15, PT, PT, R15, -0x7f000001, RZ ;  /* 0x80ffffff0f0f2810 */ /* 0x000fd80007ffe0ff */
[----:B------:R-:W-:-:S04]  /*a610*/  @P0 IADD3 R22, PT, PT, R22, -0x7f000001, RZ ;  /* 0x80ffffff16160810 */ /* 0x000fc80007ffe0ff */
[----:B------:R-:W-:Y:S02]  /*a620*/  IADD3 R22, PT, PT, R22, R15, RZ ;  /* 0x0000000f16167210 */ /* 0x000fe40007ffe0ff */
[----:B------:R-:W3:Y:S01]  /*a630*/  LDL R15, [R1+0x118] ;  /* 0x00011800010f7983 */ /* 0x000ee20000100800 */
[----:B------:R-:W-:-:S04]  /*a640*/  IMAD.WIDE.U32 R4, R21, R19, RZ ;  /* 0x0000001315047225 */ /* 0x000fc800078e00ff */
[----:B------:R-:W-:Y:S01]  /*a650*/  IMAD R19, R4, 0x7effffff, RZ ;  /* 0x7effffff04137824 */ /* 0x000fe200078e02ff */
[----:B------:R-:W-:-:S03]  /*a660*/  ISETP.GE.U32.AND P1, PT, R116, 0x7f000001, PT ;  /* 0x7f0000017400780c */ /* 0x000fc60003f26070 */
[----:B------:R-:W-:-:S04]  /*a670*/  IMAD.HI.U32 R19, R19, 0x7f000001, R4 ;  /* 0x7f00000113137827 */ /* 0x000fc800078e0004 */
[----:B------:R-:W-:-:S04]  /*a680*/  IMAD.WIDE.U32 R4, R58, R0, RZ ;  /* 0x000000003a047225 */ /* 0x000fc800078e00ff */
[----:B------:R-:W-:-:S04]  /*a690*/  IMAD R123, R4, 0x7effffff, RZ ;  /* 0x7effffff047b7824 */ /* 0x000fc800078e02ff */
[----:B------:R-:W-:-:S04]  /*a6a0*/  IMAD.HI.U32 R0, R123, 0x7f000001, R4 ;  /* 0x7f0000017b007827 */ /* 0x000fc800078e0004 */
[----:B------:R-:W-:Y:S01]  /*a6b0*/  IMAD.WIDE.U32 R4, R58, R7, RZ ;  /* 0x000000073a047225 */ /* 0x000fe200078e00ff */
[----:B------:R-:W-:-:S03]  /*a6c0*/  @P1 IADD3 R116, PT, PT, R116, -0x7f000001, RZ ;  /* 0x80ffffff74741810 */ /* 0x000fc60007ffe0ff */
[----:B------:R-:W-:-:S04]  /*a6d0*/  IMAD R7, R4, 0x7effffff, RZ ;  /* 0x7effffff04077824 */ /* 0x000fc800078e02ff */
[----:B------:R-:W-:-:S04]  /*a6e0*/  IMAD.HI.U32 R7, R7, 0x7f000001, R4 ;  /* 0x7f00000107077827 */ /* 0x000fc800078e0004 */
[----:B------:R-:W-:Y:S01]  /*a6f0*/  IMAD.WIDE.U32 R4, R58, R116, RZ ;  /* 0x000000743a047225 */ /* 0x000fe200078e00ff */
[----:B------:R-:W-:Y:S01]  /*a700*/  ISETP.GE.U32.AND P3, PT, R119, 0x7f000001, PT ;  /* 0x7f0000017700780c */ /* 0x000fe20003f66070 */
[----:B------:R-:W-:Y:S02]  /*a710*/  ISETP.GE.U32.AND P1, PT, R20, 0x7f000001, PT ;  /* 0x7f0000011400780c */ /* 0x000fe40003f26070 */
[----:B------:R-:W-:-:S04]  /*a720*/  IMAD R123, R4, 0x7effffff, RZ ;  /* 0x7effffff047b7824 */ /* 0x000fc800078e02ff */
[----:B------:R-:W-:-:S04]  /*a730*/  IMAD.HI.U32 R123, R123, 0x7f000001, R4 ;  /* 0x7f0000017b7b7827 */ /* 0x000fc800078e0004 */
[----:B------:R-:W-:-:S04]  /*a740*/  IMAD.WIDE.U32 R4, R58, R24, RZ ;  /* 0x000000183a047225 */ /* 0x000fc800078e00ff */
[----:B------:R-:W-:Y:S01]  /*a750*/  IMAD R125, R4, 0x7effffff, RZ ;  /* 0x7effffff047d7824 */ /* 0x000fe200078e02ff */
[----:B------:R-:W-:Y:S02]  /*a760*/  @P3 IADD3 R119, PT, PT, R119, -0x7f000001, RZ ;  /* 0x80ffffff77773810 */ /* 0x000fe40007ffe0ff */
[----:B------:R-:W-:Y:S01]  /*a770*/  @P1 IADD3 R20, PT, PT, R20, -0x7f000001, RZ ;  /* 0x80ffffff14141810 */ /* 0x000fe20007ffe0ff */
[----:B------:R-:W-:Y:S01]  /*a780*/  IMAD.HI.U32 R122, R125, 0x7f000001, R4 ;  /* 0x7f0000017d7a7827 */ /* 0x000fe200078e0004 */
[----:B------:R-:W-:Y:S01]  /*a790*/  ISETP.GE.U32.AND P2, PT, R117, 0x7f000001, PT ;  /* 0x7f0000017500780c */ /* 0x000fe20003f46070 */
[----:B------:R-:W-:Y:S02]  /*a7a0*/  ISETP.GE.U32.AND P0, PT, R22, 0x7f000001, PT ;  /* 0x7f0000011600780c */ /* 0x000fe40003f06070 */
[----:B------:R-:W-:Y:S01]  /*a7b0*/  IMAD.WIDE.U32 R124, R58, R121, RZ ;  /* 0x000000793a7c7225 */ /* 0x000fe200078e00ff */
[----:B------:R-:W-:-:S03]  /*a7c0*/  IADD3 R119, PT, PT, R20, R119, RZ ;  /* 0x0000007714777210 */ /* 0x000fc60007ffe0ff */
[----:B------:R-:W-:Y:S02]  /*a7d0*/  IMAD R5, R124, 0x7effffff, RZ ;  /* 0x7effffff7c057824 */ /* 0x000fe400078e02ff */
[----:B------:R-:W-:Y:S02]  /*a7e0*/  ISETP.GE.U32.AND P1, PT, R119, 0x7f000001, PT ;  /* 0x7f0000017700780c */ /* 0x000fe40003f26070 */
[----:B------:R-:W-:-:S04]  /*a7f0*/  IMAD.HI.U32 R124, R5, 0x7f000001, R124 ;  /* 0x7f000001057c7827 */ /* 0x000fc800078e007c */
[----:B------:R-:W-:Y:S01]  /*a800*/  IMAD.WIDE.U32 R4, R58, R16, RZ ;  /* 0x000000103a047225 */ /* 0x000fe200078e00ff */
[----:B------:R-:W-:Y:S02]  /*a810*/  @P2 IADD3 R117, PT, PT, R117, -0x7f000001, RZ ;  /* 0x80ffffff75752810 */ /* 0x000fe40007ffe0ff */
[----:B------:R-:W-:Y:S01]  /*a820*/  @P0 IADD3 R22, PT, PT, R22, -0x7f000001, RZ ;  /* 0x80ffffff16160810 */ /* 0x000fe20007ffe0ff */
[----:B------:R-:W-:Y:S01]  /*a830*/  IMAD R121, R4, 0x7effffff, RZ ;  /* 0x7effffff04797824 */ /* 0x000fe200078e02ff */
[----:B------:R-:W-:-:S03]  /*a840*/  ISETP.GE.U32.AND P4, PT, R19, 0x7f000001, PT ;  /* 0x7f0000011300780c */ /* 0x000fc60003f86070 */
[----:B------:R-:W-:Y:S01]  /*a850*/  IMAD.HI.U32 R16, R121, 0x7f000001, R4 ;  /* 0x7f00000179107827 */ /* 0x000fe200078e0004 */
[----:B------:R-:W-:Y:S01]  /*a860*/  IADD3 R117, PT, PT, R22, R117, RZ ;  /* 0x0000007516757210 */ /* 0x000fe20007ffe0ff */
[----:B------:R-:W-:Y:S02]  /*a870*/  ISETP.GE.U32.AND P0, PT, R18, 0x7f000001, PT ;  /* 0x7f0000011200780c */ /* 0x000fe40003f06070 */
[----:B------:R-:W-:Y:S01]  /*a880*/  IMAD.WIDE.U32 R4, R58, R8, RZ ;  /* 0x000000083a047225 */ /* 0x000fe200078e00ff */
[----:B------:R-:W-:Y:S01]  /*a890*/  @P1 IADD3 R119, PT, PT, R119, -0x7f000001, RZ ;  /* 0x80ffffff77771810 */ /* 0x000fe20007ffe0ff */
[----:B------:R-:W-:Y:S02]  /*a8a0*/  ISETP.GE.U32.AND P1, PT, R117, 0x7f000001, PT ;  /* 0x7f0000017500780c */ /* 0x000fe40003f26070 */
[----:B------:R-:W-:-:S04]  /*a8b0*/  IMAD R121, R4, 0x7effffff, RZ ;  /* 0x7effffff04797824 */ /* 0x000fc800078e02ff */
[----:B------:R-:W-:-:S04]  /*a8c0*/  IMAD.HI.U32 R8, R121, 0x7f000001, R4 ;  /* 0x7f00000179087827 */ /* 0x000fc800078e0004 */
[----:B------:R-:W-:Y:S01]  /*a8d0*/  IMAD.WIDE.U32 R4, R58, R21, RZ ;  /* 0x000000153a047225 */ /* 0x000fe200078e00ff */
[----:B------:R-:W-:Y:S02]  /*a8e0*/  @P4 IADD3 R19, PT, PT, R19, -0x7f000001, RZ ;  /* 0x80ffffff13134810 */ /* 0x000fe40007ffe0ff */
[----:B------:R-:W-:Y:S01]  /*a8f0*/  @P0 IADD3 R18, PT, PT, R18, -0x7f000001, RZ ;  /* 0x80ffffff12120810 */ /* 0x000fe20007ffe0ff */
[----:B------:R-:W-:Y:S01]  /*a900*/  IMAD R21, R4, 0x7effffff, RZ ;  /* 0x7effffff04157824 */ /* 0x000fe200078e02ff */
[----:B------:R-:W-:-:S03]  /*a910*/  @P1 IADD3 R117, PT, PT, R117, -0x7f000001, RZ ;  /* 0x80ffffff75751810 */ /* 0x000fc60007ffe0ff */
[----:B------:R-:W-:Y:S01]  /*a920*/  IMAD.HI.U32 R21, R21, 0x7f000001, R4 ;  /* 0x7f00000115157827 */ /* 0x000fe200078e0004 */
[----:B------:R-:W-:Y:S01]  /*a930*/  ISETP.GE.U32.AND P1, PT, R6, 0x7f000001, PT ;  /* 0x7f0000010600780c */ /* 0x000fe20003f26070 */
[----:B------:R-:W-:Y:S02]  /*a940*/  ISETP.GE.U32.AND P0, PT, R18, 0x7f000001, PT ;  /* 0x7f0000011200780c */ /* 0x000fe40003f06070 */
[----:B------:R-:W-:-:S04]  /*a950*/  IMAD.WIDE.U32 R4, R19, 0x5fffffa, RZ ;  /* 0x05fffffa13047825 */ /* 0x000fc800078e00ff */
[----:B------:R-:W-:-:S04]  /*a960*/  IMAD R19, R19, 0x6, RZ ;  /* 0x0000000613137824 */ /* 0x000fc800078e02ff */
[----:B------:R-:W-:-:S04]  /*a970*/  IMAD.HI.U32 R24, R19, 0x7f000001, R4 ;  /* 0x7f00000113187827 */ /* 0x000fc800078e0004 */
[----:B------:R-:W-:-:S04]  /*a980*/  IMAD.WIDE.U32 R4, R119, R39, RZ ;  /* 0x0000002777047225 */ /* 0x000fc800078e00ff */
[----:B------:R-:W-:Y:S01]  /*a990*/  IMAD R19, R4, 0x7effffff, RZ ;  /* 0x7effffff04137824 */ /* 0x000fe200078e02ff */
[----:B------:R-:W-:Y:S02]  /*a9a0*/  @P1 IADD3 R6, PT, PT, R6, -0x7f000001, RZ ;  /* 0x80ffffff06061810 */ /* 0x000fe40007ffe0ff */
[----:B------:R-:W-:Y:S01]  /*a9b0*/  @P0 IADD3 R18, PT, PT, R18, -0x7f000001, RZ ;  /* 0x80ffffff12120810 */ /* 0x000fe20007ffe0ff */
[----:B------:R-:W-:Y:S01]  /*a9c0*/  ISETP.GE.U32.AND P1, PT, R17, 0x7f000001, PT ;  /* 0x7f0000011100780c */ /* 0x000fe20003f26070 */
[----:B------:R-:W-:Y:S01]  /*a9d0*/  IMAD.HI.U32 R116, R19, 0x7f000001, R4 ;  /* 0x7f00000113747827 */ /* 0x000fe200078e0004 */
[----:B------:R-:W-:-:S03]  /*a9e0*/  ISETP.GE.U32.AND P0, PT, R9, 0x7f000001, PT ;  /* 0x7f0000010900780c */ /* 0x000fc60003f06070 */
[----:B------:R-:W-:-:S04]  /*a9f0*/  IMAD.WIDE.U32 R4, R117, R38, RZ ;  /* 0x0000002675047225 */ /* 0x000fc800078e00ff */
[----:B------:R-:W-:-:S04]  /*aa00*/  IMAD R19, R4, 0x7effffff, RZ ;  /* 0x7effffff04137824 */ /* 0x000fc800078e02ff */
[----:B------:R-:W-:Y:S01]  /*aa10*/  IMAD.HI.U32 R20, R19, 0x7f000001, R4 ;  /* 0x7f00000113147827 */ /* 0x000fe200078e0004 */
[----:B------:R-:W-:Y:S02]  /*aa20*/  IADD3 R19, PT, PT, R18, R6, RZ ;  /* 0x0000000612137210 */ /* 0x000fe40007ffe0ff */
[----:B------:R-:W-:Y:S02]  /*aa30*/  @P1 IADD3 R17, PT, PT, R17, -0x7f000001, RZ ;  /* 0x80ffffff11111810 */ /* 0x000fe40007ffe0ff */
[----:B------:R-:W-:Y:S01]  /*aa40*/  @P0 IADD3 R9, PT, PT, R9, -0x7f000001, RZ ;  /* 0x80ffffff09090810 */ /* 0x000fe20007ffe0ff */
[----:B------:R-:W-:Y:S01]  /*aa50*/  ISETP.GE.U32.AND P1, PT, R64, 0x7f000001, PT ;  /* 0x7f0000014000780c */ /* 0x000fe20003f26070 */
[----:B------:R-:W-:Y:S01]  /*aa60*/  IMAD.WIDE.U32 R4, R119, R40, RZ ;  /* 0x0000002877047225 */ /* 0x000fe200078e00ff */
[----:B------:R-:W-:Y:S01]  /*aa70*/  ISETP.GE.U32.AND P0, PT, R19, 0x7f000001, PT ;  /* 0x7f0000011300780c */ /* 0x000fe20003f06070 */
[----:B------:R-:W4:Y:S02]  /*aa80*/  LDL R6, [R1+0x11c] ;  /* 0x00011c0001067983 */ /* 0x000f240000100800 */
[----:B------:R-:W-:-:S04]  /*aa90*/  IMAD R121, R4, 0x7effffff, RZ ;  /* 0x7effffff04797824 */ /* 0x000fc800078e02ff */
[----:B------:R-:W-:-:S04]  /*aaa0*/  IMAD.HI.U32 R22, R121, 0x7f000001, R4 ;  /* 0x7f00000179167827 */ /* 0x000fc800078e0004 */
[----:B------:R-:W-:Y:S01]  /*aab0*/  @P1 IADD3 R64, PT, PT, R64, -0x7f000001, RZ ;  /* 0x80ffffff40401810 */ /* 0x000fe20007ffe0ff */
[----:B------:R-:W-:Y:S01]  /*aac0*/  IMAD.WIDE.U32 R4, R117, R39, RZ ;  /* 0x0000002775047225 */ /* 0x000fe200078e00ff */
[----:B------:R-:W-:Y:S02]  /*aad0*/  @P0 IADD3 R19, PT, PT, R19, -0x7f000001, RZ ;  /* 0x80ffffff13130810 */ /* 0x000fe40007ffe0ff */
[----:B------:R-:W-:Y:S01]  /*aae0*/  IADD3 R9, PT, PT, R9, R17, RZ ;  /* 0x0000001109097210 */ /* 0x000fe20007ffe0ff */
[----:B------:R-:W-:Y:S01]  /*aaf0*/  IMAD R17, R4, 0x7effffff, RZ ;  /* 0x7effffff04117824 */ /* 0x000fe200078e02ff */
[----:B------:R-:W-:Y:S01]  /*ab00*/  IADD3 R64, PT, PT, R19, R64, RZ ;  /* 0x0000004013407210 */ /* 0x000fe20007ffe0ff */
[----:B------:R-:W-:Y:S01]  /*ab10*/  IMAD.WIDE.U32 R18, R119, R38, RZ ;  /* 0x0000002677127225 */ /* 0x000fe200078e00ff */
[----:B------:R-:W-:Y:S01]  /*ab20*/  ISETP.GE.U32.AND P1, PT, R24, 0x7f000001, PT ;  /* 0x7f0000011800780c */ /* 0x000fe20003f26070 */
[----:B------:R-:W-:Y:S02]  /*ab30*/  ISETP.GE.U32.AND P0, PT, R9, 0x7f000001, PT ;  /* 0x7f0000010900780c */ /* 0x000fe40003f06070 */
[----:B------:R-:W-:-:S04]  /*ab40*/  IMAD.HI.U32 R17, R17, 0x7f000001, R4 ;  /* 0x7f00000111117827 */ /* 0x000fc800078e0004 */
[----:B------:R-:W-:-:S04]  /*ab50*/  IMAD R5, R18, 0x7effffff, RZ ;  /* 0x7effffff12057824 */ /* 0x000fc800078e02ff */
[----:B------:R-:W-:-:S04]  /*ab60*/  IMAD.HI.U32 R18, R5, 0x7f000001, R18 ;  /* 0x7f00000105127827 */ /* 0x000fc800078e0012 */
[----:B------:R-:W-:Y:S01]  /*ab70*/  IMAD.WIDE.U32 R4, R119, R44, RZ ;  /* 0x0000002c77047225 */ /* 0x000fe200078e00ff */
[----:B------:R-:W-:-:S03]  /*ab80*/  @P1 IADD3 R24, PT, PT, R24, -0x7f000001, RZ ;  /* 0x80ffffff18181810 */ /* 0x000fc60007ffe0ff */
[----:B------:R-:W-:Y:S01]  /*ab90*/  IMAD R19, R4, 0x7effffff, RZ ;  /* 0x7effffff04137824 */ /* 0x000fe200078e02ff */
[----:B------:R-:W-:-:S03]  /*aba0*/  @P0 IADD3 R9, PT, PT, R9, -0x7f000001, RZ ;  /* 0x80ffffff09090810 */ /* 0x000fc60007ffe0ff */
[----:B------:R-:W-:-:S04]  /*abb0*/  IMAD.HI.U32 R19, R19, 0x7f000001, R4 ;  /* 0x7f00000113137827 */ /* 0x000fc800078e0004 */
[----:B------:R-:W-:Y:S01]  /*abc0*/  IMAD.WIDE.U32 R4, R117, R40, RZ ;  /* 0x0000002875047225 */ /* 0x000fe200078e00ff */
[----:B------:R-:W-:-:S03]  /*abd0*/  IADD3 R24, PT, PT, R9, R24, RZ ;  /* 0x0000001809187210 */ /* 0x000fc60007ffe0ff */
[----:B------:R-:W-:-:S04]  /*abe0*/  IMAD R9, R4, 0x7effffff, RZ ;  /* 0x7effffff04097824 */ /* 0x000fc800078e02ff */
[----:B------:R-:W-:-:S04]  /*abf0*/  IMAD.HI.U32 R9, R9, 0x7f000001, R4 ;  /* 0x7f00000109097827 */ /* 0x000fc800078e0004 */
[----:B------:R-:W-:-:S04]  /*ac00*/  IMAD.WIDE.U32 R4, R117, R44, RZ ;  /* 0x0000002c75047225 */ /* 0x000fc800078e00ff */
[----:B------:R-:W-:-:S04]  /*ac10*/  IMAD R117, R4, 0x7effffff, RZ ;  /* 0x7effffff04757824 */ /* 0x000fc800078e02ff */
[----:B------:R-:W-:-:S05]  /*ac20*/  IMAD.HI.U32 R117, R117, 0x7f000001, R4 ;  /* 0x7f00000175757827 */ /* 0x000fca00078e0004 */
[----:B------:R-:W-:Y:S01]  /*ac30*/  ISETP.GE.U32.AND P2, PT, R117, 0x7f000001, PT ;  /* 0x7f0000017500780c */ /* 0x000fe20003f46070 */
[----:B------:R-:W-:Y:S01]  /*ac40*/  ISETP.GE.U32.AND P1, PT, R24, 0x7f000001, PT ;  /* 0x7f0000011800780c */ /* 0x000fe20003f26070 */
[----:B------:R-:W-:-:S11]  /*ac50*/  ISETP.GE.U32.AND P0, PT, R118, 0x7f000001, PT ;  /* 0x7f0000017600780c */ /* 0x000fd60003f06070 */
[----:B------:R-:W-:Y:S02]  /*ac60*/  @P2 IADD3 R117, PT, PT, R117, -0x7f000001, RZ ;  /* 0x80ffffff75752810 */ /* 0x000fe40007ffe0ff */
[----:B------:R-:W-:-:S03]  /*ac70*/  @P1 IADD3 R24, PT, PT, R24, -0x7f000001, RZ ;  /* 0x80ffffff18181810 */ /* 0x000fc60007ffe0ff */
[----:B------:R-:W-:Y:S01]  /*ac80*/  IMAD.WIDE.U32 R4, R117, 0x5fffffa, RZ ;  /* 0x05fffffa75047825 */ /* 0x000fe200078e00ff */
[----:B------:R-:W-:-:S03]  /*ac90*/  @P0 IADD3 R118, PT, PT, R118, -0x7f000001, RZ ;  /* 0x80ffffff76760810 */ /* 0x000fc60007ffe0ff */
[----:B------:R-:W-:-:S04]  /*aca0*/  IMAD R117, R117, 0x6, RZ ;  /* 0x0000000675757824 */ /* 0x000fc800078e02ff */
[----:B------:R-:W-:Y:S01]  /*acb0*/  IMAD.HI.U32 R117, R117, 0x7f000001, R4 ;  /* 0x7f00000175757827 */ /* 0x000fe200078e0004 */
[----:B--2---:R-:W-:-:S03]  /*acc0*/  IADD3 R120, PT, PT, R118, R65, RZ ;  /* 0x0000004176787210 */ /* 0x004fc60007ffe0ff */
[----:B------:R-:W-:-:S04]  /*acd0*/  IMAD.WIDE.U32 R4, R24, R40, RZ ;  /* 0x0000002818047225 */ /* 0x000fc800078e00ff */
[----:B------:R-:W-:-:S04]  /*ace0*/  IMAD R65, R4, 0x7effffff, RZ ;  /* 0x7effffff04417824 */ /* 0x000fc800078e02ff */
[----:B------:R-:W-:-:S05]  /*acf0*/  IMAD.HI.U32 R65, R65, 0x7f000001, R4 ;  /* 0x7f00000141417827 */ /* 0x000fca00078e0004 */
[----:B------:R-:W-:Y:S01]  /*ad00*/  ISETP.GE.U32.AND P0, PT, R65, 0x7f000001, PT ;  /* 0x7f0000014100780c */ /* 0x000fe20003f06070 */
[----:B------:R-:W-:-:S12]  /*ad10*/  IMAD.WIDE.U32 R118, R24, R38, RZ ;  /* 0x0000002618767225 */ /* 0x000fd800078e00ff */
[----:B------:R-:W-:Y:S01]  /*ad20*/  @P0 IADD3 R65, PT, PT, R65, -0x7f000001, RZ ;  /* 0x80ffffff41410810 */ /* 0x000fe20007ffe0ff */
[----:B------:R-:W-:-:S04]  /*ad30*/  ISETP.GE.U32.AND P0, PT, R120, 0x7f000001, PT ;  /* 0x7f0000017800780c */ /* 0x000fc80003f06070 */
[----:B------:R-:W-:-:S04]  /*ad40*/  IMAD.WIDE.U32 R4, R65, 0x5fffffa, RZ ;  /* 0x05fffffa41047825 */ /* 0x000fc800078e00ff */
[----:B------:R-:W-:-:S04]  /*ad50*/  IMAD R65, R65, 0x6, RZ ;  /* 0x0000000641417824 */ /* 0x000fc800078e02ff */
[----:B------:R-:W-:-:S04]  /*ad60*/  IMAD.HI.U32 R65, R65, 0x7f000001, R4 ;  /* 0x7f00000141417827 */ /* 0x000fc800078e0004 */
[----:B------:R-:W-:-:S04]  /*ad70*/  IMAD R5, R118, 0x7effffff, RZ ;  /* 0x7effffff76057824 */ /* 0x000fc800078e02ff */
[----:B------:R-:W-:-:S04]  /*ad80*/  IMAD.HI.U32 R118, R5, 0x7f000001, R118 ;  /* 0x7f00000105767827 */ /* 0x000fc800078e0076 */
[----:B------:R-:W-:Y:S01]  /*ad90*/  IMAD.WIDE.U32 R4, R24, R39, RZ ;  /* 0x0000002718047225 */ /* 0x000fe200078e00ff */
[----:B------:R0:W-:Y:S01]  /*ada0*/  STL [R1+0x114], R120 ;  /* 0x0001147801007387 */ /* 0x0001e20000100800 */
[----:B------:R-:W-:Y:S02]  /*adb0*/  ISETP.GE.U32.AND P1, PT, R14, 0x7f000001, PT ;  /* 0x7f0000010e00780c */ /* 0x000fe40003f26070 */
[----:B------:R-:W-:-:S04]  /*adc0*/  IMAD R119, R4, 0x7effffff, RZ ;  /* 0x7effffff04777824 */ /* 0x000fc800078e02ff */
[----:B------:R-:W-:Y:S01]  /*add0*/  IMAD.HI.U32 R119, R119, 0x7f000001, R4 ;  /* 0x7f00000177777827 */ /* 0x000fe200078e0004 */
[----:B0-----:R-:W-:Y:S01]  /*ade0*/  @P0 IADD3 R120, PT, PT, R120, -0x7f000001, RZ ;  /* 0x80ffffff78780810 */ /* 0x001fe20007ffe0ff */
[----:B------:R-:W-:Y:S02]  /*adf0*/  ISETP.GE.U32.AND P0, PT, R64, 0x7f000001, PT ;  /* 0x7f0000014000780c */ /* 0x000fe40003f06070 */
[----:B------:R-:W-:-:S04]  /*ae00*/  IMAD.WIDE.U32 R4, R24, R44, RZ ;  /* 0x0000002c18047225 */ /* 0x000fc800078e00ff */
[----:B------:R-:W-:Y:S01]  /*ae10*/  IMAD R121, R4, 0x7effffff, RZ ;  /* 0x7effffff04797824 */ /* 0x000fe200078e02ff */
[----:B------:R-:W-:-:S03]  /*ae20*/  @P1 IADD3 R14, PT, PT, R14, -0x7f000001, RZ ;  /* 0x80ffffff0e0e1810 */ /* 0x000fc60007ffe0ff */
[----:B------:R-:W-:-:S03]  /*ae30*/  IMAD.HI.U32 R121, R121, 0x7f000001, R4 ;  /* 0x7f00000179797827 */ /* 0x000fc600078e0004 */
[----:B------:R-:W-:Y:S02]  /*ae40*/  @P0 IADD3 R64, PT, PT, R64, -0x7f000001, RZ ;  /* 0x80ffffff40400810 */ /* 0x000fe40007ffe0ff */
[----:B------:R-:W-:Y:S02]  /*ae50*/  ISETP.GE.U32.AND P2, PT, R121, 0x7f000001, PT ;  /* 0x7f0000017900780c */ /* 0x000fe40003f46070 */
[----:B------:R-:W-:Y:S01]  /*ae60*/  IADD3 R14, PT, PT, R64, R14, RZ ;  /* 0x0000000e400e7210 */ /* 0x000fe20007ffe0ff */
[----:B------:R-:W-:-:S04]  /*ae70*/  ISETP.GE.U32.AND P0, PT, R10, 0x7f000001, PT ;  /* 0x7f0000010a00780c */ /* 0x000fc80003f06070 */
[----:B------:R-:W-:-:S06]  /*ae80*/  ISETP.GE.U32.AND P1, PT, R14, 0x7f000001, PT ;  /* 0x7f0000010e00780c */ /* 0x000fcc0003f26070 */
[----:B------:R-:W-:-:S05]  /*ae90*/  @P2 IADD3 R121, PT, PT, R121, -0x7f000001, RZ ;  /* 0x80ffffff79792810 */ /* 0x000fca0007ffe0ff */
[----:B------:R-:W-:Y:S01]  /*aea0*/  IMAD.WIDE.U32 R4, R121, 0x5fffffa, RZ ;  /* 0x05fffffa79047825 */ /* 0x000fe200078e00ff */
[----:B------:R-:W-:-:S03]  /*aeb0*/  @P0 IADD3 R10, PT, PT, R10, -0x7f000001, RZ ;  /* 0x80ffffff0a0a0810 */ /* 0x000fc60007ffe0ff */
[----:B------:R-:W-:Y:S01]  /*aec0*/  IMAD R121, R121, 0x6, RZ ;  /* 0x0000000679797824 */ /* 0x000fe200078e02ff */
[----:B------:R-:W-:-:S03]  /*aed0*/  @P1 IADD3 R14, PT, PT, R14, -0x7f000001, RZ ;  /* 0x80ffffff0e0e1810 */ /* 0x000fc60007ffe0ff */
[----:B------:R-:W-:Y:S01]  /*aee0*/  IMAD.HI.U32 R64, R121, 0x7f000001, R4 ;  /* 0x7f00000179407827 */ /* 0x000fe200078e0004 */
[----:B------:R3:W-:Y:S03]  /*aef0*/  STL [R1+0x114], R120 ;  /* 0x0001147801007387 */ /* 0x0007e60000100800 */
[----:B------:R-:W-:Y:S01]  /*af00*/  IMAD.WIDE.U32 R4, R14, R39, RZ ;  /* 0x000000270e047225 */ /* 0x000fe200078e00ff */
[----:B---3--:R-:W-:-:S03]  /*af10*/  IADD3 R120, PT, PT, R10, R15, RZ ;  /* 0x0000000f0a787210 */ /* 0x008fc60007ffe0ff */
[----:B------:R-:W-:-:S04]  /*af20*/  IMAD R15, R4, 0x7effffff, RZ ;  /* 0x7effffff040f7824 */ /* 0x000fc800078e02ff */
[----:B------:R-:W-:-:S05]  /*af30*/  IMAD.HI.U32 R15, R15, 0x7f000001, R4 ;  /* 0x7f0000010f0f7827 */ /* 0x000fca00078e0004 */
[----:B------:R-:W-:-:S13]  /*af40*/  ISETP.GE.U32.AND P0, PT, R15, 0x7f000001, PT ;  /* 0x7f0000010f00780c */ /* 0x000fda0003f06070 */
[----:B------:R-:W-:Y:S01]  /*af50*/  @P0 IADD3 R15, PT, PT, R15, -0x7f000001, RZ ;  /* 0x80ffffff0f0f0810 */ /* 0x000fe20007ffe0ff */
[----:B------:R-:W-:Y:S01]  /*af60*/  ISETP.GE.U32.AND P0, PT, R120, 0x7f000001, PT ;  /* 0x7f0000017800780c */ /* 0x000fe20003f06070 */
[----:B------:R0:W-:-:S12]  /*af70*/  STL [R1+0x118], R120 ;  /* 0x0001187801007387 */ /* 0x0001d80000100800 */
[----:B0-----:R-:W-:-:S05]  /*af80*/  @P0 IADD3 R120, PT, PT, R120, -0x7f000001, RZ ;  /* 0x80ffffff78780810 */ /* 0x001fca0007ffe0ff */
[----:B------:R0:W-:Y:S04]  /*af90*/  STL [R1+0x118], R120 ;  /* 0x0001187801007387 */ /* 0x0001e80000100800 */
[----:B0-----:R-:W2:Y:S01]  /*afa0*/  LDL.64 R120, [R1+0x100] ;  /* 0x0001000001787983 */ /* 0x001ea20000100a00 */
[----:B------:R-:W-:Y:S01]  /*afb0*/  IMAD.WIDE.U32 R4, R15, 0x5fffffa, RZ ;  /* 0x05fffffa0f047825 */ /* 0x000fe200078e00ff */
[----:B------:R-:W-:-:S03]  /*afc0*/  ISETP.GE.U32.AND P0, PT, R23, 0x7f000001, PT ;  /* 0x7f0000011700780c */ /* 0x000fc60003f06070 */
[----:B------:R-:W-:-:S04]  /*afd0*/  IMAD R15, R15, 0x6, RZ ;  /* 0x000000060f0f7824 */ /* 0x000fc800078e02ff */
[----:B------:R-:W-:-:S04]  /*afe0*/  IMAD.HI.U32 R24, R15, 0x7f000001, R4 ;  /* 0x7f0000010f187827 */ /* 0x000fc800078e0004 */
[----:B------:R-:W-:-:S04]  /*aff0*/  IMAD.WIDE.U32 R4, R14, R40, RZ ;  /* 0x000000280e047225 */ /* 0x000fc800078e00ff */
[----:B------:R-:W-:Y:S01]  /*b000*/  IMAD R15, R4, 0x7effffff, RZ ;  /* 0x7effffff040f7824 */ /* 0x000fe200078e02ff */
[----:B------:R-:W-:-:S03]  /*b010*/  @P0 IADD3 R23, PT, PT, R23, -0x7f000001, RZ ;  /* 0x80ffffff17170810 */ /* 0x000fc60007ffe0ff */
[----:B------:R-:W-:-:S04]  /*b020*/  IMAD.HI.U32 R10, R15, 0x7f000001, R4 ;  /* 0x7f0000010f0a7827 */ /* 0x000fc800078e0004 */
[----:B------:R-:W-:-:S04]  /*b030*/  IMAD.WIDE.U32 R4, R14, R38, RZ ;  /* 0x000000260e047225 */ /* 0x000fc800078e00ff */
[----:B------:R-:W-:Y:S01]  /*b040*/  IMAD R15, R4, 0x7effffff, RZ ;  /* 0x7effffff040f7824 */ /* 0x000fe200078e02ff */
[----:B------:R-:W-:Y:S01]  /*b050*/  ISETP.GE.U32.AND P0, PT, R10, 0x7f000001, PT ;  /* 0x7f0000010a00780c */ /* 0x000fe20003f06070 */
[----:B----4-:R-:W-:Y:S02]  /*b060*/  IADD3 R23, PT, PT, R23, R6, RZ ;  /* 0x0000000617177210 */ /* 0x010fe40007ffe0ff */
[----:B------:R-:W-:-:S04]  /*b070*/  IMAD.HI.U32 R6, R15, 0x7f000001, R4 ;  /* 0x7f0000010f067827 */ /* 0x000fc800078e0004 */
[----:B------:R-:W-:-:S04]  /*b080*/  IMAD.WIDE.U32 R4, R14, R44, RZ ;  /* 0x0000002c0e047225 */ /* 0x000fc800078e00ff */
[----:B------:R-:W-:-:S04]  /*b090*/  IMAD R125, R4, 0x7effffff, RZ ;  /* 0x7effffff047d7824 */ /* 0x000fc800078e02ff */
[----:B------:R-:W-:Y:S01]  /*b0a0*/  IMAD.HI.U32 R125, R125, 0x7f000001, R4 ;  /* 0x7f0000017d7d7827 */ /* 0x000fe200078e0004 */
[----:B------:R-:W-:-:S04]  /*b0b0*/  @P0 IADD3 R10, PT, PT, R10, -0x7f000001, RZ ;  /* 0x80ffffff0a0a0810 */ /* 0x000fc80007ffe0ff */
[----:B------:R-:W-:Y:S01]  /*b0c0*/  ISETP.GE.U32.AND P0, PT, R125, 0x7f000001, PT ;  /* 0x7f0000017d00780c */ /* 0x000fe20003f06070 */
[----:B------:R-:W-:-:S12]  /*b0d0*/  ISETP.GE.U32.AND P1, PT, R124, 0x7f000001, PT ;  /* 0x7f0000017c00780c */ /* 0x000fd80003f26070 */
[----:B------:R-:W-:Y:S01]  /*b0e0*/  @P0 IADD3 R125, PT, PT, R125, -0x7f000001, RZ ;  /* 0x80ffffff7d7d0810 */ /* 0x000fe20007ffe0ff */
[----:B------:R-:W-:Y:S01]  /*b0f0*/  ISETP.GE.U32.AND P0, PT, R123, 0x7f000001, PT ;  /* 0x7f0000017b00780c */ /* 0x000fe20003f06070 */
[----:B------:R-:W-:Y:S01]  /*b100*/  @P1 IADD3 R124, PT, PT, R124, -0x7f000001, RZ ;  /* 0x80ffffff7c7c1810 */ /* 0x000fe20007ffe0ff */
[----:B------:R-:W-:-:S04]  /*b110*/  ISETP.GE.U32.AND P2, PT, R8, 0x7f000001, PT ;  /* 0x7f0000010800780c */ /* 0x000fc80003f46070 */
[----:B------:R-:W-:Y:S01]  /*b120*/  ISETP.GE.U32.AND P1, PT, R124, 0x7f000001, PT ;  /* 0x7f0000017c00780c */ /* 0x000fe20003f26070 */
[----:B------:R-:W-:-:S06]  /*b130*/  ISETP.GE.U32.AND P6, PT, R16, 0x7f000001, PT ;  /* 0x7f0000011000780c */ /* 0x000fcc0003fc6070 */
[----:B------:R-:W-:-:S05]  /*b140*/  @P0 IADD3 R123, PT, PT, R123, -0x7f000001, RZ ;  /* 0x80ffffff7b7b0810 */ /* 0x000fca0007ffe0ff */
[----:B------:R-:W-:Y:S01]  /*b150*/  ISETP.GE.U32.AND P0, PT, R123, 0x7f000001, PT ;  /* 0x7f0000017b00780c */ /* 0x000fe20003f06070 */
[----:B------:R-:W-:Y:S01]  /*b160*/  ISETP.GE.U32.AND P3, PT, R122, 0x7f000001, PT ;  /* 0x7f0000017a00780c */ /* 0x000fe20003f66070 */
[----:B------:R-:W-:Y:S02]  /*b170*/  @P1 IADD3 R124, PT, PT, R124, -0x7f000001, RZ ;  /* 0x80ffffff7c7c1810 */ /* 0x000fe40007ffe0ff */
[----:B------:R-:W-:Y:S02]  /*b180*/  @P2 IADD3 R8, PT, PT, R8, -0x7f000001, RZ ;  /* 0x80ffffff08082810 */ /* 0x000fe40007ffe0ff */
[----:B------:R-:W-:-:S03]  /*b190*/  @P6 IADD3 R16, PT, PT, R16, -0x7f000001, RZ ;  /* 0x80ffffff10106810 */ /* 0x000fc60007ffe0ff */
[----:B------:R-:W-:-:S04]  /*b1a0*/  ISETP.GE.U32.AND P2, PT, R8, 0x7f000001, PT ;  /* 0x7f0000010800780c */ /* 0x000fc80003f46070 */
[----:B------:R-:W-:Y:S01]  /*b1b0*/  @P0 IADD3 R123, PT, PT, R123, -0x7f000001, RZ ;  /* 0x80ffffff7b7b0810 */ /* 0x000fe20007ffe0ff */
[----:B------:R-:W-:Y:S01]  /*b1c0*/  ISETP.GE.U32.AND P0, PT, R124, 0x7f000001, PT ;  /* 0x7f0000017c00780c */ /* 0x000fe20003f06070 */
[----:B------:R-:W-:Y:S01]  /*b1d0*/  @P3 IADD3 R122, PT, PT, R122, -0x7f000001, RZ ;  /* 0x80ffffff7a7a3810 */ /* 0x000fe20007ffe0ff */
[----:B------:R-:W-:Y:S01]  /*b1e0*/  ISETP.GE.U32.AND P3, PT, R16, 0x7f000001, PT ;  /* 0x7f0000011000780c */ /* 0x000fe20003f66070 */
[----:B------:R-:W-:Y:S01]  /*b1f0*/  ISETP.GE.U32.AND P1, PT, R21, 0x7f000001, PT ;  /* 0x7f0000011500780c */ /* 0x000fe20003f26070 */
[----:B------:R-:W-:Y:S02]  /*b200*/  ISETP.GE.U32.AND P4, PT, R123, 0x7f000001, PT ;  /* 0x7f0000017b00780c */ /* 0x000fe40003f86070 */
[----:B------:R-:W-:Y:S02]  /*b210*/  ISETP.GE.U32.AND P5, PT, R122, 0x7f000001, PT ;  /* 0x7f0000017a00780c */ /* 0x000fe40003fa6070 */
[----:B------:R-:W-:-:S05]  /*b220*/  @P2 IADD3 R8, PT, PT, R8, -0x7f000001, RZ ;  /* 0x80ffffff08082810 */ /* 0x000fca0007ffe0ff */
[----:B------:R-:W-:Y:S01]  /*b230*/  @P0 IADD3 R124, PT, PT, R124, -0x7f000001, RZ ;  /* 0x80ffffff7c7c0810 */ /* 0x000fe20007ffe0ff */
[----:B------:R-:W-:Y:S01]  /*b240*/  ISETP.GE.U32.AND P2, PT, R8, 0x7f000001, PT ;  /* 0x7f0000010800780c */ /* 0x000fe20003f46070 */
[----:B------:R-:W-:-:S03]  /*b250*/  @P3 IADD3 R16, PT, PT, R16, -0x7f000001, RZ ;  /* 0x80ffffff10103810 */ /* 0x000fc60007ffe0ff */
[----:B------:R-:W-:Y:S01]  /*b260*/  ISETP.GE.U32.AND P0, PT, R124, 0x7f000001, PT ;  /* 0x7f0000017c00780c */ /* 0x000fe20003f06070 */
[----:B------:R-:W-:Y:S02]  /*b270*/  @P4 IADD3 R123, PT, PT, R123, -0x7f000001, RZ ;  /* 0x80ffffff7b7b4810 */ /* 0x000fe40007ffe0ff */
[----:B------:R-:W-:Y:S01]  /*b280*/  @P1 IADD3 R21, PT, PT, R21, -0x7f000001, RZ ;  /* 0x80ffffff15151810 */ /* 0x000fe20007ffe0ff */
[----:B------:R-:W-:Y:S01]  /*b290*/  ISETP.GE.U32.AND P1, PT, R16, 0x7f000001, PT ;  /* 0x7f0000011000780c */ /* 0x000fe20003f26070 */
[----:B------:R-:W-:Y:S01]  /*b2a0*/  @P5 IADD3 R122, PT, PT, R122, -0x7f000001, RZ ;  /* 0x80ffffff7a7a5810 */ /* 0x000fe20007ffe0ff */
[----:B------:R-:W-:-:S04]  /*b2b0*/  ISETP.GE.U32.AND P4, PT, R123, 0x7f000001, PT ;  /* 0x7f0000017b00780c */ /* 0x000fc80003f86070 */
[----:B------:R-:W-:Y:S01]  /*b2c0*/  ISETP.GE.U32.AND P5, PT, R122, 0x7f000001, PT ;  /* 0x7f0000017a00780c */ /* 0x000fe20003fa6070 */
[----:B------:R-:W-:Y:S02]  /*b2d0*/  @P2 IADD3 R8, PT, PT, R8, -0x7f000001, RZ ;  /* 0x80ffffff08082810 */ /* 0x000fe40007ffe0ff */
[----:B------:R-:W-:-:S03]  /*b2e0*/  @P0 IADD3 R124, PT, PT, R124, -0x7f000001, RZ ;  /* 0x80ffffff7c7c0810 */ /* 0x000fc60007ffe0ff */
[----:B------:R-:W-:Y:S01]  /*b2f0*/  ISETP.GE.U32.AND P0, PT, R8, 0x7f000001, PT ;  /* 0x7f0000010800780c */ /* 0x000fe20003f06070 */
[----:B------:R-:W-:Y:S01]  /*b300*/  @P1 IADD3 R16, PT, PT, R16, -0x7f000001, RZ ;  /* 0x80ffffff10101810 */ /* 0x000fe20007ffe0ff */
[----:B------:R-:W-:Y:S01]  /*b310*/  ISETP.GE.U32.AND P6, PT, R124, 0x7f000001, PT ;  /* 0x7f0000017c00780c */ /* 0x000fe20003fc6070 */
[----:B------:R-:W-:Y:S01]  /*b320*/  @P4 IADD3 R123, PT, PT, R123, -0x7f000001, RZ ;  /* 0x80ffffff7b7b4810 */ /* 0x000fe20007ffe0ff */
[----:B------:R-:W-:Y:S02]  /*b330*/  ISETP.GE.U32.AND P3, PT, R21, 0x7f000001, PT ;  /* 0x7f0000011500780c */ /* 0x000fe40003f66070 */
[----:B------:R-:W-:Y:S01]  /*b340*/  ISETP.GE.U32.AND P1, PT, R16, 0x7f000001, PT ;  /* 0x7f0000011000780c */ /* 0x000fe20003f26070 */
[----:B------:R-:W-:Y:S01]  /*b350*/  @P5 IADD3 R122, PT, PT, R122, -0x7f000001, RZ ;  /* 0x80ffffff7a7a5810 */ /* 0x000fe20007ffe0ff */
[----:B------:R-:W-:Y:S01]  /*b360*/  ISETP.GE.U32.AND P5, PT, R123, 0x7f000001, PT ;  /* 0x7f0000017b00780c */ /* 0x000fe20003fa6070 */
[----:B------:R-:W-:-:S03]  /*b370*/  IMAD.WIDE.U32 R4, R10, 0x5fffffa, RZ ;  /* 0x05fffffa0a047825 */ /* 0x000fc600078e00ff */
[----:B------:R-:W-:Y:S01]  /*b380*/  ISETP.GE.U32.AND P4, PT, R122, 0x7f000001, PT ;  /* 0x7f0000017a00780c */ /* 0x000fe20003f86070 */
[----:B------:R-:W-:Y:S01]  /*b390*/  @P0 IADD3 R8, PT, PT, R8, -0x7f000001, RZ ;  /* 0x80ffffff08080810 */ /* 0x000fe20007ffe0ff */
[----:B------:R-:W-:Y:S01]  /*b3a0*/  IMAD R15, R10, 0x6, RZ ;  /* 0x000000060a0f7824 */ /* 0x000fe200078e02ff */
[----:B------:R-:W-:-:S03]  /*b3b0*/  @P6 IADD3 R124, PT, PT, R124, -0x7f000001, RZ ;  /* 0x80ffffff7c7c6810 */ /* 0x000fc60007ffe0ff */
[----:B------:R-:W-:Y:S01]  /*b3c0*/  IMAD.HI.U32 R10, R15, 0x7f000001, R4 ;  /* 0x7f0000010f0a7827 */ /* 0x000fe200078e0004 */
[----:B------:R-:W-:Y:S02]  /*b3d0*/  @P3 IADD3 R21, PT, PT, R21, -0x7f000001, RZ ;  /* 0x80ffffff15153810 */ /* 0x000fe40007ffe0ff */
[----:B------:R-:W-:Y:S02]  /*b3e0*/  @P1 IADD3 R16, PT, PT, R16, -0x7f000001, RZ ;  /* 0x80ffffff10101810 */ /* 0x000fe40007ffe0ff */
[----:B------:R-:W-:Y:S01]  /*b3f0*/  IADD3 R5, PT, PT, R124, UR8, RZ ;  /* 0x000000087c057c10 */ /* 0x000fe2000fffe0ff */
[----:B------:R-:W-:Y:S01]  /*b400*/  ISETP.GE.U32.AND P0, PT, R8, 0x7f000001, PT ;  /* 0x7f0000010800780c */ /* 0x000fe20003f06070 */
[----:B------:R-:W-:Y:S01]  /*b410*/  IMAD.WIDE.U32 R14, R125, 0x5fffffa, RZ ;  /* 0x05fffffa7d0e7825 */ /* 0x000fe200078e00ff */
[----:B------:R-:W-:Y:S01]  /*b420*/  @P5 IADD3 R123, PT, PT, R123, -0x7f000001, RZ ;  /* 0x80ffffff7b7b5810 */ /* 0x000fe20007ffe0ff */
[----:B------:R-:W-:Y:S02]  /*b430*/  ISETP.GE.U32.AND P2, PT, R21, 0x7f000001, PT ;  /* 0x7f0000011500780c */ /* 0x000fe40003f46070 */
[----:B------:R-:W-:Y:S01]  /*b440*/  IMAD R125, R125, 0x6, RZ ;  /* 0x000000067d7d7824 */ /* 0x000fe200078e02ff */
[----:B------:R-:W-:Y:S01]  /*b450*/  ISETP.GE.U32.AND P6, PT, R16, 0x7f000001, PT ;  /* 0x7f0000011000780c */ /* 0x000fe20003fc6070 */
[----:B------:R-:W-:Y:S01]  /*b460*/  ISETP.GE.U32.AND P1, PT, R5, 0x7f000001, PT ;  /* 0x7f0000010500780c */ /* 0x000fe20003f26070 */
[----:B------:R-:W-:Y:S01]  /*b470*/  @P4 IADD3 R122, PT, PT, R122, -0x7f000001, RZ ;  /* 0x80ffffff7a7a4810 */ /* 0x000fe20007ffe0ff */
[----:B------:R-:W-:Y:S01]  /*b480*/  IMAD.HI.U32 R14, R125, 0x7f000001, R14 ;  /* 0x7f0000017d0e7827 */ /* 0x000fe200078e000e */
[----:B------:R-:W-:Y:S01]  /*b490*/  IADD3 R15, PT, PT, R123, UR7, RZ ;  /* 0x000000077b0f7c10 */ /* 0x000fe2000fffe0ff */
[----:B------:R-:W-:-:S02]  /*b4a0*/  ISETP.GE.U32.AND P5, PT, R23, 0x7f000001, PT ;  /* 0x7f0000011700780c */ /* 0x000fc40003fa6070 */
[----:B------:R-:W-:Y:S01]  /*b4b0*/  ISETP.GE.U32.AND P3, PT, R122, 0x7f000001, PT ;  /* 0x7f0000017a00780c */ /* 0x000fe20003f66070 */
[----:B------:R-:W-:Y:S01]  /*b4c0*/  @P0 IADD3 R8, PT, PT, R8, -0x7f000001, RZ ;  /* 0x80ffffff08080810 */ /* 0x000fe20007ffe0ff */
[----:B------:R-:W-:Y:S01]  /*b4d0*/  ISETP.GE.U32.AND P4, PT, R15, 0x7f000001, PT ;  /* 0x7f0000010f00780c */ /* 0x000fe20003f86070 */
[----:B------:R-:W-:-:S03]  /*b4e0*/  @P2 IADD3 R21, PT, PT, R21, -0x7f000001, RZ ;  /* 0x80ffffff15152810 */ /* 0x000fc60007ffe0ff */
[----:B------:R-:W-:Y:S02]  /*b4f0*/  @P6 IADD3 R16, PT, PT, R16, -0x7f000001, RZ ;  /* 0x80ffffff10106810 */ /* 0x000fe40007ffe0ff */
[----:B------:R-:W-:Y:S02]  /*b500*/  @P1 IADD3 R5, PT, PT, R5, -0x7f000001, RZ ;  /* 0x80ffffff05051810 */ /* 0x000fe40007ffe0ff */
[----:B------:R-:W-:Y:S01]  /*b510*/  IADD3 R8, PT, PT, R8, UR9, RZ ;  /* 0x0000000908087c10 */ /* 0x000fe2000fffe0ff */
[----:B------:R0:W-:Y:S01]  /*b520*/  STL [R1+0x11c], R23 ;  /* 0x00011c1701007387 */ /* 0x0001e20000100800 */
[----:B------:R-:W-:Y:S01]  /*b530*/  ISETP.GE.U32.AND P2, PT, R21, 0x7f000001, PT ;  /* 0x7f0000011500780c */ /* 0x000fe20003f46070 */
[----:B------:R-:W-:Y:S02]  /*b540*/  IADD3 R16, PT, PT, R5, R16, RZ ;  /* 0x0000001005107210 */ /* 0x000fe40007ffe0ff */
[----:B------:R-:W-:Y:S01]  /*b550*/  ISETP.GE.U32.AND P0, PT, R8, 0x7f000001, PT ;  /* 0x7f0000010800780c */ /* 0x000fe20003f06070 */
[----:B------:R-:W-:Y:S01]  /*b560*/  IMAD.WIDE.U32 R4, R99, R29, RZ ;  /* 0x0000001d63047225 */ /* 0x000fe200078e00ff */
[----:B------:R-:W-:-:S02]  /*b570*/  @P3 IADD3 R122, PT, PT, R122, -0x7f000001, RZ ;  /* 0x80ffffff7a7a3810 */ /* 0x000fc40007ffe0ff */
[----:B0-----:R-:W-:Y:S02]  /*b580*/  @P5 IADD3 R23, PT, PT, R23, -0x7f000001, RZ ;  /* 0x80ffffff17175810 */ /* 0x001fe40007ffe0ff */
[----:B------:R-:W-:-:S03]  /*b590*/  @P4 IADD3 R15, PT, PT, R15, -0x7f000001, RZ ;  /* 0x80ffffff0f0f4810 */ /* 0x000fc60007ffe0ff */
[----:B------:R0:W-:Y:S01]  /*b5a0*/  STL [R1+0x11c], R23 ;  /* 0x00011c1701007387 */ /* 0x0001e20000100800 */
[----:B------:R-:W-:Y:S02]  /*b5b0*/  IADD3 R15, PT, PT, R15, R122, RZ ;  /* 0x0000007a0f0f7210 */ /* 0x000fe40007ffe0ff */
[----:B------:R-:W-:Y:S01]  /*b5c0*/  @P2 IADD3 R21, PT, PT, R21, -0x7f000001, RZ ;  /* 0x80ffffff15152810 */ /* 0x000fe20007ffe0ff */
[----:B0-----:R-:W-:-:S04]  /*b5d0*/  IMAD R23, R4, 0x7effffff, RZ ;  /* 0x7effffff04177824 */ /* 0x001fc800078e02ff */
[----:B------:R-:W-:Y:S01]  /*b5e0*/  IMAD.HI.U32 R122, R23, 0x7f000001, R4 ;  /* 0x7f000001177a7827 */ /* 0x000fe200078e0004 */
[----:B------:R-:W-:-:S04]  /*b5f0*/  @P0 IADD3 R8, PT, PT, R8, -0x7f000001, RZ ;  /* 0x80ffffff08080810 */ /* 0x000fc80007ffe0ff */
[----:B------:R-:W-:Y:S01]  /*b600*/  ISETP.GE.U32.AND P0, PT, R122, 0x7f000001, PT ;  /* 0x7f0000017a00780c */ /* 0x000fe20003f06070 */
[----:B------:R-:W-:Y:S01]  /*b610*/  ISETP.GE.U32.AND P1, PT, R21, 0x7f000001, PT ;  /* 0x7f0000011500780c */ /* 0x000fe20003f26070 */
[----:B------:R-:W-:-:S04]  /*b620*/  IMAD.WIDE.U32 R4, R103, R30, RZ ;  /* 0x0000001e67047225 */ /* 0x000fc800078e00ff */
[----:B------:R-:W-:-:S04]  /*b630*/  IMAD R23, R4, 0x7effffff, RZ ;  /* 0x7effffff04177824 */ /* 0x000fc800078e02ff */
[----:B------:R-:W-:-:S03]  /*b640*/  IMAD.HI.U32 R5, R23, 0x7f000001, R4 ;  /* 0x7f00000117057827 */ /* 0x000fc600078e0004 */
[----:B------:R-:W-:Y:S01]  /*b650*/  @P0 IADD3 R122, PT, PT, R122, -0x7f000001, RZ ;  /* 0x80ffffff7a7a0810 */ /* 0x000fe20007ffe0ff */
[----:B------:R-:W-:Y:S01]  /*b660*/  ISETP.GE.U32.AND P0, PT, R116, 0x7f000001, PT ;  /* 0x7f0000017400780c */ /* 0x000fe20003f06070 */
[----:B------:R-:W-:Y:S01]  /*b670*/  @P1 IADD3 R21, PT, PT, R21, -0x7f000001, RZ ;  /* 0x80ffffff15151810 */ /* 0x000fe20007ffe0ff */
[----:B------:R-:W-:-:S03]  /*b680*/  ISETP.GE.U32.AND P3, PT, R5, 0x7f000001, PT ;  /* 0x7f0000010500780c */ /* 0x000fc60003f66070 */
[----:B------:R-:W-:Y:S02]  /*b690*/  IADD3 R21, PT, PT, R8, R21, RZ ;  /* 0x0000001508157210 */ /* 0x000fe40007ffe0ff */
[----:B------:R-:W-:Y:S01]  /*b6a0*/  IADD3 R8, PT, PT, R107, R122, RZ ;  /* 0x0000007a6b087210 */ /* 0x000fe20007ffe0ff */
[----:B------:R-:W-:-:S04]  /*b6b0*/  ISETP.GE.U32.AND P1, PT, R22, 0x7f000001, PT ;  /* 0x7f0000011600780c */ /* 0x000fc80003f26070 */
[----:B------:R-:W-:Y:S01]  /*b6c0*/  ISETP.GE.U32.AND P2, PT, R8, 0x7f000001, PT ;  /* 0x7f0000010800780c */ /* 0x000fe20003f46070 */
[----:B------:R-:W-:Y:S02]  /*b6d0*/  @P0 IADD3 R116, PT, PT, R116, -0x7f000001, RZ ;  /* 0x80ffffff74740810 */ /* 0x000fe40007ffe0ff */
[----:B------:R-:W-:Y:S01]  /*b6e0*/  @P3 IADD3 R5, PT, PT, R5, -0x7f000001, RZ ;  /* 0x80ffffff05053810 */ /* 0x000fe20007ffe0ff */
[----:B------:R-:W-:Y:S02]  /*b6f0*/  ISETP.GE.U32.AND P3, PT, R20, 0x7f000001, PT ;  /* 0x7f0000011400780c */ /* 0x000fe40003f66070 */
[----:B------:R-:W-:-:S03]  /*b700*/  ISETP.GE.U32.AND P0, PT, R116, 0x7f000001, PT ;  /* 0x7f0000017400780c */ /* 0x000fc60003f06070 */
[----:B------:R-:W-:-:S04]  /*b710*/  @P1 IADD3 R22, PT, PT, R22, -0x7f000001, RZ ;  /* 0x80ffffff16161810 */ /* 0x000fc80007ffe0ff */
[----:B------:R-:W-:Y:S01]  /*b720*/  @P2 IADD3 R8, PT, PT, R8, -0x7f000001, RZ ;  /* 0x80ffffff08082810 */ /* 0x000fe20007ffe0ff */
[----:B------:R-:W-:Y:S01]  /*b730*/  ISETP.GE.U32.AND P2, PT, R19, 0x7f000001, PT ;  /* 0x7f0000011300780c */ /* 0x000fe20003f46070 */
[----:B------:R-:W-:Y:S01]  /*b740*/  ISETP.GE.U32.AND P4, PT, R17, 0x7f000001, PT ;  /* 0x7f0000011100780c */ /* 0x000fe20003f86070 */
[----:B------:R-:W-:Y:S01]  /*b750*/  ISETP.GE.U32.AND P1, PT, R22, 0x7f000001, PT ;  /* 0x7f0000011600780c */ /* 0x000fe20003f26070 */
[----:B------:R-:W-:Y:S02]  /*b760*/  @P3 IADD3 R20, PT, PT, R20, -0x7f000001, RZ ;  /* 0x80ffffff14143810 */ /* 0x000fe40007ffe0ff */
[----:B------:R-:W-:Y:S02]  /*b770*/  @P0 IADD3 R116, PT, PT, R116, -0x7f000001, RZ ;  /* 0x80ffffff74740810 */ /* 0x000fe40007ffe0ff */
[----:B------:R-:W-:Y:S01]  /*b780*/  IADD3 R8, PT, PT, R8, R5, RZ ;  /* 0x0000000508087210 */ /* 0x000fe20007ffe0ff */
[----:B------:R-:W-:Y:S01]  /*b790*/  IMAD.WIDE.U32 R4, R98, R29, RZ ;  /* 0x0000001d62047225 */ /* 0x000fe200078e00ff */
[----:B------:R-:W-:-:S03]  /*b7a0*/  IADD3 R116, PT, PT, R116, R20, RZ ;  /* 0x0000001474747210 */ /* 0x000fc60007ffe0ff */
[----:B------:R-:W-:Y:S01]  /*b7b0*/  IMAD R23, R4, 0x7effffff, RZ ;  /* 0x7effffff04177824 */ /* 0x000fe200078e02ff */
[----:B------:R-:W-:-:S03]  /*b7c0*/  @P2 IADD3 R19, PT, PT, R19, -0x7f000001, RZ ;  /* 0x80ffffff13132810 */ /* 0x000fc60007ffe0ff */
[----:B------:R-:W-:Y:S01]  /*b7d0*/  IMAD.HI.U32 R23, R23, 0x7f000001, R4 ;  /* 0x7f00000117177827 */ /* 0x000fe200078e0004 */
[----:B------:R-:W-:Y:S02]  /*b7e0*/  @P4 IADD3 R17, PT, PT, R17, -0x7f000001, RZ ;  /* 0x80ffffff11114810 */ /* 0x000fe40007ffe0ff */
[----:B------:R-:W-:Y:S01]  /*b7f0*/  @P1 IADD3 R22, PT, PT, R22, -0x7f000001, RZ ;  /* 0x80ffffff16161810 */ /* 0x000fe20007ffe0ff */
[----:B------:R-:W-:Y:S01]  /*b800*/  ISETP.GE.U32.AND P1, PT, R9, 0x7f000001, PT ;  /* 0x7f0000010900780c */ /* 0x000fe20003f26070 */
[----:B------:R-:W-:Y:S01]  /*b810*/  ISETP.GE.U32.AND P0, PT, R19, 0x7f000001, PT ;  /* 0x7f0000011300780c */ /* 0x000fe20003f06070 */
[----:B------:R-:W-:Y:S01]  /*b820*/  IMAD.WIDE.U32 R4, R106, R30, RZ ;  /* 0x0000001e6a047225 */ /* 0x000fe200078e00ff */
[----:B------:R-:W-:Y:S01]  /*b830*/  ISETP.GE.U32.AND P2, PT, R23, 0x7f000001, PT ;  /* 0x7f0000011700780c */ /* 0x000fe20003f46070 */
[----:B------:R-:W-:Y:S02]  /*b840*/  IADD3 R22, PT, PT, R22, R17, RZ ;  /* 0x0000001116167210 */ /* 0x000fe40007ffe0ff */
[----:B------:R-:W-:-:S04]  /*b850*/  IMAD R17, R4, 0x7effffff, RZ ;  /* 0x7effffff04117824 */ /* 0x000fc800078e02ff */
[----:B------:R-:W-:Y:S01]  /*b860*/  IMAD.HI.U32 R4, R17, 0x7f000001, R4 ;  /* 0x7f00000111047827 */ /* 0x000fe200078e0004 */
[----:B--2---:R-:W2:Y:S02]  /*b870*/  LD.E R20, desc[UR14][R120.64+0x110] ;  /* 0x0001100e78147980 */ /* 0x004ea4000c101900 */
[----:B------:R-:W-:Y:S02]  /*b880*/  @P1 IADD3 R9, PT, PT, R9, -0x7f000001, RZ ;  /* 0x80ffffff09091810 */ /* 0x000fe40007ffe0ff */
[----:B------:R-:W3:Y:S01]  /*b890*/  LD.E R17, desc[UR14][R120.64+0x114] ;  /* 0x0001140e78117980 */ /* 0x000ee2000c101900 */
[----:B------:R-:W-:Y:S02]  /*b8a0*/  @P0 IADD3 R19, PT, PT, R19, -0x7f000001, RZ ;  /* 0x80ffffff13130810 */ /* 0x000fe40007ffe0ff */
[----:B------:R-:W-:Y:S01]  /*b8b0*/  @P2 IADD3 R23, PT, PT, R23, -0x7f000001, RZ ;  /* 0x80ffffff17172810 */ /* 0x000fe20007ffe0ff */
[----:B------:R-:W-:Y:S01]  /*b8c0*/  ISETP.GE.U32.AND P0, PT, R18, 0x7f000001, PT ;  /* 0x7f0000011200780c */ /* 0x000fe20003f06070 */
[----:B------:R-:W-:-:S02]  /*b8d0*/  IADD3 R19, PT, PT, R19, R9, RZ ;  /* 0x0000000913137210 */ /* 0x000fc40007ffe0ff */
[----:B------:R-:W-:-:S05]  /*b8e0*/  IADD3 R9, PT, PT, R113, R23, RZ ;  /* 0x0000001771097210 */ /* 0x000fca0007ffe0ff */
[----:B------:R-:W-:-:S05]  /*b8f0*/  ISETP.GE.U32.AND P1, PT, R9, 0x7f000001, PT ;  /* 0x7f0000010900780c */ /* 0x000fca0003f26070 */
[----:B------:R-:W-:Y:S01]  /*b900*/  @P0 IADD3 R18, PT, PT, R18, -0x7f000001, RZ ;  /* 0x80ffffff12120810 */ /* 0x000fe20007ffe0ff */
[----:B------:R-:W-:-:S04]  /*b910*/  ISETP.GE.U32.AND P2, PT, R4, 0x7f000001, PT ;  /* 0x7f0000010400780c */ /* 0x000fc80003f46070 */
[----:B------:R-:W-:-:S03]  /*b920*/  ISETP.GE.U32.AND P0, PT, R18, 0x7f000001, PT ;  /* 0x7f0000011200780c */ /* 0x000fc60003f06070 */
[----:B------:R-:W-:Y:S01]  /*b930*/  @P1 IADD3 R9, PT, PT, R9, -0x7f000001, RZ ;  /* 0x80ffffff09091810 */ /* 0x000fe20007ffe0ff */
[----:B------:R-:W-:-:S05]  /*b940*/  ISETP.GE.U32.AND P1, PT, R117, 0x7f000001, PT ;  /* 0x7f0000017500780c */ /* 0x000fca0003f26070 */
[----:B------:R-:W-:-:S04]  /*b950*/  @P2 IADD3 R4, PT, PT, R4, -0x7f000001, RZ ;  /* 0x80ffffff04042810 */ /* 0x000fc80007ffe0ff */
[----:B------:R-:W-:-:S04]  /*b960*/  @P0 IADD3 R18, PT, PT, R18, -0x7f000001, RZ ;  /* 0x80ffffff12120810 */ /* 0x000fc80007ffe0ff */
[----:B------:R-:W-:Y:S02]  /*b970*/  @P1 IADD3 R117, PT, PT, R117, -0x7f000001, RZ ;  /* 0x80ffffff75751810 */ /* 0x000fe40007ffe0ff */
[----:B------:R-:W-:Y:S02]  /*b980*/  IADD3 R9, PT, PT, R9, R4, RZ ;  /* 0x0000000409097210 */ /* 0x000fe40007ffe0ff */
[----:B------:R-:W-:Y:S02]  /*b990*/  IADD3 R117, PT, PT, R18, R117, RZ ;  /* 0x0000007512757210 */ /* 0x000fe40007ffe0ff */
[----:B------:R-:W4:Y:S01]  /*b9a0*/  LD.E R18, desc[UR14][R120.64+0x118] ;  /* 0x0001180e78127980 */ /* 0x000f22000c101900 */
[----:B------:R-:W-:Y:S01]  /*b9b0*/  ISETP.GE.U32.AND P2, PT, R9, 0x7f000001, PT ;  /* 0x7f0000010900780c */ /* 0x000fe20003f46070 */
[----:B------:R-:W-:Y:S01]  /*b9c0*/  ISETP.GE.U32.AND P1, PT, R118, 0x7f000001, PT ;  /* 0x7f0000017600780c */ /* 0x000fe20003f26070 */
[----:B------:R-:W-:-:S11]  /*b9d0*/  ISETP.GE.U32.AND P0, PT, R22, 0x7f000001, PT ;  /* 0x7f0000011600780c */ /* 0x000fd60003f06070 */
[----:B------:R-:W-:Y:S01]  /*b9e0*/  @P2 IADD3 R9, PT, PT, R9, -0x7f000001, RZ ;  /* 0x80ffffff09092810 */ /* 0x000fe20007ffe0ff */
[----:B------:R-:W-:Y:S01]  /*b9f0*/  ISETP.GE.U32.AND P2, PT, R8, 0x7f000001, PT ;  /* 0x7f0000010800780c */ /* 0x000fe20003f46070 */
[----:B------:R-:W-:Y:S02]  /*ba00*/  @P1 IADD3 R118, PT, PT, R118, -0x7f000001, RZ ;  /* 0x80ffffff76761810 */ /* 0x000fe40007ffe0ff */
[----:B------:R-:W-:Y:S01]  /*ba10*/  @P0 IADD3 R22, PT, PT, R22, -0x7f000001, RZ ;  /* 0x80ffffff16160810 */ /* 0x000fe20007ffe0ff */
[----:B------:R-:W-:Y:S01]  /*ba20*/  IMAD.WIDE.U32 R4, R9, UR11, RZ ;  /* 0x0000000b09047c25 */ /* 0x000fe2000f8e00ff */
[----:B------:R-:W-:Y:S01]  /*ba30*/  ISETP.GE.U32.AND P1, PT, R119, 0x7f000001, PT ;  /* 0x7f0000017700780c */ /* 0x000fe20003f26070 */
[----:B------:R-:W-:Y:S02]  /*ba40*/  ISETP.GE.U32.AND P0, PT, R19, 0x7f000001, PT ;  /* 0x7f0000011300780c */ /* 0x000fe40003f06070 */
[----:B------:R-:W-:-:S05]  /*ba50*/  IMAD R23, R4, 0x7effffff, RZ ;  /* 0x7effffff04177824 */ /* 0x000fca00078e02ff */
[----:B------:R-:W-:Y:S01]  /*ba60*/  @P2 IADD3 R8, PT, PT, R8, -0x7f000001, RZ ;  /* 0x80ffffff08082810 */ /* 0x000fe20007ffe0ff */
[----:B------:R-:W-:-:S04]  /*ba70*/  IMAD.HI.U32 R23, R23, 0x7f000001, R4 ;  /* 0x7f00000117177827 */ /* 0x000fc800078e0004 */
[----:B------:R-:W-:Y:S01]  /*ba80*/  IMAD.WIDE.U32 R4, R8, UR10, RZ ;  /* 0x0000000a08047c25 */ /* 0x000fe2000f8e00ff */
[----:B------:R-:W-:-:S03]  /*ba90*/  IADD3 R118, PT, PT, R22, R118, RZ ;  /* 0x0000007616767210 */ /* 0x000fc60007ffe0ff */
[----:B------:R-:W-:Y:S01]  /*baa0*/  IMAD R123, R4, 0x7effffff, RZ ;  /* 0x7effffff047b7824 */ /* 0x000fe200078e02ff */
[----:B------:R-:W-:Y:S02]  /*bab0*/  @P1 IADD3 R119, PT, PT, R119, -0x7f000001, RZ ;  /* 0x80ffffff77771810 */ /* 0x000fe40007ffe0ff */
[----:B------:R-:W-:Y:S01]  /*bac0*/  @P0 IADD3 R19, PT, PT, R19, -0x7f000001, RZ ;  /* 0x80ffffff13130810 */ /* 0x000fe20007ffe0ff */
[----:B------:R-:W-:-:S04]  /*bad0*/  IMAD.HI.U32 R22, R123, 0x7f000001, R4 ;  /* 0x7f0000017b167827 */ /* 0x000fc800078e0004 */
[----:B------:R-:W-:Y:S01]  /*bae0*/  IMAD.WIDE.U32 R4, R97, R29, RZ ;  /* 0x0000001d61047225 */ /* 0x000fe200078e00ff */
[----:B------:R-:W-:-:S03]  /*baf0*/  IADD3 R119, PT, PT, R19, R119, RZ ;  /* 0x0000007713777210 */ /* 0x000fc60007ffe0ff */
[----:B------:R-:W-:-:S04]  /*bb00*/  IMAD R19, R4, 0x7effffff, RZ ;  /* 0x7effffff04137824 */ /* 0x000fc800078e02ff */
[----:B------:R-:W-:Y:S02]  /*bb10*/  IMAD.HI.U32 R122, R19, 0x7f000001, R4 ;  /* 0x7f000001137a7827 */ /* 0x000fe400078e0004 */
[----:B------:R0:W4:Y:S01]  /*bb20*/  LD.E R19, desc[UR14][R120.64+0x11c] ;  /* 0x00011c0e78137980 */ /* 0x000122000c101900 */
[----:B------:R-:W-:Y:S02]  /*bb30*/  ISETP.GE.U32.AND P0, PT, R0, 0x7f000001, PT ;  /* 0x7f0000010000780c */ /* 0x000fe40003f06070 */
[----:B------:R-:W-:-:S11]  /*bb40*/  ISETP.GE.U32.AND P1, PT, R122, 0x7f000001, PT ;  /* 0x7f0000017a00780c */ /* 0x000fd60003f26070 */
[----:B------:R-:W-:Y:S02]  /*bb50*/  @P0 IADD3 R0, PT, PT, R0, -0x7f000001, RZ ;  /* 0x80ffffff00000810 */ /* 0x000fe40007ffe0ff */
[----:B------:R-:W-:Y:S01]  /*bb60*/  @P1 IADD3 R122, PT, PT, R122, -0x7f000001, RZ ;  /* 0x80ffffff7a7a1810 */ /* 0x000fe20007ffe0ff */
[----:B------:R-:W-:Y:S02]  /*bb70*/  ISETP.GE.U32.AND P1, PT, R7, 0x7f000001, PT ;  /* 0x7f0000010700780c */ /* 0x000fe40003f26070 */
[----:B------:R-:W-:Y:S01]  /*bb80*/  ISETP.GE.U32.AND P0, PT, R0, 0x7f000001, PT ;  /* 0x7f0000010000780c */ /* 0x000fe20003f06070 */
[----:B------:R-:W-:-:S10]  /*bb90*/  IMAD.WIDE.U32 R4, R105, R30, RZ ;  /* 0x0000001e69047225 */ /* 0x000fd400078e00ff */
[----:B------:R-:W-:Y:S02]  /*bba0*/  @P1 IADD3 R7, PT, PT, R7, -0x7f000001, RZ ;  /* 0x80ffffff07071810 */ /* 0x000fe40007ffe0ff */
[----:B------:R-:W-:-:S03]  /*bbb0*/  @P0 IADD3 R0, PT, PT, R0, -0x7f000001, RZ ;  /* 0x80ffffff00000810 */ /* 0x000fc60007ffe0ff */
[----:B------:R-:W-:Y:S01]  /*bbc0*/  ISETP.GE.U32.AND P1, PT, R7, 0x7f000001, PT ;  /* 0x7f0000010700780c */ /* 0x000fe20003f26070 */
[----:B------:R-:W-:Y:S01]  /*bbd0*/  IMAD R123, R4, 0x7effffff, RZ ;  /* 0x7effffff047b7824 */ /* 0x000fe200078e02ff */
[----:B------:R-:W-:-:S03]  /*bbe0*/  ISETP.GE.U32.AND P0, PT, R0, 0x7f000001, PT ;  /* 0x7f0000010000780c */ /* 0x000fc60003f06070 */
[----:B------:R-:W-:Y:S01]  /*bbf0*/  IMAD.HI.U32 R5, R123, 0x7f000001, R4 ;  /* 0x7f0000017b057827 */ /* 0x000fe200078e0004 */
[----:B------:R-:W-:-:S04]  /*bc00*/  IADD3 R4, PT, PT, R109, R122, RZ ;  /* 0x0000007a6d047210 */ /* 0x000fc80007ffe0ff */
[----:B------:R-:W-:Y:S01]  /*bc10*/  ISETP.GE.U32.AND P3, PT, R5, 0x7f000001, PT ;  /* 0x7f0000010500780c */ /* 0x000fe20003f66070 */
[----:B------:R-:W-:Y:S02]  /*bc20*/  ISETP.GE.U32.AND P2, PT, R4, 0x7f000001, PT ;  /* 0x7f0000010400780c */ /* 0x000fe40003f46070 */
[----:B------:R-:W-:Y:S02]  /*bc30*/  @P1 IADD3 R7, PT, PT, R7, -0x7f000001, RZ ;  /* 0x80ffffff07071810 */ /* 0x000fe40007ffe0ff */
[----:B------:R-:W-:-:S03]  /*bc40*/  @P0 IADD3 R0, PT, PT, R0, -0x7f000001, RZ ;  /* 0x80ffffff00000810 */ /* 0x000fc60007ffe0ff */
[----:B------:R-:W-:Y:S02]  /*bc50*/  ISETP.GE.U32.AND P1, PT, R7, 0x7f000001, PT ;  /* 0x7f0000010700780c */ /* 0x000fe40003f26070 */
[----:B------:R-:W-:-:S03]  /*bc60*/  ISETP.GE.U32.AND P0, PT, R0, 0x7f000001, PT ;  /* 0x7f0000010000780c */ /* 0x000fc60003f06070 */
[----:B------:R-:W-:Y:S02]  /*bc70*/  @P3 IADD3 R5, PT, PT, R5, -0x7f000001, RZ ;  /* 0x80ffffff05053810 */ /* 0x000fe40007ffe0ff */
[----:B------:R-:W-:-:S04]  /*bc80*/  @P2 IADD3 R4, PT, PT, R4, -0x7f000001, RZ ;  /* 0x80ffffff04042810 */ /* 0x000fc80007ffe0ff */
[----:B0-----:R-:W-:Y:S02]  /*bc90*/  IADD3 R121, PT, PT, R4, R5, RZ ;  /* 0x0000000504797210 */ /* 0x001fe40007ffe0ff */
[----:B------:R-:W-:Y:S02]  /*bca0*/  @P1 IADD3 R7, PT, PT, R7, -0x7f000001, RZ ;  /* 0x80ffffff07071810 */ /* 0x000fe40007ffe0ff */
[----:B------:R-:W-:Y:S01]  /*bcb0*/  @P0 IADD3 R0, PT, PT, R0, -0x7f000001, RZ ;  /* 0x80ffffff00000810 */ /* 0x000fe20007ffe0ff */
[----:B------:R-:W-:Y:S02]  /*bcc0*/  ISETP.GE.U32.AND P2, PT, R121, 0x7f000001, PT ;  /* 0x7f0000017900780c */ /* 0x000fe40003f46070 */
[----:B------:R-:W-:Y:S02]  /*bcd0*/  ISETP.GE.U32.AND P1, PT, R7, 0x7f000001, PT ;  /* 0x7f0000010700780c */ /* 0x000fe40003f26070 */
[----:B------:R-:W-:Y:S01]  /*bce0*/  ISETP.GE.U32.AND P0, PT, R0, 0x7f000001, PT ;  /* 0x7f0000010000780c */ /* 0x000fe20003f06070 */
[----:B------:R-:W-:-:S08]  /*bcf0*/  ISETP.GE.U32.AND P4, PT, R64, 0x7f000001, PT ;  /* 0x7f0000014000780c */ /* 0x000fd00003f86070 */
[----:B------:R-:W-:Y:S01]  /*bd00*/  @P2 IADD3 R121, PT, PT, R121, -0x7f000001, RZ ;  /* 0x80ffffff79792810 */ /* 0x000fe20007ffe0ff */
[----:B------:R-:W-:Y:S01]  /*bd10*/  ISETP.GE.U32.AND P2, PT, R116, 0x7f000001, PT ;  /* 0x7f0000017400780c */ /* 0x000fe20003f46070 */
[----:B------:R-:W-:Y:S02]  /*bd20*/  @P1 IADD3 R7, PT, PT, R7, -0x7f000001, RZ ;  /* 0x80ffffff07071810 */ /* 0x000fe40007ffe0ff */
[----:B------:R-:W-:-:S03]  /*bd30*/  @P0 IADD3 R0, PT, PT, R0, -0x7f000001, RZ ;  /* 0x80ffffff00000810 */ /* 0x000fc60007ffe0ff */
[----:B------:R-:W-:Y:S01]  /*bd40*/  ISETP.GE.U32.AND P1, PT, R7, 0x7f000001, PT ;  /* 0x7f0000010700780c */ /* 0x000fe20003f26070 */
[----:B------:R-:W-:Y:S02]  /*bd50*/  @P4 IADD3 R64, PT, PT, R64, -0x7f000001, RZ ;  /* 0x80ffffff40404810 */ /* 0x000fe40007ffe0ff */
[----:B------:R-:W-:Y:S01]  /*bd60*/  IADD3 R0, PT, PT, R0, UR6, RZ ;  /* 0x0000000600007c10 */ /* 0x000fe2000fffe0ff */
[----:B------:R-:W-:Y:S01]  /*bd70*/  IMAD.WIDE.U32 R4, R121, UR12, RZ ;  /* 0x0000000c79047c25 */ /* 0x000fe2000f8e00ff */
[----:B------:R-:W-:Y:S01]  /*bd80*/  ISETP.GE.U32.AND P3, PT, R65, 0x7f000001, PT ;  /* 0x7f0000014100780c */ /* 0x000fe20003f66070 */
[----:B------:R-:W-:Y:S02]  /*bd90*/  ISETP.GE.U32.AND P4, PT, R117, 0x7f000001, PT ;  /* 0x7f0000017500780c */ /* 0x000fe40003f86070 */
[----:B------:R-:W-:Y:S01]  /*bda0*/  IMAD R123, R4, 0x7effffff, RZ ;  /* 0x7effffff047b7824 */ /* 0x000fe200078e02ff */
[----:B------:R-:W-:Y:S01]  /*bdb0*/  ISETP.GE.U32.AND P0, PT, R0, 0x7f000001, PT ;  /* 0x7f0000010000780c */ /* 0x000fe20003f06070 */
[----:B------:R-:W-:-:S02]  /*bdc0*/  @P2 IADD3 R116, PT, PT, R116, -0x7f000001, RZ ;  /* 0x80ffffff74742810 */ /* 0x000fc40007ffe0ff */
[----:B------:R-:W-:Y:S01]  /*bdd0*/  IMAD.HI.U32 R4, R123, 0x7f000001, R4 ;  /* 0x7f0000017b047827 */ /* 0x000fe200078e0004 */
[----:B------:R-:W-:Y:S02]  /*bde0*/  @P1 IADD3 R7, PT, PT, R7, -0x7f000001, RZ ;  /* 0x80ffffff07071810 */ /* 0x000fe40007ffe0ff */
[----:B------:R-:W-:Y:S01]  /*bdf0*/  IADD3 R5, PT, PT, R116, R64, RZ ;  /* 0x0000004074057210 */ /* 0x000fe20007ffe0ff */
[----:B------:R-:W-:Y:S01]  /*be00*/  ISETP.GE.U32.AND P1, PT, R6, 0x7f000001, PT ;  /* 0x7f0000010600780c */ /* 0x000fe20003f26070 */
[----:B------:R-:W-:Y:S01]  /*be10*/  ISETP.GE.U32.AND P2, PT, R10, 0x7f000001, PT ;  /* 0x7f0000010a00780c */ /* 0x000fe20003f46070 */
[----:B------:R-:W-:Y:S02]  /*be20*/  @P3 IADD3 R65, PT, PT, R65, -0x7f000001, RZ ;  /* 0x80ffffff41413810 */ /* 0x000fe40007ffe0ff */
[----:B------:R-:W-:Y:S01]  /*be30*/  @P4 IADD3 R117, PT, PT, R117, -0x7f000001, RZ ;  /* 0x80ffffff75754810 */ /* 0x000fe20007ffe0ff */
[----:B------:R-:W-:Y:S01]  /*be40*/  ISETP.GE.U32.AND P4, PT, R5, 0x7f000001, PT ;  /* 0x7f0000010500780c */ /* 0x000fe20003f86070 */
[----:B------:R-:W-:Y:S01]  /*be50*/  ISETP.GE.U32.AND P6, PT, R118, 0x7f000001, PT ;  /* 0x7f0000017600780c */ /* 0x000fe20003fc6070 */
[----:B------:R-:W-:Y:S01]  /*be60*/  @P0 IADD3 R0, PT, PT, R0, -0x7f000001, RZ ;  /* 0x80ffffff00000810 */ /* 0x000fe20007ffe0ff */
[----:B------:R-:W-:Y:S01]  /*be70*/  ISETP.GE.U32.AND P0, PT, R14, 0x7f000001, PT ;  /* 0x7f0000010e00780c */ /* 0x000fe20003f06070 */
[----:B------:R-:W-:-:S04]  /*be80*/  IADD3 R65, PT, PT, R117, R65, RZ ;  /* 0x0000004175417210 */ /* 0x000fc80007ffe0ff */
[----:B------:R-:W-:Y:S01]  /*be90*/  @P1 IADD3 R6, PT, PT, R6, -0x7f000001, RZ ;  /* 0x80ffffff06061810 */ /* 0x000fe20007ffe0ff */
[----:B------:R-:W-:Y:S01]  /*bea0*/  ISETP.GE.U32.AND P1, PT, R24, 0x7f000001, PT ;  /* 0x7f0000011800780c */ /* 0x000fe20003f26070 */
[----:B------:R-:W-:Y:S01]  /*beb0*/  ISETP.GE.U32.AND P3, PT, R65, 0x7f000001, PT ;  /* 0x7f0000014100780c */ /* 0x000fe20003f66070 */
[----:B------:R-:W-:Y:S02]  /*bec0*/  @P2 IADD3 R10, PT, PT, R10, -0x7f000001, RZ ;  /* 0x80ffffff0a0a2810 */ /* 0x000fe40007ffe0ff */
[----:B------:R-:W-:Y:S01]  /*bed0*/  @P4 IADD3 R5, PT, PT, R5, -0x7f000001, RZ ;  /* 0x80ffffff05054810 */ /* 0x000fe20007ffe0ff */
[----:B------:R-:W-:Y:S01]  /*bee0*/  ISETP.GE.U32.AND P5, PT, R119, 0x7f000001, PT ;  /* 0x7f0000017700780c */ /* 0x000fe20003fa6070 */
[----:B------:R-:W-:Y:S02]  /*bef0*/  @P6 IADD3 R118, PT, PT, R118, -0x7f000001, RZ ;  /* 0x80ffffff76766810 */ /* 0x000fe40007ffe0ff */
[----:B------:R-:W-:Y:S02]  /*bf00*/  @P0 IADD3 R14, PT, PT, R14, -0x7f000001, RZ ;  /* 0x80ffffff0e0e0810 */ /* 0x000fe40007ffe0ff */
[----:B------:R-:W-:-:S02]  /*bf10*/  IADD3 R64, PT, PT, R5, R10, RZ ;  /* 0x0000000a05407210 */ /* 0x000fc40007ffe0ff */
[----:B------:R-:W-:Y:S01]  /*bf20*/  IADD3 R0, PT, PT, R0, R7, RZ ;  /* 0x0000000700007210 */ /* 0x000fe20007ffe0ff */
[----:B------:R-:W-:Y:S01]  /*bf30*/  ISETP.GE.U32.AND P0, PT, R15, 0x7f000001, PT ;  /* 0x7f0000010f00780c */ /* 0x000fe20003f06070 */
[----:B------:R-:W-:Y:S02]  /*bf40*/  IADD3 R7, PT, PT, R118, R14, RZ ;  /* 0x0000000e76077210 */ /* 0x000fe40007ffe0ff */
[----:B------:R-:W-:Y:S02]  /*bf50*/  @P1 IADD3 R24, PT, PT, R24, -0x7f000001, RZ ;  /* 0x80ffffff18181810 */ /* 0x000fe40007ffe0ff */
[----:B------:R-:W-:Y:S01]  /*bf60*/  @P3 IADD3 R65, PT, PT, R65, -0x7f000001, RZ ;  /* 0x80ffffff41413810 */ /* 0x000fe20007ffe0ff */
[----:B------:R-:W-:Y:S01]  /*bf70*/  ISETP.GE.U32.AND P1, PT, R64, 0x7f000001, PT ;  /* 0x7f0000014000780c */ /* 0x000fe20003f26070 */
[----:B------:R-:W-:Y:S01]  /*bf80*/  ISETP.GE.U32.AND P2, PT, R4, 0x7f000001, PT ;  /* 0x7f0000010400780c */ /* 0x000fe20003f46070 */
[----:B------:R-:W-:Y:S01]  /*bf90*/  @P5 IADD3 R119, PT, PT, R119, -0x7f000001, RZ ;  /* 0x80ffffff77775810 */ /* 0x000fe20007ffe0ff */
[----:B------:R-:W-:Y:S01]  /*bfa0*/  ISETP.GE.U32.AND P4, PT, R16, 0x7f000001, PT ;  /* 0x7f0000011000780c */ /* 0x000fe20003f86070 */
[----:B------:R-:W-:Y:S01]  /*bfb0*/  IADD3 R117, PT, PT, R65, R24, RZ ;  /* 0x0000001841757210 */ /* 0x000fe20007ffe0ff */
[----:B------:R-:W-:Y:S01]  /*bfc0*/  ISETP.GE.U32.AND P3, PT, R7, 0x7f000001, PT ;  /* 0x7f0000010700780c */ /* 0x000fe20003f66070 */
[----:B------:R-:W-:Y:S01]  /*bfd0*/  ISETP.GE.U32.AND P6, PT, R0, 0x7f000001, PT ;  /* 0x7f0000010000780c */ /* 0x000fe20003fc6070 */
[----:B------:R-:W-:-:S02]  /*bfe0*/  IADD3 R10, PT, PT, R119, R6, RZ ;  /* 0x00000006770a7210 */ /* 0x000fc40007ffe0ff */
[----:B------:R-:W-:Y:S01]  /*bff0*/  ISETP.GE.U32.AND P5, PT, R117, 0x7f000001, PT ;  /* 0x7f0000017500780c */ /* 0x000fe20003fa6070 */
[----:B------:R-:W-:Y:S01]  /*c000*/  @P0 IADD3 R15, PT, PT, R15, -0x7f000001, RZ ;  /* 0x80ffffff0f0f0810 */ /* 0x000fe20007ffe0ff */
[----:B------:R-:W-:Y:S02]  /*c010*/  ISETP.GE.U32.AND P0, PT, R21, 0x7f000001, PT ;  /* 0x7f0000011500780c */ /* 0x000fe40003f06070 */
[----:B------:R-:W-:Y:S02]  /*c020*/  @P1 IADD3 R64, PT, PT, R64, -0x7f000001, RZ ;  /* 0x80ffffff40401810 */ /* 0x000fe40007ffe0ff */
[----:B------:R-:W-:Y:S01]  /*c030*/  @P2 IADD3 R4, PT, PT, R4, -0x7f000001, RZ ;  /* 0x80ffffff04042810 */ /* 0x000fe20007ffe0ff */
[----:B------:R-:W-:Y:S01]  /*c040*/  ISETP.GE.U32.AND P1, PT, R10, 0x7f000001, PT ;  /* 0x7f0000010a00780c */ /* 0x000fe20003f26070 */
[----:B------:R-:W-:Y:S01]  /*c050*/  ISETP.GE.U32.AND P2, PT, R23, 0x7f000001, PT ;  /* 0x7f0000011700780c */ /* 0x000fe20003f46070 */
[----:B------:R-:W-:Y:S02]  /*c060*/  @P4 IADD3 R16, PT, PT, R16, -0x7f000001, RZ ;  /* 0x80ffffff10104810 */ /* 0x000fe40007ffe0ff */
[----:B------:R-:W-:Y:S01]  /*c070*/  @P3 IADD3 R7, PT, PT, R7, -0x7f000001, RZ ;  /* 0x80ffffff07073810 */ /* 0x000fe20007ffe0ff */
[----:B------:R-:W-:Y:S01]  /*c080*/  ISETP.GE.U32.AND P4, PT, R64, R15, PT ;  /* 0x0000000f4000720c */ /* 0x000fe20003f86070 */
[----:B------:R-:W-:-:S02]  /*c090*/  @P6 IADD3 R0, PT, PT, R0, -0x7f000001, RZ ;  /* 0x80ffffff00006810 */ /* 0x000fc40007ffe0ff */
[----:B------:R-:W-:Y:S01]  /*c0a0*/  @P5 IADD3 R117, PT, PT, R117, -0x7f000001, RZ ;  /* 0x80ffffff75755810 */ /* 0x000fe20007ffe0ff */
[----:B------:R-:W-:Y:S01]  /*c0b0*/  ISETP.GE.U32.AND P3, PT, R7, R16, PT ;  /* 0x000000100700720c */ /* 0x000fe20003f66070 */
[C---:B------:R-:W-:Y:S01]  /*c0c0*/  IMAD R65, R4.reuse, 0x6, RZ ;  /* 0x0000000604417824 */ /* 0x040fe200078e02ff */
[----:B------:R-:W-:Y:S01]  /*c0d0*/  IADD3 R15, PT, PT, -R15, R64, RZ ;  /* 0x000000400f0f7210 */ /* 0x000fe20007ffe1ff */
[----:B------:R-:W-:Y:S01]  /*c0e0*/  IMAD.WIDE.U32 R4, R4, 0x5fffffa, RZ ;  /* 0x05fffffa04047825 */ /* 0x000fe200078e00ff */
[----:B------:R-:W-:Y:S02]  /*c0f0*/  @P0 IADD3 R21, PT, PT, R21, -0x7f000001, RZ ;  /* 0x80ffffff15150810 */ /* 0x000fe40007ffe0ff */
[----:B------:R-:W-:Y:S01]  /*c100*/  @P1 IADD3 R10, PT, PT, R10, -0x7f000001, RZ ;  /* 0x80ffffff0a0a1810 */ /* 0x000fe20007ffe0ff */
[----:B------:R-:W-:Y:S01]  /*c110*/  ISETP.GE.U32.AND P0, PT, R117, R0, PT ;  /* 0x000000007500720c */ /* 0x000fe20003f06070 */
[----:B------:R-:W-:Y:S02]  /*c120*/  @P2 IADD3 R23, PT, PT, R23, -0x7f000001, RZ ;  /* 0x80ffffff17172810 */ /* 0x000fe40007ffe0ff */
[----:B------:R-:W-:-:S02]  /*c130*/  IADD3 R7, PT, PT, -R16, R7, RZ ;  /* 0x0000000710077210 */ /* 0x000fc40007ffe1ff */
[----:B------:R-:W-:Y:S01]  /*c140*/  @!P4 IADD3 R15, PT, PT, R15, 0x7f000001, RZ ;  /* 0x7f0000010f0fc810 */ /* 0x000fe20007ffe0ff */
[----:B------:R-:W-:Y:S01]  /*c150*/  IMAD.HI.U32 R24, R65, 0x7f000001, R4 ;  /* 0x7f00000141187827 */ /* 0x000fe200078e0004 */
[----:B------:R-:W-:Y:S01]  /*c160*/  ISETP.GE.U32.AND P1, PT, R10, R21, PT ;  /* 0x000000150a00720c */ /* 0x000fe20003f26070 */
[----:B------:R-:W-:Y:S02]  /*c170*/  IADD3 R6, PT, PT, -R0, R117, RZ ;  /* 0x0000007500067210 */ /* 0x000fe40007ffe1ff */
[----:B------:R-:W-:Y:S01]  /*c180*/  IMAD.WIDE.U32 R64, R23, 0x5fffffa, RZ ;  /* 0x05fffffa17407825 */ /* 0x000fe200078e00ff */
[----:B------:R-:W-:-:S03]  /*c190*/  @!P3 IADD3 R7, PT, PT, R7, 0x7f000001, RZ ;  /* 0x7f0000010707b810 */ /* 0x000fc60007ffe0ff */
[----:B------:R-:W-:Y:S01]  /*c1a0*/  IMAD R23, R23, 0x6, RZ ;  /* 0x0000000617177824 */ /* 0x000fe200078e02ff */
[----:B------:R-:W-:-:S03]  /*c1b0*/  @!P0 IADD3 R6, PT, PT, R6, 0x7f000001, RZ ;  /* 0x7f00000106068810 */ /* 0x000fc60007ffe0ff */
[----:B------:R-:W-:Y:S01]  /*c1c0*/  IMAD.HI.U32 R14, R23, 0x7f000001, R64 ;  /* 0x7f000001170e7827 */ /* 0x000fe200078e0040 */
[----:B------:R-:W-:-:S04]  /*c1d0*/  IADD3 R65, PT, PT, -R21, R10, RZ ;  /* 0x0000000a15417210 */ /* 0x000fc80007ffe1ff */
[----:B------:R-:W-:Y:S01]  /*c1e0*/  @!P1 IADD3 R65, PT, PT, R65, 0x7f000001, RZ ;  /* 0x7f00000141419810 */ /* 0x000fe20007ffe0ff */
[----:B--2---:R-:W-:-:S04]  /*c1f0*/  IMAD.WIDE.U32 R4, R20, R15, RZ ;  /* 0x0000000f14047225 */ /* 0x004fc800078e00ff */
[----:B------:R-:W-:Y:S02]  /*c200*/  IMAD R23, R4, 0x7effffff, RZ ;  /* 0x7effffff04177824 */ /* 0x000fe400078e02ff */
[----:B------:R-:W-:-:S04]  /*c210*/  IMAD.WIDE.U32 R116, R20, R7, RZ ;  /* 0x0000000714747225 */ /* 0x000fc800078e00ff */
[----:B------:R-:W-:-:S04]  /*c220*/  IMAD.HI.U32 R23, R23, 0x7f000001, R4 ;  /* 0x7f00000117177827 */ /* 0x000fc800078e0004 */
[----:B------:R-:W-:Y:S02]  /*c230*/  IMAD R21, R116, 0x7effffff, RZ ;  /* 0x7effffff74157824 */ /* 0x000fe400078e02ff */
[----:B------:R-:W-:-:S04]  /*c240*/  IMAD.WIDE.U32 R4, R20, R6, RZ ;  /* 0x0000000614047225 */ /* 0x000fc800078e00ff */
[----:B------:R-:W-:-:S04]  /*c250*/  IMAD.HI.U32 R10, R21, 0x7f000001, R116 ;  /* 0x7f000001150a7827 */ /* 0x000fc800078e0074 */
[----:B------:R-:W-:Y:S02]  /*c260*/  IMAD R117, R4, 0x7effffff, RZ ;  /* 0x7effffff04757824 */ /* 0x000fe400078e02ff */
[----:B------:R-:W-:-:S04]  /*c270*/  IMAD.WIDE.U32 R20, R20, R65, RZ ;  /* 0x0000004114147225 */ /* 0x000fc800078e00ff */
[----:B------:R-:W-:-:S04]  /*c280*/  IMAD.HI.U32 R64, R117, 0x7f000001, R4 ;  /* 0x7f00000175407827 */ /* 0x000fc800078e0004 */
[----:B------:R-:W-:Y:S02]  /*c290*/  IMAD R117, R20, 0x7effffff, RZ ;  /* 0x7effffff14757824 */ /* 0x000fe400078e02ff */
[----:B---3--:R-:W-:-:S04]  /*c2a0*/  IMAD.WIDE.U32 R4, R17, R6, RZ ;  /* 0x0000000611047225 */ /* 0x008fc800078e00ff */
[----:B------:R-:W-:-:S04]  /*c2b0*/  IMAD.HI.U32 R117, R117, 0x7f000001, R20 ;  /* 0x7f00000175757827 */ /* 0x000fc800078e0014 */
[----:B------:R-:W-:-:S04]  /*c2c0*/  IMAD R21, R4, 0x7effffff, RZ ;  /* 0x7effffff04157824 */ /* 0x000fc800078e02ff */
[----:B------:R-:W-:-:S04]  /*c2d0*/  IMAD.HI.U32 R21, R21, 0x7f000001, R4 ;  /* 0x7f00000115157827 */ /* 0x000fc800078e0004 */
[----:B------:R-:W-:-:S04]  /*c2e0*/  IMAD.WIDE.U32 R4, R17, R65, RZ ;  /* 0x0000004111047225 */ /* 0x000fc800078e00ff */
[----:B------:R-:W-:-:S04]  /*c2f0*/  IMAD R119, R4, 0x7effffff, RZ ;  /* 0x7effffff04777824 */ /* 0x000fc800078e02ff */
[----:B------:R-:W-:-:S04]  /*c300*/  IMAD.HI.U32 R0, R119, 0x7f000001, R4 ;  /* 0x7f00000177007827 */ /* 0x000fc800078e0004 */
[----:B------:R-:W-:Y:S01]  /*c310*/  IMAD.WIDE.U32 R4, R17, R15, RZ ;  /* 0x0000000f11047225 */ /* 0x000fe200078e00ff */
[----:B------:R-:W-:-:S03]  /*c320*/  ISETP.GE.U32.AND P0, PT, R0, 0x7f000001, PT ;  /* 0x7f0000010000780c */ /* 0x000fc60003f06070 */
[----:B------:R-:W-:-:S04]  /*c330*/  IMAD R119, R4, 0x7effffff, RZ ;  /* 0x7effffff04777824 */ /* 0x000fc800078e02ff */
[----:B------:R-:W-:-:S04]  /*c340*/  IMAD.HI.U32 R119, R119, 0x7f000001, R4 ;  /* 0x7f00000177777827 */ /* 0x000fc800078e0004 */
[----:B------:R-:W-:Y:S02]  /*c350*/  IMAD.WIDE.U32 R4, R17, R7, RZ ;  /* 0x0000000711047225 */ /* 0x000fe400078e00ff */
[----:B------:R-:W-:Y:S02]  /*c360*/  @P0 IADD3 R0, PT, PT, R0, -0x7f000001, RZ ;  /* 0x80ffffff00000810 */ /* 0x000fe40007ffe0ff */
[----:B------:R-:W-:-:S04]  /*c370*/  IMAD R17, R4, 0x7effffff, RZ ;  /* 0x7effffff04117824 */ /* 0x000fc800078e02ff */
[----:B------:R-:W-:-:S04]  /*c380*/  IMAD.HI.U32 R120, R17, 0x7f000001, R4 ;  /* 0x7f00000111787827 */ /* 0x000fc800078e0004 */
[----:B------:R-:W-:-:S04]  /*c390*/  IMAD.WIDE.U32 R4, R0, 0x5fffffa, RZ ;  /* 0x05fffffa00047825 */ /* 0x000fc800078e00ff */
[----:B------:R-:W-:-:S04]  /*c3a0*/  IMAD R17, R0, 0x6, RZ ;  /* 0x0000000600117824 */ /* 0x000fc800078e02ff */
[----:B------:R-:W-:-:S04]  /*c3b0*/  IMAD.HI.U32 R0, R17, 0x7f000001, R4 ;  /* 0x7f00000111007827 */ /* 0x000fc800078e0004 */
[----:B----4-:R-:W-:-:S04]  /*c3c0*/  IMAD.WIDE.U32 R4, R18, R7, RZ ;  /* 0x0000000712047225 */ /* 0x010fc800078e00ff */
        /* <DEDUP_REMOVED lines=21> */
[----:B------:R-:W-:-:S04]  /*c520*/  IMAD.WIDE.U32 R4, R19, R6, RZ ;  /* 0x0000000613047225 */ /* 0x000fc800078e00ff */
        /* <DEDUP_REMOVED lines=9> */
[----:B------:R-:W-:Y:S01]  /*c5c0*/  IMAD R7, R4, 0x7effffff, RZ ;  /* 0x7effffff04077824 */ /* 0x000fe200078e02ff */
[----:B------:R-:W-:-:S03]  /*c5d0*/  ISETP.GE.U32.AND P0, PT, R20, 0x7f000001, PT ;  /* 0x7f0000011400780c */ /* 0x000fc60003f06070 */
[----:B------:R-:W-:-:S04]  /*c5e0*/  IMAD.HI.U32 R7, R7, 0x7f000001, R4 ;  /* 0x7f00000107077827 */ /* 0x000fc800078e0004 */
[----:B------:R-:W-:Y:S01]  /*c5f0*/  IMAD.WIDE.U32 R4, R19, R65, RZ ;  /* 0x0000004113047225 */ /* 0x000fe200078e00ff */
[----:B------:R-:W-:-:S03]  /*c600*/  ISETP.GE.U32.AND P1, PT, R15, 0x7f000001, PT ;  /* 0x7f0000010f00780c */ /* 0x000fc60003f26070 */
[----:B------:R-:W-:-:S04]  /*c610*/  IMAD R19, R4, 0x7effffff, RZ ;  /* 0x7effffff04137824 */ /* 0x000fc800078e02ff */
[----:B------:R-:W-:Y:S01]  /*c620*/  IMAD.HI.U32 R19, R19, 0x7f000001, R4 ;  /* 0x7f00000113137827 */ /* 0x000fe200078e0004 */
[----:B------:R-:W-:-:S04]  /*c630*/  @P0 IADD3 R20, PT, PT, R20, -0x7f000001, RZ ;  /* 0x80ffffff14140810 */ /* 0x000fc80007ffe0ff */
[----:B------:R-:W-:Y:S01]  /*c640*/  ISETP.GE.U32.AND P0, PT, R19, 0x7f000001, PT ;  /* 0x7f0000011300780c */ /* 0x000fe20003f06070 */
[----:B------:R-:W-:Y:S01]  /*c650*/  IMAD.WIDE.U32 R4, R20, 0x5fffffa, RZ ;  /* 0x05fffffa14047825 */ /* 0x000fe200078e00ff */
[----:B------:R-:W-:-:S03]  /*c660*/  @P1 IADD3 R15, PT, PT, R15, -0x7f000001, RZ ;  /* 0x80ffffff0f0f1810 */ /* 0x000fc60007ffe0ff */
[----:B------:R-:W-:-:S04]  /*c670*/  IMAD R65, R20, 0x6, RZ ;  /* 0x0000000614417824 */ /* 0x000fc800078e02ff */
[----:B------:R-:W-:-:S04]  /*c680*/  IMAD.HI.U32 R118, R65, 0x7f000001, R4 ;  /* 0x7f00000141767827 */ /* 0x000fc800078e0004 */
[----:B------:R-:W-:Y:S01]  /*c690*/  IMAD.WIDE.U32 R4, R15, 0x5fffffa, RZ ;  /* 0x05fffffa0f047825 */ /* 0x000fe200078e00ff */
[----:B------:R-:W-:Y:S01]  /*c6a0*/  @P0 IADD3 R19, PT, PT, R19, -0x7f000001, RZ ;  /* 0x80ffffff13130810 */ /* 0x000fe20007ffe0ff */
[----:B------:R-:W-:Y:S02]  /*c6b0*/  ISETP.GE.U32.AND P0, PT, R7, 0x7f000001, PT ;  /* 0x7f0000010700780c */ /* 0x000fe40003f06070 */
[----:B------:R-:W-:-:S04]  /*c6c0*/  IMAD R15, R15, 0x6, RZ ;  /* 0x000000060f0f7824 */ /* 0x000fc800078e02ff */
[----:B------:R-:W-:-:S04]  /*c6d0*/  IMAD.HI.U32 R65, R15, 0x7f000001, R4 ;  /* 0x7f0000010f417827 */ /* 0x000fc800078e0004 */
[----:B------:R-:W-:-:S04]  /*c6e0*/  IMAD.WIDE.U32 R4, R19, 0x5fffffa, RZ ;  /* 0x05fffffa13047825 */ /* 0x000fc800078e00ff */
[----:B------:R-:W-:-:S04]  /*c6f0*/  IMAD R19, R19, 0x6, RZ ;  /* 0x0000000613137824 */ /* 0x000fc800078e02ff */
[----:B------:R-:W-:Y:S01]  /*c700*/  IMAD.HI.U32 R20, R19, 0x7f000001, R4 ;  /* 0x7f00000113147827 */ /* 0x000fe200078e0004 */
[----:B------:R-:W-:-:S03]  /*c710*/  @P0 IADD3 R7, PT, PT, R7, -0x7f000001, RZ ;  /* 0x80ffffff07070810 */ /* 0x000fc60007ffe0ff */
[----:B------:R-:W-:-:S04]  /*c720*/  IMAD.WIDE.U32 R4, R104, R30, RZ ;  /* 0x0000001e68047225 */ /* 0x000fc800078e00ff */
[----:B------:R-:W-:Y:S01]  /*c730*/  IMAD R15, R4, 0x7effffff, RZ ;  /* 0x7effffff040f7824 */ /* 0x000fe200078e02ff */
[----:B------:R-:W-:-:S03]  /*c740*/  IADD3 R7, PT, PT, R108, R7, RZ ;  /* 0x000000076c077210 */ /* 0x000fc60007ffe0ff */
[----:B------:R-:W-:Y:S02]  /*c750*/  IMAD.HI.U32 R4, R15, 0x7f000001, R4 ;  /* 0x7f0000010f047827 */ /* 0x000fe400078e0004 */
[----:B------:R-:W-:-:S03]  /*c760*/  ISETP.GE.U32.AND P0, PT, R7, 0x7f000001, PT ;  /* 0x7f0000010700780c */ /* 0x000fc60003f06070 */
[----:B------:R-:W-:-:S10]  /*c770*/  ISETP.GE.U32.AND P1, PT, R4, 0x7f000001, PT ;  /* 0x7f0000010400780c */ /* 0x000fd40003f26070 */
[----:B------:R-:W-:-:S03]  /*c780*/  @P0 IADD3 R7, PT, PT, R7, -0x7f000001, RZ ;  /* 0x80ffffff07070810 */ /* 0x000fc60007ffe0ff */
[----:B------:R-:W-:-:S04]  /*c790*/  @P1 IADD3 R4, PT, PT, R4, -0x7f000001, RZ ;  /* 0x80ffffff04041810 */ /* 0x000fc80007ffe0ff */
[----:B------:R-:W-:Y:S01]  /*c7a0*/  IADD3 R7, PT, PT, R7, R4, RZ ;  /* 0x0000000407077210 */ /* 0x000fe20007ffe0ff */
[----:B------:R-:W-:-:S04]  /*c7b0*/  IMAD.WIDE.U32 R4, R121, UR10, RZ ;  /* 0x0000000a79047c25 */ /* 0x000fc8000f8e00ff */
[----:B------:R-:W-:Y:S01]  /*c7c0*/  ISETP.GE.U32.AND P0, PT, R7, 0x7f000001, PT ;  /* 0x7f0000010700780c */ /* 0x000fe20003f06070 */
[----:B------:R-:W-:-:S04]  /*c7d0*/  IMAD R15, R4, 0x7effffff, RZ ;  /* 0x7effffff040f7824 */ /* 0x000fc800078e02ff */
[----:B------:R-:W-:-:S08]  /*c7e0*/  IMAD.HI.U32 R19, R15, 0x7f000001, R4 ;  /* 0x7f0000010f137827 */ /* 0x000fd000078e0004 */
[----:B------:R-:W-:Y:S01]  /*c7f0*/  @P0 IADD3 R7, PT, PT, R7, -0x7f000001, RZ ;  /* 0x80ffffff07070810 */ /* 0x000fe20007ffe0ff */
[----:B------:R-:W-:-:S04]  /*c800*/  ISETP.GE.U32.AND P0, PT, R19, 0x7f000001, PT ;  /* 0x7f0000011300780c */ /* 0x000fc80003f06070 */
[----:B------:R-:W-:-:S04]  /*c810*/  IMAD.WIDE.U32 R4, R7, UR11, RZ ;  /* 0x0000000b07047c25 */ /* 0x000fc8000f8e00ff */
[----:B------:R-:W-:-:S04]  /*c820*/  IMAD R15, R4, 0x7effffff, RZ ;  /* 0x7effffff040f7824 */ /* 0x000fc800078e02ff */
[----:B------:R-:W-:Y:S01]  /*c830*/  IMAD.HI.U32 R4, R15, 0x7f000001, R4 ;  /* 0x7f0000010f047827 */ /* 0x000fe200078e0004 */
[----:B------:R-:W-:Y:S01]  /*c840*/  @P0 IADD3 R19, PT, PT, R19, -0x7f000001, RZ ;  /* 0x80ffffff13130810 */ /* 0x000fe20007ffe0ff */
[----:B------:R-:W-:-:S03]  /*c850*/  ISETP.GE.U32.AND P0, PT, R22, 0x7f000001, PT ;  /* 0x7f0000011600780c */ /* 0x000fc60003f06070 */
[----:B------:R-:W-:Y:S01]  /*c860*/  ISETP.GE.U32.AND P2, PT, R4, 0x7f000001, PT ;  /* 0x7f0000010400780c */ /* 0x000fe20003f46070 */
[----:B------:R-:W-:-:S09]  /*c870*/  ISETP.GE.U32.AND P1, PT, R19, 0x7f000001, PT ;  /* 0x7f0000011300780c */ /* 0x000fd20003f26070 */
[----:B------:R-:W-:-:S03]  /*c880*/  @P0 IADD3 R22, PT, PT, R22, -0x7f000001, RZ ;  /* 0x80ffffff16160810 */ /* 0x000fc60007ffe0ff */
[----:B------:R-:W-:Y:S02]  /*c890*/  @P2 IADD3 R4, PT, PT, R4, -0x7f000001, RZ ;  /* 0x80ffffff04042810 */ /* 0x000fe40007ffe0ff */
[----:B------:R-:W-:Y:S01]  /*c8a0*/  @P1 IADD3 R19, PT, PT, R19, -0x7f000001, RZ ;  /* 0x80ffffff13131810 */ /* 0x000fe20007ffe0ff */
[----:B------:R-:W-:-:S03]  /*c8b0*/  ISETP.GE.U32.AND P0, PT, R22, 0x7f000001, PT ;  /* 0x7f0000011600780c */ /* 0x000fc60003f06070 */
[----:B------:R-:W-:Y:S01]  /*c8c0*/  IADD3 R15, PT, PT, R19, R4, RZ ;  /* 0x00000004130f7210 */ /* 0x000fe20007ffe0ff */
[----:B------:R-:W-:-:S04]  /*c8d0*/  IMAD.WIDE.U32 R4, R9, UR10, RZ ;  /* 0x0000000a09047c25 */ /* 0x000fc8000f8e00ff */
[----:B------:R-:W-:-:S04]  /*c8e0*/  IMAD R19, R4, 0x7effffff, RZ ;  /* 0x7effffff04137824 */ /* 0x000fc800078e02ff */
[----:B------:R-:W-:Y:S01]  /*c8f0*/  IMAD.HI.U32 R122, R19, 0x7f000001, R4 ;  /* 0x7f000001137a7827 */ /* 0x000fe200078e0004 */
[----:B------:R-:W-:-:S04]  /*c900*/  @P0 IADD3 R22, PT, PT, R22, -0x7f000001, RZ ;  /* 0x80ffffff16160810 */ /* 0x000fc80007ffe0ff */
[----:B------:R-:W-:Y:S01]  /*c910*/  ISETP.GE.U32.AND P0, PT, R122, 0x7f000001, PT ;  /* 0x7f0000017a00780c */ /* 0x000fe20003f06070 */
[----:B------:R-:W-:Y:S01]  /*c920*/  ISETP.GE.U32.AND P1, PT, R14, 0x7f000001, PT ;  /* 0x7f0000010e00780c */ /* 0x000fe20003f26070 */
[----:B------:R-:W-:-:S04]  /*c930*/  IMAD.WIDE.U32 R4, R121, UR11, RZ ;  /* 0x0000000b79047c25 */ /* 0x000fc8000f8e00ff */
[----:B------:R-:W-:-:S04]  /*c940*/  IMAD R19, R4, 0x7effffff, RZ ;  /* 0x7effffff04137824 */ /* 0x000fc800078e02ff */
[----:B------:R-:W-:-:S03]  /*c950*/  IMAD.HI.U32 R5, R19, 0x7f000001, R4 ;  /* 0x7f00000113057827 */ /* 0x000fc600078e0004 */
[----:B------:R-:W-:Y:S02]  /*c960*/  @P0 IADD3 R122, PT, PT, R122, -0x7f000001, RZ ;  /* 0x80ffffff7a7a0810 */ /* 0x000fe40007ffe0ff */
[----:B------:R-:W-:Y:S01]  /*c970*/  @P1 IADD3 R14, PT, PT, R14, -0x7f000001, RZ ;  /* 0x80ffffff0e0e1810 */ /* 0x000fe20007ffe0ff */
[----:B------:R-:W-:Y:S02]  /*c980*/  ISETP.GE.U32.AND P1, PT, R5, 0x7f000001, PT ;  /* 0x7f0000010500780c */ /* 0x000fe40003f26070 */
[----:B------:R-:W-:Y:S01]  /*c990*/  ISETP.GE.U32.AND P0, PT, R122, 0x7f000001, PT ;  /* 0x7f0000017a00780c */ /* 0x000fe20003f06070 */
[----:B------:R-:W-:-:S10]  /*c9a0*/  IADD3 R22, PT, PT, R22, R14, RZ ;  /* 0x0000000e16167210 */ /* 0x000fd40007ffe0ff */
[----:B------:R-:W-:Y:S02]  /*c9b0*/  @P1 IADD3 R5, PT, PT, R5, -0x7f000001, RZ ;  /* 0x80ffffff05051810 */ /* 0x000fe40007ffe0ff */
[----:B------:R-:W-:-:S04]  /*c9c0*/  @P0 IADD3 R122, PT, PT, R122, -0x7f000001, RZ ;  /* 0x80ffffff7a7a0810 */ /* 0x000fc80007ffe0ff */
[----:B------:R-:W-:Y:S01]  /*c9d0*/  IADD3 R14, PT, PT, R122, R5, RZ ;  /* 0x000000057a0e7210 */ /* 0x000fe20007ffe0ff */
[----:B------:R-:W-:-:S04]  /*c9e0*/  IMAD.WIDE.U32 R4, R8, UR12, RZ ;  /* 0x0000000c08047c25 */ /* 0x000fc8000f8e00ff */
[----:B------:R-:W-:-:S04]  /*c9f0*/  IMAD R19, R4, 0x7effffff, RZ ;  /* 0x7effffff04137824 */ /* 0x000fc800078e02ff */
[----:B------:R-:W-:Y:S01]  /*ca00*/  IMAD.HI.U32 R4, R19, 0x7f000001, R4 ;  /* 0x7f00000113047827 */ /* 0x000fe200078e0004 */
[----:B------:R-:W-:-:S04]  /*ca10*/  ISETP.GE.U32.AND P0, PT, R15, 0x7f000001, PT ;  /* 0x7f0000010f00780c */ /* 0x000fc80003f06070 */
[----:B------:R-:W-:-:S09]  /*ca20*/  ISETP.GE.U32.AND P1, PT, R4, 0x7f000001, PT ;  /* 0x7f0000010400780c */ /* 0x000fd20003f26070 */
[----:B------:R-:W-:-:S04]  /*ca30*/  @P0 IADD3 R15, PT, PT, R15, -0x7f000001, RZ ;  /* 0x80ffffff0f0f0810 */ /* 0x000fc80007ffe0ff */
        /* <DEDUP_REMOVED lines=22> */
[----:B------:R-:W-:-:S05]  /*cba0*/  IMAD.HI.U32 R7, R7, 0x7f000001, R4 ;  /* 0x7f00000107077827 */ /* 0x000fca00078e0004 */
[----:B------:R-:W-:Y:S01]  /*cbb0*/  ISETP.GE.U32.AND P2, PT, R7, 0x7f000001, PT ;  /* 0x7f0000010700780c */ /* 0x000fe20003f46070 */
[----:B------:R-:W-:Y:S01]  /*cbc0*/  ISETP.GE.U32.AND P1, PT, R24, 0x7f000001, PT ;  /* 0x7f0000011800780c */ /* 0x000fe20003f26070 */
[----:B------:R-:W-:Y:S01]  /*cbd0*/  @P0 IADD3 R22, PT, PT, R22, -0x7f000001, RZ ;  /* 0x80ffffff16160810 */ /* 0x000fe20007ffe0ff */
[----:B------:R-:W-:-:S10]  /*cbe0*/  ISETP.GE.U32.AND P0, PT, R122, 0x7f000001, PT ;  /* 0x7f0000017a00780c */ /* 0x000fd40003f06070 */
[----:B------:R-:W-:Y:S02]  /*cbf0*/  @P2 IADD3 R7, PT, PT, R7, -0x7f000001, RZ ;  /* 0x80ffffff07072810 */ /* 0x000fe40007ffe0ff */
[----:B------:R-:W-:Y:S02]  /*cc00*/  @P1 IADD3 R24, PT, PT, R24, -0x7f000001, RZ ;  /* 0x80ffffff18181810 */ /* 0x000fe40007ffe0ff */
[----:B------:R-:W-:Y:S01]  /*cc10*/  @P0 IADD3 R122, PT, PT, R122, -0x7f000001, RZ ;  /* 0x80ffffff7a7a0810 */ /* 0x000fe20007ffe0ff */
[----:B------:R-:W-:Y:S01]  /*cc20*/  IMAD.WIDE.U32 R4, R7, 0x5fffffa, RZ ;  /* 0x05fffffa07047825 */ /* 0x000fe200078e00ff */
[----:B------:R-:W-:-:S03]  /*cc30*/  IADD3 R24, PT, PT, R22, R24, RZ ;  /* 0x0000001816187210 */ /* 0x000fc60007ffe0ff */
[----:B------:R-:W-:Y:S01]  /*cc40*/  IMAD R7, R7, 0x6, RZ ;  /* 0x0000000607077824 */ /* 0x000fe200078e02ff */
[----:B------:R-:W-:-:S03]  /*cc50*/  ISETP.GE.U32.AND P0, PT, R122, 0x7f000001, PT ;  /* 0x7f0000017a00780c */ /* 0x000fc60003f06070 */
[----:B------:R-:W-:-:S04]  /*cc60*/  IMAD.HI.U32 R22, R7, 0x7f000001, R4 ;  /* 0x7f00000107167827 */ /* 0x000fc800078e0004 */
[----:B------:R-:W-:-:S04]  /*cc70*/  IMAD.WIDE.U32 R4, R9, UR12, RZ ;  /* 0x0000000c09047c25 */ /* 0x000fc8000f8e00ff */
[----:B------:R-:W-:-:S04]  /*cc80*/  IMAD R7, R4, 0x7effffff, RZ ;  /* 0x7effffff04077824 */ /* 0x000fc800078e02ff */
[----:B------:R-:W-:Y:S01]  /*cc90*/  IMAD.HI.U32 R7, R7, 0x7f000001, R4 ;  /* 0x7f00000107077827 */ /* 0x000fe200078e0004 */
[----:B------:R-:W-:-:S04]  /*cca0*/  @P0 IADD3 R122, PT, PT, R122, -0x7f000001, RZ ;  /* 0x80ffffff7a7a0810 */ /* 0x000fc80007ffe0ff */
[----:B------:R-:W-:-:S13]  /*ccb0*/  ISETP.GE.U32.AND P0, PT, R7, 0x7f000001, PT ;  /* 0x7f0000010700780c */ /* 0x000fda0003f06070 */
[----:B------:R-:W-:-:S05]  /*ccc0*/  @P0 IADD3 R7, PT, PT, R7, -0x7f000001, RZ ;  /* 0x80ffffff07070810 */ /* 0x000fca0007ffe0ff */
[----:B------:R-:W-:-:S04]  /*ccd0*/  IMAD.WIDE.U32 R4, R7, 0x5fffffa, RZ ;  /* 0x05fffffa07047825 */ /* 0x000fc800078e00ff */
[----:B------:R-:W-:-:S04]  /*cce0*/  IMAD R7, R7, 0x6, RZ ;  /* 0x0000000607077824 */ /* 0x000fc800078e02ff */
[----:B------:R-:W-:-:S04]  /*ccf0*/  IMAD.HI.U32 R7, R7, 0x7f000001, R4 ;  /* 0x7f00000107077827 */ /* 0x000fc800078e0004 */
[----:B------:R-:W-:-:S04]  /*cd00*/  IMAD.WIDE.U32 R4, R121, UR13, RZ ;  /* 0x0000000d79047c25 */ /* 0x000fc8000f8e00ff */
[----:B------:R-:W-:-:S04]  /*cd10*/  IMAD R121, R4, 0x7effffff, RZ ;  /* 0x7effffff04797824 */ /* 0x000fc800078e02ff */
[----:B------:R-:W-:-:S05]  /*cd20*/  IMAD.HI.U32 R121, R121, 0x7f000001, R4 ;  /* 0x7f00000179797827 */ /* 0x000fca00078e0004 */
[----:B------:R-:W-:-:S13]  /*cd30*/  ISETP.GE.U32.AND P0, PT, R121, 0x7f000001, PT ;  /* 0x7f0000017900780c */ /* 0x000fda0003f06070 */
[----:B------:R-:W-:-:S05]  /*cd40*/  @P0 IADD3 R121, PT, PT, R121, -0x7f000001, RZ ;  /* 0x80ffffff79790810 */ /* 0x000fca0007ffe0ff */
[----:B------:R-:W-:-:S04]  /*cd50*/  IMAD.WIDE.U32 R4, R121, 0x5fffffa, RZ ;  /* 0x05fffffa79047825 */ /* 0x000fc800078e00ff */
[----:B------:R-:W-:-:S04]  /*cd60*/  IMAD R121, R121, 0x6, RZ ;  /* 0x0000000679797824 */ /* 0x000fc800078e02ff */
[----:B------:R-:W-:-:S04]  /*cd70*/  IMAD.HI.U32 R121, R121, 0x7f000001, R4 ;  /* 0x7f00000179797827 */ /* 0x000fc800078e0004 */
[----:B------:R-:W-:Y:S01]  /*cd80*/  IMAD.WIDE.U32 R4, R9, UR13, RZ ;  /* 0x0000000d09047c25 */ /* 0x000fe2000f8e00ff */
[----:B------:R-:W-:-:S03]  /*cd90*/  ISETP.GE.U32.AND P1, PT, R19, 0x7f000001, PT ;  /* 0x7f0000011300780c */ /* 0x000fc60003f26070 */
[----:B------:R-:W-:-:S04]  /*cda0*/  IMAD R9, R4, 0x7effffff, RZ ;  /* 0x7effffff04097824 */ /* 0x000fc800078e02ff */
[----:B------:R-:W-:-:S05]  /*cdb0*/  IMAD.HI.U32 R9, R9, 0x7f000001, R4 ;  /* 0x7f00000109097827 */ /* 0x000fca00078e0004 */
[----:B------:R-:W-:Y:S01]  /*cdc0*/  ISETP.GE.U32.AND P0, PT, R9, 0x7f000001, PT ;  /* 0x7f0000010900780c */ /* 0x000fe20003f06070 */
[----:B------:R-:W-:-:S04]  /*cdd0*/  @P1 IADD3 R19, PT, PT, R19, -0x7f000001, RZ ;  /* 0x80ffffff13131810 */ /* 0x000fc80007ffe0ff */
[----:B------:R-:W-:Y:S01]  /*cde0*/  IADD3 R19, PT, PT, R122, R19, RZ ;  /* 0x000000137a137210 */ /* 0x000fe20007ffe0ff */
[----:B------:R-:W-:-:S07]  /*cdf0*/  ISETP.GE.U32.AND P1, PT, R7, 0x7f000001, PT ;  /* 0x7f0000010700780c */ /* 0x000fce0003f26070 */
[----:B------:R-:W-:Y:S01]  /*ce00*/  @P0 IADD3 R9, PT, PT, R9, -0x7f000001, RZ ;  /* 0x80ffffff09090810 */ /* 0x000fe20007ffe0ff */
[----:B------:R-:W-:-:S04]  /*ce10*/  ISETP.GE.U32.AND P0, PT, R19, 0x7f000001, PT ;  /* 0x7f0000011300780c */ /* 0x000fc80003f06070 */
[----:B------:R-:W-:-:S04]  /*ce20*/  IMAD.WIDE.U32 R4, R9, 0x5fffffa, RZ ;  /* 0x05fffffa09047825 */ /* 0x000fc800078e00ff */
[----:B------:R-:W-:Y:S01]  /*ce30*/  IMAD R9, R9, 0x6, RZ ;  /* 0x0000000609097824 */ /* 0x000fe200078e02ff */
[----:B------:R-:W-:-:S03]  /*ce40*/  @P1 IADD3 R7, PT, PT, R7, -0x7f000001, RZ ;  /* 0x80ffffff07071810 */ /* 0x000fc60007ffe0ff */
[----:B------:R-:W-:Y:S01]  /*ce50*/  IMAD.HI.U32 R9, R9, 0x7f000001, R4 ;  /* 0x7f00000109097827 */ /* 0x000fe200078e0004 */
[----:B------:R-:W-:Y:S01]  /*ce60*/  @P0 IADD3 R19, PT, PT, R19, -0x7f000001, RZ ;  /* 0x80ffffff13130810 */ /* 0x000fe20007ffe0ff */
[----:B------:R-:W-:Y:S02]  /*ce70*/  ISETP.GE.U32.AND P0, PT, R14, 0x7f000001, PT ;  /* 0x7f0000010e00780c */ /* 0x000fe40003f06070 */
[----:B------:R-:W-:Y:S01]  /*ce80*/  IMAD.WIDE.U32 R4, R99, R31, RZ ;  /* 0x0000001f63047225 */ /* 0x000fe200078e00ff */
[----:B------:R-:W-:-:S03]  /*ce90*/  IADD3 R7, PT, PT, R19, R7, RZ ;  /* 0x0000000713077210 */ /* 0x000fc60007ffe0ff */
[----:B------:R-:W-:-:S04]  /*cea0*/  IMAD R19, R4, 0x7effffff, RZ ;  /* 0x7effffff04137824 */ /* 0x000fc800078e02ff */
[----:B------:R-:W-:Y:S01]  /*ceb0*/  IMAD.HI.U32 R122, R19, 0x7f000001, R4 ;  /* 0x7f000001137a7827 */ /* 0x000fe200078e0004 */
[----:B------:R-:W-:Y:S02]  /*cec0*/  ISETP.GE.U32.AND P1, PT, R8, 0x7f000001, PT ;  /* 0x7f0000010800780c */ /* 0x000fe40003f26070 */
[----:B------:R-:W-:Y:S02]  /*ced0*/  @P0 IADD3 R14, PT, PT, R14, -0x7f000001, RZ ;  /* 0x80ffffff0e0e0810 */ /* 0x000fe40007ffe0ff */
[----:B------:R-:W-:Y:S01]  /*cee0*/  ISETP.GE.U32.AND P0, PT, R122, 0x7f000001, PT ;  /* 0x7f0000017a00780c */ /* 0x000fe20003f06070 */
[----:B------:R-:W-:-:S04]  /*cef0*/  IMAD.WIDE.U32 R4, R103, R32, RZ ;  /* 0x0000002067047225 */ /* 0x000fc800078e00ff */
[----:B------:R-:W-:-:S04]  /*cf00*/  IMAD R19, R4, 0x7effffff, RZ ;  /* 0x7effffff04137824 */ /* 0x000fc800078e02ff */
[----:B------:R-:W-:-:S04]  /*cf10*/  @P1 IADD3 R8, PT, PT, R8, -0x7f000001, RZ ;  /* 0x80ffffff08081810 */ /* 0x000fc80007ffe0ff */
[----:B------:R-:W-:Y:S02]  /*cf20*/  @P0 IADD3 R122, PT, PT, R122, -0x7f000001, RZ ;  /* 0x80ffffff7a7a0810 */ /* 0x000fe40007ffe0ff */
[----:B------:R-:W-:Y:S01]  /*cf30*/  IADD3 R14, PT, PT, R14, R8, RZ ;  /* 0x000000080e0e7210 */ /* 0x000fe20007ffe0ff */
[----:B------:R-:W-:Y:S01]  /*cf40*/  IMAD.HI.U32 R5, R19, 0x7f000001, R4 ;  /* 0x7f00000113057827 */ /* 0x000fe200078e0004 */
[----:B------:R-:W-:-:S04]  /*cf50*/  IADD3 R8, PT, PT, R107, R122, RZ ;  /* 0x0000007a6b087210 */ /* 0x000fc80007ffe0ff */
[----:B------:R-:W-:Y:S01]  /*cf60*/  ISETP.GE.U32.AND P1, PT, R5, 0x7f000001, PT ;  /* 0x7f0000010500780c */ /* 0x000fe20003f26070 */
[----:B------:R-:W-:-:S12]  /*cf70*/  ISETP.GE.U32.AND P0, PT, R8, 0x7f000001, PT ;  /* 0x7f0000010800780c */ /* 0x000fd80003f06070 */
[----:B------:R-:W-:Y:S02]  /*cf80*/  @P1 IADD3 R5, PT, PT, R5, -0x7f000001, RZ ;  /* 0x80ffffff05051810 */ /* 0x000fe40007ffe0ff */
[----:B------:R-:W-:Y:S01]  /*cf90*/  @P0 IADD3 R8, PT, PT, R8, -0x7f000001, RZ ;  /* 0x80ffffff08080810 */ /* 0x000fe20007ffe0ff */
[----:B------:R-:W-:-:S03]  /*cfa0*/  ISETP.GE.U32.AND P0, PT, R7, 0x7f000001, PT ;  /* 0x7f0000010700780c */ /* 0x000fc60003f06070 */
[----:B------:R-:W-:Y:S01]  /*cfb0*/  IADD3 R8, PT, PT, R8, R5, RZ ;  /* 0x0000000508087210 */ /* 0x000fe20007ffe0ff */
[----:B------:R-:W-:-:S04]  /*cfc0*/  IMAD.WIDE.U32 R4, R98, R31, RZ ;  /* 0x0000001f62047225 */ /* 0x000fc800078e00ff */
[----:B------:R-:W-:-:S04]  /*cfd0*/  IMAD R19, R4, 0x7effffff, RZ ;  /* 0x7effffff04137824 */ /* 0x000fc800078e02ff */
[----:B------:R-:W-:Y:S01]  /*cfe0*/  IMAD.HI.U32 R122, R19, 0x7f000001, R4 ;  /* 0x7f000001137a7827 */ /* 0x000fe200078e0004 */
[----:B------:R-:W-:-:S04]  /*cff0*/  @P0 IADD3 R7, PT, PT, R7, -0x7f000001, RZ ;  /* 0x80ffffff07070810 */ /* 0x000fc80007ffe0ff */
        /* <DEDUP_REMOVED lines=9> */
[----:B------:R-:W-:-:S11]  /*d090*/  ISETP.GE.U32.AND P0, PT, R19, 0x7f000001, PT ;  /* 0x7f0000011300780c */ /* 0x000fd60003f06070 */
[----:B------:R-:W-:Y:S02]  /*d0a0*/  @P1 IADD3 R4, PT, PT, R4, -0x7f000001, RZ ;  /* 0x80ffffff04041810 */ /* 0x000fe40007ffe0ff */
[----:B------:R-:W-:-:S04]  /*d0b0*/  @P0 IADD3 R19, PT, PT, R19, -0x7f000001, RZ ;  /* 0x80ffffff13130810 */ /* 0x000fc80007ffe0ff */
[----:B------:R-:W-:-:S05]  /*d0c0*/  IADD3 R19, PT, PT, R19, R4, RZ ;  /* 0x0000000413137210 */ /* 0x000fca0007ffe0ff */
[----:B------:R-:W-:Y:S01]  /*d0d0*/  ISETP.GE.U32.AND P0, PT, R19, 0x7f000001, PT ;  /* 0x7f0000011300780c */ /* 0x000fe20003f06070 */
[----:B------:R-:W-:-:S12]  /*d0e0*/  IADD3 R7, PT, PT, R7, R121, RZ ;  /* 0x0000007907077210 */ /* 0x000fd80007ffe0ff */
[----:B------:R-:W-:-:S05]  /*d0f0*/  @P0 IADD3 R19, PT, PT, R19, -0x7f000001, RZ ;  /* 0x80ffffff13130810 */ /* 0x000fca0007ffe0ff */
[----:B------:R-:W-:-:S04]  /*d100*/  IMAD.WIDE.U32 R4, R19, UR11, RZ ;  /* 0x0000000b13047c25 */ /* 0x000fc8000f8e00ff */
[----:B------:R-:W-:-:S04]  /*d110*/  IMAD R121, R4, 0x7effffff, RZ ;  /* 0x7effffff04797824 */ /* 0x000fc800078e02ff */
[----:B------:R-:W-:-:S05]  /*d120*/  IMAD.HI.U32 R121, R121, 0x7f000001, R4 ;  /* 0x7f00000179797827 */ /* 0x000fca00078e0004 */
[----:B------:R-:W-:Y:S01]  /*d130*/  ISETP.GE.U32.AND P0, PT, R121, 0x7f000001, PT ;  /* 0x7f0000017900780c */ /* 0x000fe20003f06070 */
[----:B------:R-:W-:Y:S01]  /*d140*/  ISETP.GE.U32.AND P2, PT, R9, 0x7f000001, PT ;  /* 0x7f0000010900780c */ /* 0x000fe20003f46070 */
[----:B------:R-:W-:-:S11]  /*d150*/  ISETP.GE.U32.AND P1, PT, R15, 0x7f000001, PT ;  /* 0x7f0000010f00780c */ /* 0x000fd60003f26070 */
[----:B------:R-:W-:Y:S01]  /*d160*/  @P0 IADD3 R121, PT, PT, R121, -0x7f000001, RZ ;  /* 0x80ffffff79790810 */ /* 0x000fe20007ffe0ff */
[----:B------:R-:W-:-:S04]  /*d170*/  ISETP.GE.U32.AND P0, PT, R8, 0x7f000001, PT ;  /* 0x7f0000010800780c */ /* 0x000fc80003f06070 */
[----:B------:R-:W-:Y:S01]  /*d180*/  IMAD.WIDE.U32 R4, R121, 0x5fffffa, RZ ;  /* 0x05fffffa79047825 */ /* 0x000fe200078e00ff */
[----:B------:R-:W-:-:S03]  /*d190*/  @P2 IADD3 R9, PT, PT, R9, -0x7f000001, RZ ;  /* 0x80ffffff09092810 */ /* 0x000fc60007ffe0ff */
[----:B------:R-:W-:Y:S01]  /*d1a0*/  IMAD R121, R121, 0x6, RZ ;  /* 0x0000000679797824 */ /* 0x000fe200078e02ff */
[----:B------:R-:W-:-:S04]  /*d1b0*/  @P1 IADD3 R15, PT, PT, R15, -0x7f000001, RZ ;  /* 0x80ffffff0f0f1810 */ /* 0x000fc80007ffe0ff */
[----:B------:R-:W-:Y:S01]  /*d1c0*/  @P0 IADD3 R8, PT, PT, R8, -0x7f000001, RZ ;  /* 0x80ffffff08080810 */ /* 0x000fe20007ffe0ff */
[----:B------:R-:W-:Y:S01]  /*d1d0*/  IMAD.HI.U32 R122, R121, 0x7f000001, R4 ;  /* 0x7f000001797a7827 */ /* 0x000fe200078e0004 */
[----:B------:R-:W-:-:S03]  /*d1e0*/  IADD3 R15, PT, PT, R15, R9, RZ ;  /* 0x000000090f0f7210 */ /* 0x000fc60007ffe0ff */
[----:B------:R-:W-:-:S04]  /*d1f0*/  IMAD.WIDE.U32 R4, R8, UR10, RZ ;  /* 0x0000000a08047c25 */ /* 0x000fc8000f8e00ff */
[----:B------:R-:W-:-:S04]  /*d200*/  IMAD R9, R4, 0x7effffff, RZ ;  /* 0x7effffff04097824 */ /* 0x000fc800078e02ff */
[----:B------:R-:W-:-:S05]  /*d210*/  IMAD.HI.U32 R9, R9, 0x7f000001, R4 ;  /* 0x7f00000109097827 */ /* 0x000fca00078e0004 */
[----:B------:R-:W-:Y:S01]  /*d220*/  ISETP.GE.U32.AND P0, PT, R9, 0x7f000001, PT ;  /* 0x7f0000010900780c */ /* 0x000fe20003f06070 */
[----:B------:R-:W-:-:S12]  /*d230*/  ISETP.GE.U32.AND P1, PT, R122, 0x7f000001, PT ;  /* 0x7f0000017a00780c */ /* 0x000fd80003f26070 */
[----:B------:R-:W-:-:S05]  /*d240*/  @P0 IADD3 R9, PT, PT, R9, -0x7f000001, RZ ;  /* 0x80ffffff09090810 */ /* 0x000fca0007ffe0ff */
[----:B------:R-:W-:Y:S01]  /*d250*/  ISETP.GE.U32.AND P0, PT, R9, 0x7f000001, PT ;  /* 0x7f0000010900780c */ /* 0x000fe20003f06070 */
[----:B------:R-:W-:Y:S01]  /*d260*/  IMAD.WIDE.U32 R4, R97, R31, RZ ;  /* 0x0000001f61047225 */ /* 0x000fe200078e00ff */
[----:B------:R-:W-:-:S03]  /*d270*/  @P1 IADD3 R122, PT, PT, R122, -0x7f000001, RZ ;  /* 0x80ffffff7a7a1810 */ /* 0x000fc60007ffe0ff */
[----:B------:R-:W-:-:S08]  /*d280*/  IMAD R121, R4, 0x7effffff, RZ ;  /* 0x7effffff04797824 */ /* 0x000fd000078e02ff */
[----:B------:R-:W-:Y:S01]  /*d290*/  @P0 IADD3 R9, PT, PT, R9, -0x7f000001, RZ ;  /* 0x80ffffff09090810 */ /* 0x000fe20007ffe0ff */
[----:B------:R-:W-:-:S03]  /*d2a0*/  ISETP.GE.U32.AND P0, PT, R24, 0x7f000001, PT ;  /* 0x7f0000011800780c */ /* 0x000fc60003f06070 */
[----:B------:R-:W-:Y:S01]  /*d2b0*/  IADD3 R9, PT, PT, R9, R122, RZ ;  /* 0x0000007a09097210 */ /* 0x000fe20007ffe0ff */
[----:B------:R-:W-:Y:S01]  /*d2c0*/  IMAD.HI.U32 R122, R121, 0x7f000001, R4 ;  /* 0x7f000001797a7827 */ /* 0x000fe200078e0004 */
[----:B------:R-:W-:-:S08]  /*d2d0*/  ISETP.GE.U32.AND P1, PT, R22, 0x7f000001, PT ;  /* 0x7f0000011600780c */ /* 0x000fd00003f26070 */
[----:B------:R-:W-:Y:S01]  /*d2e0*/  @P0 IADD3 R24, PT, PT, R24, -0x7f000001, RZ ;  /* 0x80ffffff18180810 */ /* 0x000fe20007ffe0ff */
[----:B------:R-:W-:Y:S01]  /*d2f0*/  ISETP.GE.U32.AND P0, PT, R122, 0x7f000001, PT ;  /* 0x7f0000017a00780c */ /* 0x000fe20003f06070 */
[----:B------:R-:W-:-:S03]  /*d300*/  IMAD.WIDE.U32 R4, R105, R32, RZ ;  /* 0x0000002069047225 */ /* 0x000fc600078e00ff */
[----:B------:R-:W-:Y:S01]  /*d310*/  @P1 IADD3 R22, PT, PT, R22, -0x7f000001, RZ ;  /* 0x80ffffff16161810 */ /* 0x000fe20007ffe0ff */
[----:B------:R-:W-:-:S08]  /*d320*/  IMAD R121, R4, 0x7effffff, RZ ;  /* 0x7effffff04797824 */ /* 0x000fd000078e02ff */
[----:B------:R-:W-:Y:S02]  /*d330*/  @P0 IADD3 R122, PT, PT, R122, -0x7f000001, RZ ;  /* 0x80ffffff7a7a0810 */ /* 0x000fe40007ffe0ff */
[----:B------:R-:W-:Y:S01]  /*d340*/  IADD3 R22, PT, PT, R24, R22, RZ ;  /* 0x0000001618167210 */ /* 0x000fe20007ffe0ff */
[----:B------:R-:W-:Y:S01]  /*d350*/  IMAD.HI.U32 R5, R121, 0x7f000001, R4 ;  /* 0x7f00000179057827 */ /* 0x000fe200078e0004 */
[----:B------:R-:W-:-:S04]  /*d360*/  IADD3 R24, PT, PT, R109, R122, RZ ;  /* 0x0000007a6d187210 */ /* 0x000fc80007ffe0ff */
[----:B------:R-:W-:Y:S01]  /*d370*/  ISETP.GE.U32.AND P1, PT, R5, 0x7f000001, PT ;  /* 0x7f0000010500780c */ /* 0x000fe20003f26070 */
[----:B------:R-:W-:-:S12]  /*d380*/  ISETP.GE.U32.AND P0, PT, R24, 0x7f000001, PT ;  /* 0x7f0000011800780c */ /* 0x000fd80003f06070 */
[----:B------:R-:W-:Y:S02]  /*d390*/  @P1 IADD3 R5, PT, PT, R5, -0x7f000001, RZ ;  /* 0x80ffffff05051810 */ /* 0x000fe40007ffe0ff */
[----:B------:R-:W-:-:S04]  /*d3a0*/  @P0 IADD3 R24, PT, PT, R24, -0x7f000001, RZ ;  /* 0x80ffffff18180810 */ /* 0x000fc80007ffe0ff */
[----:B------:R-:W-:-:S05]  /*d3b0*/  IADD3 R24, PT, PT, R24, R5, RZ ;  /* 0x0000000518187210 */ /* 0x000fca0007ffe0ff */
[----:B------:R-:W-:-:S13]  /*d3c0*/  ISETP.GE.U32.AND P0, PT, R24, 0x7f000001, PT ;  /* 0x7f0000011800780c */ /* 0x000fda0003f06070 */
[----:B------:R-:W-:-:S05]  /*d3d0*/  @P0 IADD3 R24, PT, PT, R24, -0x7f000001, RZ ;  /* 0x80ffffff18180810 */ /* 0x000fca0007ffe0ff */
        /* <DEDUP_REMOVED lines=8> */
[----:B------:R-:W-:Y:S01]  /*d460*/  ISETP.GE.U32.AND P1, PT, R9, 0x7f000001, PT ;  /* 0x7f0000010900780c */ /* 0x000fe20003f26070 */
[----:B------:R-:W-:-:S03]  /*d470*/  ISETP.GE.U32.AND P0, PT, R23, 0x7f000001, PT ;  /* 0x7f0000011700780c */ /* 0x000fc60003f06070 */
[----:B------:R-:W-:-:S09]  /*d480*/  ISETP.GE.U32.AND P2, PT, R4, 0x7f000001, PT ;  /* 0x7f0000010400780c */ /* 0x000fd20003f46070 */
[----:B------:R-:W-:Y:S02]  /*d490*/  @P1 IADD3 R9, PT, PT, R9, -0x7f000001, RZ ;  /* 0x80ffffff09091810 */ /* 0x000fe40007ffe0ff */
[----:B------:R-:W-:Y:S02]  /*d4a0*/  @P0 IADD3 R23, PT, PT, R23, -0x7f000001, RZ ;  /* 0x80ffffff17170810 */ /* 0x000fe40007ffe0ff */
[----:B------:R-:W-:-:S03]  /*d4b0*/  @P2 IADD3 R4, PT, PT, R4, -0x7f000001, RZ ;  /* 0x80ffffff04042810 */ /* 0x000fc60007ffe0ff */
[----:B------:R-:W-:Y:S01]  /*d4c0*/  ISETP.GE.U32.AND P0, PT, R23, 0x7f000001, PT ;  /* 0x7f0000011700780c */ /* 0x000fe20003f06070 */
[----:B------:R-:W-:Y:S01]  /*d4d0*/  IADD3 R9, PT, PT, R9, R4, RZ ;  /* 0x0000000409097210 */ /* 0x000fe20007ffe0ff */
[----:B------:R-:W-:Y:S01]  /*d4e0*/  IMAD.WIDE.U32 R4, R96, R31, RZ ;  /* 0x0000001f60047225 */ /* 0x000fe200078e00ff */
[----:B------:R-:W-:-:S03]  /*d4f0*/  ISETP.GE.U32.AND P1, PT, R21, 0x7f000001, PT ;  /* 0x7f0000011500780c */ /* 0x000fc60003f26070 */
[----:B------:R-:W-:-:S04]  /*d500*/  IMAD R121, R4, 0x7effffff, RZ ;  /* 0x7effffff04797824 */ /* 0x000fc800078e02ff */
[----:B------:R-:W-:-:S03]  /*d510*/  IMAD.HI.U32 R121, R121, 0x7f000001, R4 ;  /* 0x7f00000179797827 */ /* 0x000fc600078e0004 */
[----:B------:R-:W-:Y:S02]  /*d520*/  @P0 IADD3 R23, PT, PT, R23, -0x7f000001, RZ ;  /* 0x80ffffff17170810 */ /* 0x000fe40007ffe0ff */
[----:B------:R-:W-:Y:S01]  /*d530*/  ISETP.GE.U32.AND P0, PT, R121, 0x7f000001, PT ;  /* 0x7f0000017900780c */ /* 0x000fe20003f06070 */
[----:B------:R-:W-:Y:S01]  /*d540*/  @P1 IADD3 R21, PT, PT, R21, -0x7f000001, RZ ;  /* 0x80ffffff15151810 */ /* 0x000fe20007ffe0ff */
[----:B------:R-:W-:-:S03]  /*d550*/  IMAD.WIDE.U32 R4, R104, R32, RZ ;  /* 0x0000002068047225 */ /* 0x000fc600078e00ff */
[----:B------:R-:W-:Y:S01]  /*d560*/  IADD3 R21, PT, PT, R23, R21, RZ ;  /* 0x0000001517157210 */ /* 0x000fe20007ffe0ff */
[----:B------:R-:W-:-:S07]  /*d570*/  IMAD R23, R4, 0x7effffff, RZ ;  /* 0x7effffff04177824 */ /* 0x000fce00078e02ff */
[----:B------:R-:W-:Y:S01]  /*d580*/  @P0 IADD3 R121, PT, PT, R121, -0x7f000001, RZ ;  /* 0x80ffffff79790810 */ /* 0x000fe20007ffe0ff */
[----:B------:R-:W-:-:S03]  /*d590*/  IMAD.HI.U32 R4, R23, 0x7f000001, R4 ;  /* 0x7f00000117047827 */ /* 0x000fc600078e0004 */
[----:B------:R-:W-:Y:S02]  /*d5a0*/  IADD3 R23, PT, PT, R108, R121, RZ ;  /* 0x000000796c177210 */ /* 0x000fe40007ffe0ff */
[----:B------:R-:W-:-:S03]  /*d5b0*/  ISETP.GE.U32.AND P1, PT, R4, 0x7f000001, PT ;  /* 0x7f0000010400780c */ /* 0x000fc60003f26070 */
[----:B------:R-:W-:-:S10]  /*d5c0*/  ISETP.GE.U32.AND P0, PT, R23, 0x7f000001, PT ;  /* 0x7f0000011700780c */ /* 0x000fd40003f06070 */
[----:B------:R-:W-:-:S03]  /*d5d0*/  @P1 IADD3 R4, PT, PT, R4, -0x7f000001, RZ ;  /* 0x80ffffff04041810 */ /* 0x000fc60007ffe0ff */
        /* <DEDUP_REMOVED lines=17> */
[----:B------:R-:W-:-:S04]  /*d6f0*/  @P2 IADD3 R4, PT, PT, R4, -0x7f000001, RZ ;  /* 0x80ffffff04042810 */ /* 0x000fc80007ffe0ff */
[----:B------:R-:W-:Y:S01]  /*d700*/  IADD3 R9, PT, PT, R9, R4, RZ ;  /* 0x0000000409097210 */ /* 0x000fe20007ffe0ff */
[----:B------:R-:W-:-:S04]  /*d710*/  IMAD.WIDE.U32 R4, R7, R19, RZ ;  /* 0x0000001307047225 */ /* 0x000fc800078e00ff */
[----:B------:R-:W-:Y:S01]  /*d720*/  IMAD R121, R4, 0x7effffff, RZ ;  /* 0x7effffff04797824 */ /* 0x000fe200078e02ff */
[----:B------:R-:W-:-:S03]  /*d730*/  ISETP.GE.U32.AND P0, PT, R10, 0x7f000001, PT ;  /* 0x7f0000010a00780c */ /* 0x000fc60003f06070 */
[----:B------:R-:W-:-:S05]  /*d740*/  IMAD.HI.U32 R121, R121, 0x7f000001, R4 ;  /* 0x7f00000179797827 */ /* 0x000fca00078e0004 */
[----:B------:R-:W-:Y:S01]  /*d750*/  ISETP.GE.U32.AND P1, PT, R121, 0x7f000001, PT ;  /* 0x7f0000017900780c */ /* 0x000fe20003f26070 */
[----:B------:R-:W-:-:S04]  /*d760*/  ISETP.GE.U32.AND P2, PT, R22, 0x7f000001, PT ;  /* 0x7f0000011600780c */ /* 0x000fc80003f46070 */
[----:B------:R-:W-:-:S05]  /*d770*/  @P0 IADD3 R10, PT, PT, R10, -0x7f000001, RZ ;  /* 0x80ffffff0a0a0810 */ /* 0x000fca0007ffe0ff */
[----:B------:R-:W-:-:S03]  /*d780*/  ISETP.GE.U32.AND P0, PT, R10, 0x7f000001, PT ;  /* 0x7f0000010a00780c */ /* 0x000fc60003f06070 */
[----:B------:R-:W-:Y:S01]  /*d790*/  @P1 IADD3 R121, PT, PT, R121, -0x7f000001, RZ ;  /* 0x80ffffff79791810 */ /* 0x000fe20007ffe0ff */
[----:B------:R-:W-:Y:S01]  /*d7a0*/  ISETP.GE.U32.AND P1, PT, R119, 0x7f000001, PT ;  /* 0x7f0000017700780c */ /* 0x000fe20003f26070 */
[----:B------:R-:W-:-:S03]  /*d7b0*/  @P2 IADD3 R22, PT, PT, R22, -0x7f000001, RZ ;  /* 0x80ffffff16162810 */ /* 0x000fc60007ffe0ff */
[----:B------:R-:W-:-:S04]  /*d7c0*/  IMAD.WIDE.U32 R4, R121, 0x5fffffa, RZ ;  /* 0x05fffffa79047825 */ /* 0x000fc800078e00ff */
[----:B------:R-:W-:Y:S01]  /*d7d0*/  IMAD R121, R121, 0x6, RZ ;  /* 0x0000000679797824 */ /* 0x000fe200078e02ff */
[----:B------:R-:W-:-:S03]  /*d7e0*/  @P0 IADD3 R10, PT, PT, R10, -0x7f000001, RZ ;  /* 0x80ffffff0a0a0810 */ /* 0x000fc60007ffe0ff */
[----:B------:R-:W-:Y:S01]  /*d7f0*/  IMAD.HI.U32 R122, R121, 0x7f000001, R4 ;  /* 0x7f000001797a7827 */ /* 0x000fe200078e0004 */
[----:B------:R-:W-:-:S03]  /*d800*/  @P1 IADD3 R119, PT, PT, R119, -0x7f000001, RZ ;  /* 0x80ffffff77771810 */ /* 0x000fc60007ffe0ff */
[----:B------:R-:W-:Y:S01]  /*d810*/  IMAD.WIDE.U32 R4, R22, R8, RZ ;  /* 0x0000000816047225 */ /* 0x000fe200078e00ff */
[----:B------:R-:W-:-:S03]  /*d820*/  IADD3 R10, PT, PT, R10, R119, RZ ;  /* 0x000000770a0a7210 */ /* 0x000fc60007ffe0ff */
[----:B------:R-:W-:-:S04]  /*d830*/  IMAD R119, R4, 0x7effffff, RZ ;  /* 0x7effffff04777824 */ /* 0x000fc800078e02ff */
[----:B------:R-:W-:-:S05]  /*d840*/  IMAD.HI.U32 R119, R119, 0x7f000001, R4 ;  /* 0x7f00000177777827 */ /* 0x000fca00078e0004 */
[----:B------:R-:W-:-:S13]  /*d850*/  ISETP.GE.U32.AND P0, PT, R119, 0x7f000001, PT ;  /* 0x7f0000017700780c */ /* 0x000fda0003f06070 */
[----:B------:R-:W-:Y:S01]  /*d860*/  @P0 IADD3 R119, PT, PT, R119, -0x7f000001, RZ ;  /* 0x80ffffff77770810 */ /* 0x000fe20007ffe0ff */
[----:B------:R-:W-:-:S13]  /*d870*/  ISETP.GE.U32.AND P0, PT, R15, 0x7f000001, PT ;  /* 0x7f0000010f00780c */ /* 0x000fda0003f06070 */
[----:B------:R-:W-:-:S05]  /*d880*/  @P0 IADD3 R15, PT, PT, R15, -0x7f000001, RZ ;  /* 0x80ffffff0f0f0810 */ /* 0x000fca0007ffe0ff */
[----:B------:R-:W-:-:S04]  /*d890*/  IMAD.WIDE.U32 R4, R15, R24, RZ ;  /* 0x000000180f047225 */ /* 0x000fc800078e00ff */
[----:B------:R-:W-:-:S04]  /*d8a0*/  IMAD R121, R4, 0x7effffff, RZ ;  /* 0x7effffff04797824 */ /* 0x000fc800078e02ff */
[----:B------:R-:W-:-:S05]  /*d8b0*/  IMAD.HI.U32 R121, R121, 0x7f000001, R4 ;  /* 0x7f00000179797827 */ /* 0x000fca00078e0004 */
[----:B------:R-:W-:Y:S01]  /*d8c0*/  ISETP.GE.U32.AND P0, PT, R121, 0x7f000001, PT ;  /* 0x7f0000017900780c */ /* 0x000fe20003f06070 */
[----:B------:R-:W-:Y:S01]  /*d8d0*/  ISETP.GE.U32.AND P2, PT, R122, 0x7f000001, PT ;  /* 0x7f0000017a00780c */ /* 0x000fe20003f46070 */
[----:B------:R-:W-:-:S11]  /*d8e0*/  ISETP.GE.U32.AND P1, PT, R119, 0x7f000001, PT ;  /* 0x7f0000017700780c */ /* 0x000fd60003f26070 */
[----:B------:R-:W-:Y:S02]  /*d8f0*/  @P0 IADD3 R121, PT, PT, R121, -0x7f000001, RZ ;  /* 0x80ffffff79790810 */ /* 0x000fe40007ffe0ff */
[----:B------:R-:W-:Y:S02]  /*d900*/  @P2 IADD3 R122, PT, PT, R122, -0x7f000001, RZ ;  /* 0x80ffffff7a7a2810 */ /* 0x000fe40007ffe0ff */
[----:B------:R-:W-:Y:S01]  /*d910*/  @P1 IADD3 R119, PT, PT, R119, -0x7f000001, RZ ;  /* 0x80ffffff77771810 */ /* 0x000fe20007ffe0ff */
[----:B------:R-:W-:-:S04]  /*d920*/  IMAD.WIDE.U32 R4, R121, 0x5fffffa, RZ ;  /* 0x05fffffa79047825 */ /* 0x000fc800078e00ff */
[----:B------:R-:W-:Y:S01]  /*d930*/  IMAD R121, R121, 0x6, RZ ;  /* 0x0000000679797824 */ /* 0x000fe200078e02ff */
[----:B------:R-:W-:-:S03]  /*d940*/  IADD3 R119, PT, PT, R119, R122, RZ ;  /* 0x0000007a77777210 */ /* 0x000fc60007ffe0ff */
[----:B------:R-:W-:Y:S01]  /*d950*/  IMAD.HI.U32 R4, R121, 0x7f000001, R4 ;  /* 0x7f00000179047827 */ /* 0x000fe200078e0004 */
[----:B------:R-:W-:Y:S01]  /*d960*/  ISETP.GE.U32.AND P0, PT, R117, 0x7f000001, PT ;  /* 0x7f0000017500780c */ /* 0x000fe20003f06070 */
[----:B------:R-:W-:-:S03]  /*d970*/  ISETP.GE.U32.AND P1, PT, R119, 0x7f000001, PT ;  /* 0x7f0000017700780c */ /* 0x000fc60003f26070 */
[----:B------:R-:W-:-:S09]  /*d980*/  ISETP.GE.U32.AND P2, PT, R4, 0x7f000001, PT ;  /* 0x7f0000010400780c */ /* 0x000fd20003f46070 */
[----:B------:R-:W-:Y:S02]  /*d990*/  @P0 IADD3 R117, PT, PT, R117, -0x7f000001, RZ ;  /* 0x80ffffff75750810 */ /* 0x000fe40007ffe0ff */
        /* <DEDUP_REMOVED lines=15> */
[----:B------:R-:W-:Y:S01]  /*da90*/  ISETP.GE.U32.AND P2, PT, R5, 0x7f000001, PT ;  /* 0x7f0000010500780c */ /* 0x000fe20003f46070 */
[----:B------:R-:W-:Y:S01]  /*daa0*/  ISETP.GE.U32.AND P0, PT, R64, 0x7f000001, PT ;  /* 0x7f0000014000780c */ /* 0x000fe20003f06070 */
[----:B------:R-:W-:Y:S01]  /*dab0*/  ISETP.GE.U32.AND P1, PT, R122, 0x7f000001, PT ;  /* 0x7f0000017a00780c */ /* 0x000fe20003f26070 */
[----:B------:R-:W-:-:S10]  /*dac0*/  IADD3 R117, PT, PT, R117, R120, RZ ;  /* 0x0000007875757210 */ /* 0x000fd40007ffe0ff */
[----:B------:R-:W-:Y:S02]  /*dad0*/  @P2 IADD3 R5, PT, PT, R5, -0x7f000001, RZ ;  /* 0x80ffffff05052810 */ /* 0x000fe40007ffe0ff */
[----:B------:R-:W-:Y:S02]  /*dae0*/  @P0 IADD3 R64, PT, PT, R64, -0x7f000001, RZ ;  /* 0x80ffffff40400810 */ /* 0x000fe40007ffe0ff */
[----:B------:R-:W-:-:S03]  /*daf0*/  @P1 IADD3 R122, PT, PT, R122, -0x7f000001, RZ ;  /* 0x80ffffff7a7a1810 */ /* 0x000fc60007ffe0ff */
[----:B------:R-:W-:Y:S01]  /*db00*/  ISETP.GE.U32.AND P0, PT, R64, 0x7f000001, PT ;  /* 0x7f0000014000780c */ /* 0x000fe20003f06070 */
[----:B------:R-:W-:Y:S01]  /*db10*/  IADD3 R120, PT, PT, R122, R5, RZ ;  /* 0x000000057a787210 */ /* 0x000fe20007ffe0ff */
[----:B------:R-:W-:-:S04]  /*db20*/  IMAD.WIDE.U32 R4, R19, UR10, RZ ;  /* 0x0000000a13047c25 */ /* 0x000fc8000f8e00ff */
[----:B------:R-:W-:-:S04]  /*db30*/  IMAD R121, R4, 0x7effffff, RZ ;  /* 0x7effffff04797824 */ /* 0x000fc800078e02ff */
[----:B------:R-:W-:-:S03]  /*db40*/  IMAD.HI.U32 R122, R121, 0x7f000001, R4 ;  /* 0x7f000001797a7827 */ /* 0x000fc600078e0004 */
[----:B------:R-:W-:Y:S02]  /*db50*/  @P0 IADD3 R64, PT, PT, R64, -0x7f000001, RZ ;  /* 0x80ffffff40400810 */ /* 0x000fe40007ffe0ff */
        /* <DEDUP_REMOVED lines=35> */
[----:B------:R-:W-:Y:S01]  /*dd90*/  @P1 IADD3 R5, PT, PT, R5, -0x7f000001, RZ ;  /* 0x80ffffff05051810 */ /* 0x000fe20007ffe0ff */
[----:B------:R-:W-:-:S03]  /*dda0*/  ISETP.GE.U32.AND P0, PT, R10, 0x7f000001, PT ;  /* 0x7f0000010a00780c */ /* 0x000fc60003f06070 */
[----:B------:R-:W-:Y:S01]  /*ddb0*/  IADD3 R0, PT, PT, R0, R5, RZ ;  /* 0x0000000500007210 */ /* 0x000fe20007ffe0ff */
[----:B------:R-:W-:Y:S01]  /*ddc0*/  IMAD.WIDE.U32 R4, R22, R24, RZ ;  /* 0x0000001816047225 */ /* 0x000fe200078e00ff */
[----:B------:R-:W-:-:S03]  /*ddd0*/  ISETP.GE.U32.AND P1, PT, R17, 0x7f000001, PT ;  /* 0x7f0000011100780c */ /* 0x000fc60003f26070 */
[----:B------:R-:W-:-:S04]  /*dde0*/  IMAD R121, R4, 0x7effffff, RZ ;  /* 0x7effffff04797824 */ /* 0x000fc800078e02ff */
[----:B------:R-:W-:Y:S01]  /*ddf0*/  IMAD.HI.U32 R121, R121, 0x7f000001, R4 ;  /* 0x7f00000179797827 */ /* 0x000fe200078e0004 */
[----:B------:R-:W-:-:S04]  /*de00*/  @P0 IADD3 R10, PT, PT, R10, -0x7f000001, RZ ;  /* 0x80ffffff0a0a0810 */ /* 0x000fc80007ffe0ff */
[----:B------:R-:W-:Y:S01]  /*de10*/  ISETP.GE.U32.AND P0, PT, R121, 0x7f000001, PT ;  /* 0x7f0000017900780c */ /* 0x000fe20003f06070 */
[----:B------:R-:W-:Y:S01]  /*de20*/  @P1 IADD3 R17, PT, PT, R17, -0x7f000001, RZ ;  /* 0x80ffffff11111810 */ /* 0x000fe20007ffe0ff */
[----:B------:R-:W-:-:S03]  /*de30*/  IMAD.WIDE.U32 R4, R7, R23, RZ ;  /* 0x0000001707047225 */ /* 0x000fc600078e00ff */
[----:B------:R-:W-:Y:S01]  /*de40*/  IADD3 R10, PT, PT, R10, R17, RZ ;  /* 0x000000110a0a7210 */ /* 0x000fe20007ffe0ff */
[----:B------:R-:W-:-:S04]  /*de50*/  IMAD R17, R4, 0x7effffff, RZ ;  /* 0x7effffff04117824 */ /* 0x000fc800078e02ff */
[----:B------:R-:W-:-:S03]  /*de60*/  IMAD.HI.U32 R4, R17, 0x7f000001, R4 ;  /* 0x7f00000111047827 */ /* 0x000fc600078e0004 */
[----:B------:R-:W-:Y:S02]  /*de70*/  @P0 IADD3 R121, PT, PT, R121, -0x7f000001, RZ ;  /* 0x80ffffff79790810 */ /* 0x000fe40007ffe0ff */
[----:B------:R-:W-:-:S03]  /*de80*/  ISETP.GE.U32.AND P1, PT, R4, 0x7f000001, PT ;  /* 0x7f0000010400780c */ /* 0x000fc60003f26070 */
[----:B------:R-:W-:-:S10]  /*de90*/  ISETP.GE.U32.AND P0, PT, R121, 0x7f000001, PT ;  /* 0x7f0000017900780c */ /* 0x000fd40003f06070 */
[----:B------:R-:W-:-:S03]  /*dea0*/  @P1 IADD3 R4, PT, PT, R4, -0x7f000001, RZ ;  /* 0x80ffffff04041810 */ /* 0x000fc60007ffe0ff */
        /* <DEDUP_REMOVED lines=18> */
[----:B------:R-:W-:-:S04]  /*dfd0*/  @P0 IADD3 R121, PT, PT, R121, -0x7f000001, RZ ;  /* 0x80ffffff79790810 */ /* 0x000fc80007ffe0ff */
[----:B------:R-:W-:Y:S01]  /*dfe0*/  IADD3 R124, PT, PT, R121, R4, RZ ;  /* 0x00000004797c7210 */ /* 0x000fe20007ffe0ff */
[----:B------:R-:W-:-:S04]  /*dff0*/  IMAD.WIDE.U32 R4, R15, R8, RZ ;  /* 0x000000080f047225 */ /* 0x000fc800078e00ff */
[----:B------:R-:W-:-:S04]  /*e000*/  IMAD R117, R4, 0x7effffff, RZ ;  /* 0x7effffff04757824 */ /* 0x000fc800078e02ff */
[----:B------:R-:W-:Y:S01]  /*e010*/  IMAD.HI.U32 R4, R117, 0x7f000001, R4 ;  /* 0x7f00000175047827 */ /* 0x000fe200078e0004 */
[----:B------:R-:W-:-:S04]  /*e020*/  ISETP.GE.U32.AND P0, PT, R17, 0x7f000001, PT ;  /* 0x7f0000011100780c */ /* 0x000fc80003f06070 */
[----:B------:R-:W-:-:S09]  /*e030*/  ISETP.GE.U32.AND P1, PT, R4, 0x7f000001, PT ;  /* 0x7f0000010400780c */ /* 0x000fd20003f26070 */
[----:B------:R-:W-:-:S04]  /*e040*/  @P0 IADD3 R17, PT, PT, R17, -0x7f000001, RZ ;  /* 0x80ffffff11110810 */ /* 0x000fc80007ffe0ff */
[----:B------:R-:W-:-:S04]  /*e050*/  @P1 IADD3 R4, PT, PT, R4, -0x7f000001, RZ ;  /* 0x80ffffff04041810 */ /* 0x000fc80007ffe0ff */
[----:B------:R-:W-:Y:S01]  /*e060*/  IADD3 R17, PT, PT, R17, R4, RZ ;  /* 0x0000000411117210 */ /* 0x000fe20007ffe0ff */
[----:B------:R-:W-:Y:S01]  /*e070*/  IMAD.WIDE.U32 R4, R15, R23, RZ ;  /* 0x000000170f047225 */ /* 0x000fe200078e00ff */
[----:B------:R-:W-:-:S03]  /*e080*/  ISETP.GE.U32.AND P0, PT, R124, 0x7f000001, PT ;  /* 0x7f0000017c00780c */ /* 0x000fc60003f06070 */
[----:B------:R-:W-:-:S04]  /*e090*/  IMAD R117, R4, 0x7effffff, RZ ;  /* 0x7effffff04757824 */ /* 0x000fc800078e02ff */
[----:B------:R-:W-:-:S05]  /*e0a0*/  IMAD.HI.U32 R5, R117, 0x7f000001, R4 ;  /* 0x7f00000175057827 */ /* 0x000fca00078e0004 */
[----:B------:R-:W-:Y:S01]  /*e0b0*/  ISETP.GE.U32.AND P1, PT, R5, 0x7f000001, PT ;  /* 0x7f0000010500780c */ /* 0x000fe20003f26070 */
[----:B------:R-:W-:Y:S01]  /*e0c0*/  @P0 IADD3 R124, PT, PT, R124, -0x7f000001, RZ ;  /* 0x80ffffff7c7c0810 */ /* 0x000fe20007ffe0ff */
[----:B------:R-:W-:-:S11]  /*e0d0*/  ISETP.GE.U32.AND P0, PT, R21, 0x7f000001, PT ;  /* 0x7f0000011500780c */ /* 0x000fd60003f06070 */
[----:B------:R-:W-:Y:S01]  /*e0e0*/  @P1 IADD3 R5, PT, PT, R5, -0x7f000001, RZ ;  /* 0x80ffffff05051810 */ /* 0x000fe20007ffe0ff */
[----:B------:R-:W-:Y:S01]  /*e0f0*/  ISETP.GE.U32.AND P1, PT, R18, 0x7f000001, PT ;  /* 0x7f0000011200780c */ /* 0x000fe20003f26070 */
[----:B------:R-:W-:Y:S01]  /*e100*/  @P0 IADD3 R21, PT, PT, R21, -0x7f000001, RZ ;  /* 0x80ffffff15150810 */ /* 0x000fe20007ffe0ff */
[----:B------:R-:W-:Y:S01]  /*e110*/  ISETP.GE.U32.AND P0, PT, R14, 0x7f000001, PT ;  /* 0x7f0000010e00780c */ /* 0x000fe20003f06070 */
[----:B------:R-:W-:Y:S01]  /*e120*/  IADD3 R124, PT, PT, R124, R5, RZ ;  /* 0x000000057c7c7210 */ /* 0x000fe20007ffe0ff */
[----:B------:R-:W-:-:S04]  /*e130*/  IMAD.WIDE.U32 R4, R8, UR11, RZ ;  /* 0x0000000b08047c25 */ /* 0x000fc8000f8e00ff */
[----:B------:R-:W-:-:S05]  /*e140*/  IMAD R117, R4, 0x7effffff, RZ ;  /* 0x7effffff04757824 */ /* 0x000fca00078e02ff */
[----:B------:R-:W-:Y:S01]  /*e150*/  @P1 IADD3 R18, PT, PT, R18, -0x7f000001, RZ ;  /* 0x80ffffff12121810 */ /* 0x000fe20007ffe0ff */
[----:B------:R-:W-:-:S04]  /*e160*/  IMAD.HI.U32 R117, R117, 0x7f000001, R4 ;  /* 0x7f00000175757827 */ /* 0x000fc800078e0004 */
[----:B------:R-:W-:Y:S01]  /*e170*/  IMAD.WIDE.U32 R4, R7, R8, RZ ;  /* 0x0000000807047225 */ /* 0x000fe200078e00ff */
[----:B------:R-:W-:Y:S02]  /*e180*/  IADD3 R18, PT, PT, R21, R18, RZ ;  /* 0x0000001215127210 */ /* 0x000fe40007ffe0ff */
[----:B------:R-:W-:Y:S01]  /*e190*/  @P0 IADD3 R14, PT, PT, R14, -0x7f000001, RZ ;  /* 0x80ffffff0e0e0810 */ /* 0x000fe20007ffe0ff */
[----:B------:R-:W-:-:S04]  /*e1a0*/  IMAD R21, R4, 0x7effffff, RZ ;  /* 0x7effffff04157824 */ /* 0x000fc800078e02ff */
[----:B------:R-:W-:-:S04]  /*e1b0*/  IMAD.HI.U32 R21, R21, 0x7f000001, R4 ;  /* 0x7f00000115157827 */ /* 0x000fc800078e0004 */
        /* <DEDUP_REMOVED lines=10> */
[----:B------:R-:W-:-:S05]  /*e260*/  IMAD.HI.U32 R4, R121, 0x7f000001, R4 ;  /* 0x7f00000179047827 */ /* 0x000fca00078e0004 */
[----:B------:R-:W-:Y:S01]  /*e270*/  ISETP.GE.U32.AND P0, PT, R4, 0x7f000001, PT ;  /* 0x7f0000010400780c */ /* 0x000fe20003f06070 */
[----:B------:R-:W-:-:S12]  /*e280*/  ISETP.GE.U32.AND P1, PT, R117, 0x7f000001, PT ;  /* 0x7f0000017500780c */ /* 0x000fd80003f26070 */
[----:B------:R-:W-:-:S05]  /*e290*/  @P0 IADD3 R4, PT, PT, R4, -0x7f000001, RZ ;  /* 0x80ffffff04040810 */ /* 0x000fca0007ffe0ff */
[----:B------:R-:W-:Y:S01]  /*e2a0*/  ISETP.GE.U32.AND P0, PT, R4, 0x7f000001, PT ;  /* 0x7f0000010400780c */ /* 0x000fe20003f06070 */
[----:B------:R-:W-:-:S12]  /*e2b0*/  @P1 IADD3 R117, PT, PT, R117, -0x7f000001, RZ ;  /* 0x80ffffff75751810 */ /* 0x000fd80007ffe0ff */
        /* <DEDUP_REMOVED lines=41> */
[----:B------:R-:W-:-:S09]  /*e550*/  ISETP.GE.U32.AND P1, PT, R5, 0x7f000001, PT ;  /* 0x7f0000010500780c */ /* 0x000fd20003f26070 */
[----:B------:R-:W-:-:S04]  /*e560*/  @P0 IADD3 R8, PT, PT, R8, -0x7f000001, RZ ;  /* 0x80ffffff08080810 */ /* 0x000fc80007ffe0ff */
[----:B------:R-:W-:-:S04]  /*e570*/  @P1 IADD3 R5, PT, PT, R5, -0x7f000001, RZ ;  /* 0x80ffffff05051810 */ /* 0x000fc80007ffe0ff */
[----:B------:R-:W-:Y:S01]  /*e580*/  IADD3 R8, PT, PT, R8, R5, RZ ;  /* 0x0000000508087210 */ /* 0x000fe20007ffe0ff */
[----:B------:R-:W-:-:S04]  /*e590*/  IMAD.WIDE.U32 R4, R15, R19, RZ ;  /* 0x000000130f047225 */ /* 0x000fc800078e00ff */
[----:B------:R-:W-:-:S04]  /*e5a0*/  IMAD R117, R4, 0x7effffff, RZ ;  /* 0x7effffff04757824 */ /* 0x000fc800078e02ff */
[----:B------:R-:W-:-:S05]  /*e5b0*/  IMAD.HI.U32 R117, R117, 0x7f000001, R4 ;  /* 0x7f00000175757827 */ /* 0x000fca00078e0004 */
[----:B------:R-:W-:Y:S01]  /*e5c0*/  ISETP.GE.U32.AND P0, PT, R117, 0x7f000001, PT ;  /* 0x7f0000017500780c */ /* 0x000fe20003f06070 */
[----:B------:R-:W-:-:S12]  /*e5d0*/  IADD3 R21, PT, PT, R122, R21, RZ ;  /* 0x000000157a157210 */ /* 0x000fd80007ffe0ff */
[----:B------:R-:W-:-:S05]  /*e5e0*/  @P0 IADD3 R117, PT, PT, R117, -0x7f000001, RZ ;  /* 0x80ffffff75750810 */ /* 0x000fca0007ffe0ff */
[----:B------:R-:W-:-:S04]  /*e5f0*/  IMAD.WIDE.U32 R4, R117, 0x5fffffa, RZ ;  /* 0x05fffffa75047825 */ /* 0x000fc800078e00ff */
[----:B------:R-:W-:-:S04]  /*e600*/  IMAD R117, R117, 0x6, RZ ;  /* 0x0000000675757824 */ /* 0x000fc800078e02ff */
[----:B------:R-:W-:-:S04]  /*e610*/  IMAD.HI.U32 R122, R117, 0x7f000001, R4 ;  /* 0x7f000001757a7827 */ /* 0x000fc800078e0004 */
[----:B------:R-:W-:-:S04]  /*e620*/  IMAD.WIDE.U32 R4, R14, R24, RZ ;  /* 0x000000180e047225 */ /* 0x000fc800078e00ff */
[----:B------:R-:W-:-:S04]  /*e630*/  IMAD R117, R4, 0x7effffff, RZ ;  /* 0x7effffff04757824 */ /* 0x000fc800078e02ff */
[----:B------:R-:W-:-:S05]  /*e640*/  IMAD.HI.U32 R117, R117, 0x7f000001, R4 ;  /* 0x7f00000175757827 */ /* 0x000fca00078e0004 */
[----:B------:R-:W-:-:S13]  /*e650*/  ISETP.GE.U32.AND P0, PT, R117, 0x7f000001, PT ;  /* 0x7f0000017500780c */ /* 0x000fda0003f06070 */
[----:B------:R-:W-:-:S05]  /*e660*/  @P0 IADD3 R117, PT, PT, R117, -0x7f000001, RZ ;  /* 0x80ffffff75750810 */ /* 0x000fca0007ffe0ff */
        /* <DEDUP_REMOVED lines=9> */
[----:B------:R-:W-:Y:S01]  /*e700*/  @P0 IADD3 R121, PT, PT, R121, -0x7f000001, RZ ;  /* 0x80ffffff79790810 */ /* 0x000fe20007ffe0ff */
[----:B------:R-:W-:Y:S01]  /*e710*/  ISETP.GE.U32.AND P0, PT, R9, 0x7f000001, PT ;  /* 0x7f0000010900780c */ /* 0x000fe20003f06070 */
[----:B------:R-:W-:-:S12]  /*e720*/  ISETP.GE.U32.AND P1, PT, R122, 0x7f000001, PT ;  /* 0x7f0000017a00780c */ /* 0x000fd80003f26070 */
[----:B------:R-:W-:Y:S01]  /*e730*/  @P0 IADD3 R9, PT, PT, R9, -0x7f000001, RZ ;  /* 0x80ffffff09090810 */ /* 0x000fe20007ffe0ff */
[----:B------:R-:W-:Y:S01]  /*e740*/  ISETP.GE.U32.AND P0, PT, R8, 0x7f000001, PT ;  /* 0x7f0000010800780c */ /* 0x000fe20003f06070 */
[----:B------:R-:W-:Y:S01]  /*e750*/  @P1 IADD3 R122, PT, PT, R122, -0x7f000001, RZ ;  /* 0x80ffffff7a7a1810 */ /* 0x000fe20007ffe0ff */
[----:B------:R-:W-:-:S11]  /*e760*/  ISETP.GE.U32.AND P1, PT, R116, 0x7f000001, PT ;  /* 0x7f0000017400780c */ /* 0x000fd60003f26070 */
[----:B------:R-:W-:Y:S01]  /*e770*/  @P0 IADD3 R8, PT, PT, R8, -0x7f000001, RZ ;  /* 0x80ffffff08080810 */ /* 0x000fe20007ffe0ff */
[----:B------:R-:W-:Y:S01]  /*e780*/  ISETP.GE.U32.AND P0, PT, R64, 0x7f000001, PT ;  /* 0x7f0000014000780c */ /* 0x000fe20003f06070 */
[----:B------:R-:W-:Y:S01]  /*e790*/  IMAD.WIDE.U32 R4, R121, 0x5fffffa, RZ ;  /* 0x05fffffa79047825 */ /* 0x000fe200078e00ff */
[----:B------:R-:W-:-:S03]  /*e7a0*/  @P1 IADD3 R116, PT, PT, R116, -0x7f000001, RZ ;  /* 0x80ffffff74741810 */ /* 0x000fc60007ffe0ff */
[----:B------:R-:W-:-:S04]  /*e7b0*/  IMAD R121, R121, 0x6, RZ ;  /* 0x0000000679797824 */ /* 0x000fc800078e02ff */
[----:B------:R-:W-:-:S04]  /*e7c0*/  IMAD.HI.U32 R24, R121, 0x7f000001, R4 ;  /* 0x7f00000179187827 */ /* 0x000fc800078e0004 */
[----:B------:R-:W-:Y:S01]  /*e7d0*/  @P0 IADD3 R64, PT, PT, R64, -0x7f000001, RZ ;  /* 0x80ffffff40400810 */ /* 0x000fe20007ffe0ff */
[----:B------:R-:W-:-:S03]  /*e7e0*/  IMAD.WIDE.U32 R4, R14, R19, RZ ;  /* 0x000000130e047225 */ /* 0x000fc600078e00ff */
[----:B------:R-:W-:Y:S02]  /*e7f0*/  IADD3 R116, PT, PT, R64, R116, RZ ;  /* 0x0000007440747210 */ /* 0x000fe40007ffe0ff */
[----:B------:R-:W2:Y:S01]  /*e800*/  LDL R64, [R1+0x110] ;  /* 0x0001100001407983 */ /* 0x000ea20000100800 */
[----:B------:R-:W-:Y:S01]  /*e810*/  IMAD R19, R4, 0x7effffff, RZ ;  /* 0x7effffff04137824 */ /* 0x000fe200078e02ff */
[----:B------:R-:W-:Y:S01]  /*e820*/  ISETP.GE.U32.AND P1, PT, R6, 0x7f000001, PT ;  /* 0x7f0000010600780c */ /* 0x000fe20003f26070 */
[----:B------:R-:W-:Y:S02]  /*e830*/  ISETP.GE.U32.AND P0, PT, R16, 0x7f000001, PT ;  /* 0x7f0000011000780c */ /* 0x000fe40003f06070 */
[----:B------:R-:W-:-:S04]  /*e840*/  IMAD.HI.U32 R19, R19, 0x7f000001, R4 ;  /* 0x7f00000113137827 */ /* 0x000fc800078e0004 */
[----:B------:R-:W-:-:S04]  /*e850*/  IMAD.WIDE.U32 R4, R58, R9, RZ ;  /* 0x000000093a047225 */ /* 0x000fc800078e00ff */
[----:B------:R-:W-:Y:S02]  /*e860*/  IMAD R121, R4, 0x7effffff, RZ ;  /* 0x7effffff04797824 */ /* 0x000fe400078e02ff */
[----:B------:R-:W-:Y:S01]  /*e870*/  IMAD.WIDE.U32 R8, R58, R8, RZ ;  /* 0x000000083a087225 */ /* 0x000fe200078e00ff */
[----:B------:R-:W-:Y:S02]  /*e880*/  @P1 IADD3 R6, PT, PT, R6, -0x7f000001, RZ ;  /* 0x80ffffff06061810 */ /* 0x000fe40007ffe0ff */
[----:B------:R-:W-:Y:S01]  /*e890*/  @P0 IADD3 R16, PT, PT, R16, -0x7f000001, RZ ;  /* 0x80ffffff10100810 */ /* 0x000fe20007ffe0ff */
[----:B------:R-:W-:-:S04]  /*e8a0*/  IMAD.HI.U32 R121, R121, 0x7f000001, R4 ;  /* 0x7f00000179797827 */ /* 0x000fc800078e0004 */
[----:B------:R-:W-:-:S04]  /*e8b0*/  IMAD R5, R8, 0x7effffff, RZ ;  /* 0x7effffff08057824 */ /* 0x000fc800078e02ff */
[----:B------:R-:W-:Y:S01]  /*e8c0*/  IMAD.HI.U32 R8, R5, 0x7f000001, R8 ;  /* 0x7f00000105087827 */ /* 0x000fe200078e0008 */
[----:B------:R-:W-:Y:S02]  /*e8d0*/  IADD3 R9, PT, PT, R16, R6, RZ ;  /* 0x0000000610097210 */ /* 0x000fe40007ffe0ff */
[----:B------:R-:W3:Y:S01]  /*e8e0*/  LDL R16, [R1+0x114] ;  /* 0x0001140001107983 */ /* 0x000ee20000100800 */
[----:B------:R-:W-:Y:S01]  /*e8f0*/  ISETP.GE.U32.AND P3, PT, R24, 0x7f000001, PT ;  /* 0x7f0000011800780c */ /* 0x000fe20003f66070 */
[----:B------:R-:W-:Y:S01]  /*e900*/  ISETP.GE.U32.AND P2, PT, R120, 0x7f000001, PT ;  /* 0x7f0000017800780c */ /* 0x000fe20003f46070 */
[----:B------:R-:W-:Y:S01]  /*e910*/  IMAD.WIDE.U32 R4, R58, R7, RZ ;  /* 0x000000073a047225 */ /* 0x000fe200078e00ff */
[----:B------:R-:W-:-:S03]  /*e920*/  ISETP.GE.U32.AND P0, PT, R0, 0x7f000001, PT ;  /* 0x7f0000010000780c */ /* 0x000fc60003f06070 */
[----:B------:R-:W-:-:S07]  /*e930*/  IMAD R7, R4, 0x7effffff, RZ ;  /* 0x7effffff04077824 */ /* 0x000fce00078e02ff */
[----:B------:R-:W-:Y:S02]  /*e940*/  @P3 IADD3 R24, PT, PT, R24, -0x7f000001, RZ ;  /* 0x80ffffff18183810 */ /* 0x000fe40007ffe0ff */
[----:B------:R-:W-:Y:S01]  /*e950*/  @P2 IADD3 R120, PT, PT, R120, -0x7f000001, RZ ;  /* 0x80ffffff78782810 */ /* 0x000fe20007ffe0ff */
[----:B------:R-:W-:-:S03]  /*e960*/  IMAD.HI.U32 R7, R7, 0x7f000001, R4 ;  /* 0x7f00000107077827 */ /* 0x000fc600078e0004 */
[----:B------:R-:W-:-:S05]  /*e970*/  IADD3 R5, PT, PT, R120, R24, RZ ;  /* 0x0000001878057210 */ /* 0x000fca0007ffe0ff */
[----:B------:R-:W-:Y:S01]  /*e980*/  ISETP.GE.U32.AND P2, PT, R5, 0x7f000001, PT ;  /* 0x7f0000010500780c */ /* 0x000fe20003f46070 */
[----:B------:R-:W-:Y:S01]  /*e990*/  @P0 IADD3 R0, PT, PT, R0, -0x7f000001, RZ ;  /* 0x80ffffff00000810 */ /* 0x000fe20007ffe0ff */
[----:B------:R-:W-:Y:S01]  /*e9a0*/  ISETP.GE.U32.AND P0, PT, R119, 0x7f000001, PT ;  /* 0x7f0000017700780c */ /* 0x000fe20003f06070 */
[----:B------:R-:W-:Y:S01]  /*e9b0*/  ISETP.GE.U32.AND P1, PT, R23, 0x7f000001, PT ;  /* 0x7f0000011700780c */ /* 0x000fe20003f26070 */
[----:B------:R-:W-:-:S09]  /*e9c0*/  IADD3 R21, PT, PT, R21, R122, RZ ;  /* 0x0000007a15157210 */ /* 0x000fd20007ffe0ff */
[----:B------:R-:W-:Y:S02]  /*e9d0*/  @P2 IADD3 R5, PT, PT, R5, -0x7f000001, RZ ;  /* 0x80ffffff05052810 */ /* 0x000fe40007ffe0ff */
[----:B------:R-:W-:Y:S01]  /*e9e0*/  @P0 IADD3 R119, PT, PT, R119, -0x7f000001, RZ ;  /* 0x80ffffff77770810 */ /* 0x000fe20007ffe0ff */
[----:B------:R-:W-:Y:S02]  /*e9f0*/  ISETP.GE.U32.AND P0, PT, R21, 0x7f000001, PT ;  /* 0x7f0000011500780c */ /* 0x000fe40003f06070 */
[----:B------:R-:W-:Y:S01]  /*ea00*/  IMAD.WIDE.U32 R4, R58, R5, RZ ;  /* 0x000000053a047225 */ /* 0x000fe200078e00ff */
[----:B------:R-:W-:-:S03]  /*ea10*/  @P1 IADD3 R23, PT, PT, R23, -0x7f000001, RZ ;  /* 0x80ffffff17171810 */ /* 0x000fc60007ffe0ff */
[----:B------:R-:W-:Y:S01]  /*ea20*/  IMAD R123, R4, 0x7effffff, RZ ;  /* 0x7effffff047b7824 */ /* 0x000fe200078e02ff */
[----:B------:R-:W-:-:S03]  /*ea30*/  ISETP.GE.U32.AND P1, PT, R117, 0x7f000001, PT ;  /* 0x7f0000017500780c */ /* 0x000fc60003f26070 */
[----:B------:R-:W-:Y:S01]  /*ea40*/  IMAD.HI.U32 R6, R123, 0x7f000001, R4 ;  /* 0x7f0000017b067827 */ /* 0x000fe200078e0004 */
[----:B------:R-:W-:-:S03]  /*ea50*/  IADD3 R119, PT, PT, R119, R23, RZ ;  /* 0x0000001777777210 */ /* 0x000fc60007ffe0ff */
[----:B------:R-:W-:Y:S01]  /*ea60*/  IMAD.WIDE.U32 R4, R58, R15, RZ ;  /* 0x0000000f3a047225 */ /* 0x000fe200078e00ff */
[----:B------:R-:W-:Y:S01]  /*ea70*/  ISETP.GE.U32.AND P2, PT, R19, 0x7f000001, PT ;  /* 0x7f0000011300780c */ /* 0x000fe20003f46070 */
[----:B------:R-:W-:Y:S02]  /*ea80*/  @P0 IADD3 R21, PT, PT, R21, -0x7f000001, RZ ;  /* 0x80ffffff15150810 */ /* 0x000fe40007ffe0ff */
[----:B------:R-:W-:Y:S02]  /*ea90*/  IMAD R15, R4, 0x7effffff, RZ ;  /* 0x7effffff040f7824 */ /* 0x000fe400078e02ff */
[----:B------:R-:W-:Y:S01]  /*eaa0*/  IMAD.WIDE.U32 R122, R58, R0, RZ ;  /* 0x000000003a7a7225 */ /* 0x000fe200078e00ff */
[----:B------:R-:W-:-:S03]  /*eab0*/  ISETP.GE.U32.AND P0, PT, R119, 0x7f000001, PT ;  /* 0x7f0000017700780c */ /* 0x000fc60003f06070 */
[----:B------:R-:W-:Y:S01]  /*eac0*/  IMAD.HI.U32 R4, R15, 0x7f000001, R4 ;  /* 0x7f0000010f047827 */ /* 0x000fe200078e0004 */
[----:B------:R-:W-:-:S03]  /*ead0*/  @P1 IADD3 R117, PT, PT, R117, -0x7f000001, RZ ;  /* 0x80ffffff75751810 */ /* 0x000fc60007ffe0ff */
[----:B------:R-:W-:Y:S02]  /*eae0*/  IMAD R5, R122, 0x7effffff, RZ ;  /* 0x7effffff7a057824 */ /* 0x000fe400078e02ff */
[----:B------:R-:W-:Y:S01]  /*eaf0*/  IMAD.WIDE.U32 R14, R58, R14, RZ ;  /* 0x0000000e3a0e7225 */ /* 0x000fe200078e00ff */
[----:B------:R-:W-:-:S03]  /*eb00*/  IADD3 R117, PT, PT, R21, R117, RZ ;  /* 0x0000007515757210 */ /* 0x000fc60007ffe0ff */
[----:B------:R-:W-:-:S04]  /*eb10*/  IMAD.HI.U32 R5, R5, 0x7f000001, R122 ;  /* 0x7f00000105057827 */ /* 0x000fc800078e007a */
[----:B------:R-:W-:Y:S02]  /*eb20*/  IMAD R123, R14, 0x7effffff, RZ ;  /* 0x7effffff0e7b7824 */ /* 0x000fe400078e02ff */
[----:B------:R-:W-:Y:S01]  /*eb30*/  IMAD.WIDE.U32 R22, R58, R22, RZ ;  /* 0x000000163a167225 */ /* 0x000fe200078e00ff */
[----:B------:R-:W-:Y:S02]  /*eb40*/  @P2 IADD3 R19, PT, PT, R19, -0x7f000001, RZ ;  /* 0x80ffffff13132810 */ /* 0x000fe40007ffe0ff */
[----:B------:R-:W-:Y:S01]  /*eb50*/  @P0 IADD3 R119, PT, PT, R119, -0x7f000001, RZ ;  /* 0x80ffffff77770810 */ /* 0x000fe20007ffe0ff */
[----:B------:R-:W-:Y:S01]  /*eb60*/  IMAD.HI.U32 R0, R123, 0x7f000001, R14 ;  /* 0x7f0000017b007827 */ /* 0x000fe200078e000e */
[----:B------:R-:W-:-:S03]  /*eb70*/  ISETP.GE.U32.AND P0, PT, R117, 0x7f000001, PT ;  /* 0x7f0000017500780c */ /* 0x000fc60003f06070 */
[----:B------:R-:W-:-:S04]  /*eb80*/  IMAD R15, R22, 0x7effffff, RZ ;  /* 0x7effffff160f7824 */ /* 0x000fc800078e02ff */
[----:B------:R-:W-:-:S04]  /*eb90*/  IMAD.HI.U32 R122, R15, 0x7f000001, R22 ;  /* 0x7f0000010f7a7827 */ /* 0x000fc800078e0016 */
[----:B------:R-:W-:-:S04]  /*eba0*/  IMAD.WIDE.U32 R14, R19, 0x5fffffa, RZ ;  /* 0x05fffffa130e7825 */ /* 0x000fc800078e00ff */
[----:B------:R-:W-:-:S04]  /*ebb0*/  IMAD R19, R19, 0x6, RZ ;  /* 0x0000000613137824 */ /* 0x000fc800078e02ff */
[----:B------:R-:W-:Y:S01]  /*ebc0*/  IMAD.HI.U32 R22, R19, 0x7f000001, R14 ;  /* 0x7f00000113167827 */ /* 0x000fe200078e000e */
[----:B------:R-:W-:-:S03]  /*ebd0*/  @P0 IADD3 R117, PT, PT, R117, -0x7f000001, RZ ;  /* 0x80ffffff75750810 */ /* 0x000fc60007ffe0ff */
        /* <DEDUP_REMOVED lines=15> */
[----:B------:R-:W-:-:S03]  /*ecd0*/  @P1 IADD3 R65, PT, PT, R65, -0x7f000001, RZ ;  /* 0x80ffffff41411810 */ /* 0x000fc60007ffe0ff */
[----:B------:R-:W-:Y:S01]  /*ece0*/  IMAD.WIDE.U32 R14, R117, R45, RZ ;  /* 0x0000002d750e7225 */ /* 0x000fe200078e00ff */
[----:B------:R-:W-:-:S03]  /*ecf0*/  @P0 IADD3 R18, PT, PT, R18, -0x7f000001, RZ ;  /* 0x80ffffff12120810 */ /* 0x000fc60007ffe0ff */
[----:B------:R-:W-:Y:S01]  /*ed00*/  IMAD R19, R14, 0x7effffff, RZ ;  /* 0x7effffff0e137824 */ /* 0x000fe200078e02ff */
[----:B------:R-:W-:Y:S02]  /*ed10*/  IADD3 R17, PT, PT, R17, R22, RZ ;  /* 0x0000001611117210 */ /* 0x000fe40007ffe0ff */
[----:B------:R-:W-:Y:S01]  /*ed20*/  IADD3 R65, PT, PT, R18, R65, RZ ;  /* 0x0000004112417210 */ /* 0x000fe20007ffe0ff */
[----:B------:R-:W-:-:S04]  /*ed30*/  IMAD.HI.U32 R22, R19, 0x7f000001, R14 ;  /* 0x7f00000113167827 */ /* 0x000fc800078e000e */
[----:B------:R-:W-:Y:S01]  /*ed40*/  IMAD.WIDE.U32 R18, R119, R41, RZ ;  /* 0x0000002977127225 */ /* 0x000fe200078e00ff */
[----:B------:R-:W-:-:S03]  /*ed50*/  ISETP.GE.U32.AND P1, PT, R20, 0x7f000001, PT ;  /* 0x7f0000011400780c */ /* 0x000fc60003f26070 */
[----:B------:R-:W-:Y:S01]  /*ed60*/  IMAD R15, R18, 0x7effffff, RZ ;  /* 0x7effffff120f7824 */ /* 0x000fe200078e02ff */
[----:B------:R-:W-:-:S03]  /*ed70*/  ISETP.GE.U32.AND P0, PT, R10, 0x7f000001, PT ;  /* 0x7f0000010a00780c */ /* 0x000fc60003f06070 */
[----:B------:R-:W-:-:S04]  /*ed80*/  IMAD.HI.U32 R18, R15, 0x7f000001, R18 ;  /* 0x7f0000010f127827 */ /* 0x000fc800078e0012 */
[----:B------:R-:W-:-:S04]  /*ed90*/  IMAD.WIDE.U32 R14, R119, R47, RZ ;  /* 0x0000002f770e7225 */ /* 0x000fc800078e00ff */
[----:B------:R-:W-:Y:S01]  /*eda0*/  IMAD R19, R14, 0x7effffff, RZ ;  /* 0x7effffff0e137824 */ /* 0x000fe200078e02ff */
[----:B------:R-:W-:-:S03]  /*edb0*/  @P1 IADD3 R20, PT, PT, R20, -0x7f000001, RZ ;  /* 0x80ffffff14141810 */ /* 0x000fc60007ffe0ff */
[----:B------:R-:W-:Y:S01]  /*edc0*/  IMAD.HI.U32 R19, R19, 0x7f000001, R14 ;  /* 0x7f00000113137827 */ /* 0x000fe200078e000e */
[----:B------:R-:W-:-:S03]  /*edd0*/  @P0 IADD3 R10, PT, PT, R10, -0x7f000001, RZ ;  /* 0x80ffffff0a0a0810 */ /* 0x000fc60007ffe0ff */
[----:B------:R-:W-:-:S04]  /*ede0*/  IMAD.WIDE.U32 R14, R117, R46, RZ ;  /* 0x0000002e750e7225 */ /* 0x000fc800078e00ff */
[----:B------:R-:W-:Y:S01]  /*edf0*/  IMAD R119, R14, 0x7effffff, RZ ;  /* 0x7effffff0e777824 */ /* 0x000fe200078e02ff */
[----:B------:R-:W-:-:S03]  /*ee00*/  IADD3 R10, PT, PT, R10, R20, RZ ;  /* 0x000000140a0a7210 */ /* 0x000fc60007ffe0ff */
[----:B------:R-:W-:-:S04]  /*ee10*/  IMAD.HI.U32 R20, R119, 0x7f000001, R14 ;  /* 0x7f00000177147827 */ /* 0x000fc800078e000e */
[----:B------:R-:W-:-:S04]  /*ee20*/  IMAD.WIDE.U32 R14, R117, R47, RZ ;  /* 0x0000002f750e7225 */ /* 0x000fc800078e00ff */
[----:B------:R-:W-:-:S04]  /*ee30*/  IMAD R117, R14, 0x7effffff, RZ ;  /* 0x7effffff0e757824 */ /* 0x000fc800078e02ff */
[----:B------:R-:W-:-:S05]  /*ee40*/  IMAD.HI.U32 R117, R117, 0x7f000001, R14 ;  /* 0x7f00000175757827 */ /* 0x000fca00078e000e */
[----:B------:R-:W-:Y:S01]  /*ee50*/  ISETP.GE.U32.AND P0, PT, R117, 0x7f000001, PT ;  /* 0x7f0000017500780c */ /* 0x000fe20003f06070 */
[----:B------:R-:W-:Y:S01]  /*ee60*/  ISETP.GE.U32.AND P2, PT, R17, 0x7f000001, PT ;  /* 0x7f0000011100780c */ /* 0x000fe20003f46070 */
[----:B------:R-:W-:-:S11]  /*ee70*/  ISETP.GE.U32.AND P1, PT, R118, 0x7f000001, PT ;  /* 0x7f0000017600780c */ /* 0x000fd60003f26070 */
[----:B------:R-:W-:Y:S01]  /*ee80*/  @P0 IADD3 R117, PT, PT, R117, -0x7f000001, RZ ;  /* 0x80ffffff75750810 */ /* 0x000fe20007ffe0ff */
[----:B------:R-:W-:Y:S01]  /*ee90*/  ISETP.GE.U32.AND P0, PT, R116, 0x7f000001, PT ;  /* 0x7f0000017400780c */ /* 0x000fe20003f06070 */
[----:B------:R-:W-:-:S03]  /*eea0*/  @P2 IADD3 R17, PT, PT, R17, -0x7f000001, RZ ;  /* 0x80ffffff11112810 */ /* 0x000fc60007ffe0ff */
[----:B------:R-:W-:-:S04]  /*eeb0*/  IMAD.WIDE.U32 R14, R117, 0x5fffffa, RZ ;  /* 0x05fffffa750e7825 */ /* 0x000fc800078e00ff */
[----:B------:R-:W-:-:S04]  /*eec0*/  IMAD R117, R117, 0x6, RZ ;  /* 0x0000000675757824 */ /* 0x000fc800078e02ff */
[----:B------:R-:W-:-:S04]  /*eed0*/  IMAD.HI.U32 R117, R117, 0x7f000001, R14 ;  /* 0x7f00000175757827 */ /* 0x000fc800078e000e */
[----:B------:R-:W-:Y:S01]  /*eee0*/  IMAD.WIDE.U32 R14, R17, R46, RZ ;  /* 0x0000002e110e7225 */ /* 0x000fe200078e00ff */
[----:B------:R-:W-:Y:S02]  /*eef0*/  @P1 IADD3 R118, PT, PT, R118, -0x7f000001, RZ ;  /* 0x80ffffff76761810 */ /* 0x000fe40007ffe0ff */
[----:B------:R-:W-:Y:S01]  /*ef00*/  @P0 IADD3 R116, PT, PT, R116, -0x7f000001, RZ ;  /* 0x80ffffff74740810 */ /* 0x000fe20007ffe0ff */
[----:B------:R-:W-:-:S04]  /*ef10*/  IMAD R123, R14, 0x7effffff, RZ ;  /* 0x7effffff0e7b7824 */ /* 0x000fc800078e02ff */
[----:B------:R-:W-:Y:S01]  /*ef20*/  IMAD.HI.U32 R123, R123, 0x7f000001, R14 ;  /* 0x7f0000017b7b7827 */ /* 0x000fe200078e000e */
[----:B------:R-:W-:-:S04]  /*ef30*/  IADD3 R119, PT, PT, R116, R118, RZ ;  /* 0x0000007674777210 */ /* 0x000fc80007ffe0ff */
[----:B------:R-:W-:Y:S01]  /*ef40*/  ISETP.GE.U32.AND P1, PT, R123, 0x7f000001, PT ;  /* 0x7f0000017b00780c */ /* 0x000fe20003f26070 */
[----:B------:R-:W-:-:S12]  /*ef50*/  ISETP.GE.U32.AND P0, PT, R119, 0x7f000001, PT ;  /* 0x7f0000017700780c */ /* 0x000fd80003f06070 */
[----:B------:R-:W-:Y:S02]  /*ef60*/  @P1 IADD3 R123, PT, PT, R123, -0x7f000001, RZ ;  /* 0x80ffffff7b7b1810 */ /* 0x000fe40007ffe0ff */
[----:B------:R-:W-:-:S03]  /*ef70*/  @P0 IADD3 R119, PT, PT, R119, -0x7f000001, RZ ;  /* 0x80ffffff77770810 */ /* 0x000fc60007ffe0ff */
[----:B------:R-:W-:Y:S01]  /*ef80*/  IMAD.WIDE.U32 R14, R123, 0x5fffffa, RZ ;  /* 0x05fffffa7b0e7825 */ /* 0x000fe200078e00ff */
[----:B--2---:R-:W-:-:S03]  /*ef90*/  IADD3 R64, PT, PT, R119, R64, RZ ;  /* 0x0000004077407210 */ /* 0x004fc60007ffe0ff */
[----:B------:R-:W-:Y:S02]  /*efa0*/  IMAD R123, R123, 0x6, RZ ;  /* 0x000000067b7b7824 */ /* 0x000fe400078e02ff */
[----:B------:R-:W-:Y:S01]  /*efb0*/  IMAD.WIDE.U32 R118, R17, R41, RZ ;  /* 0x0000002911767225 */ /* 0x000fe200078e00ff */
[----:B------:R-:W-:-:S03]  /*efc0*/  ISETP.GE.U32.AND P0, PT, R65, 0x7f000001, PT ;  /* 0x7f0000014100780c */ /* 0x000fc60003f06070 */
[----:B------:R-:W-:-:S04]  /*efd0*/  IMAD.HI.U32 R123, R123, 0x7f000001, R14 ;  /* 0x7f0000017b7b7827 */ /* 0x000fc800078e000e */
[----:B------:R-:W-:-:S04]  /*efe0*/  IMAD R15, R118, 0x7effffff, RZ ;  /* 0x7effffff760f7824 */ /* 0x000fc800078e02ff */
[----:B------:R-:W-:-:S04]  /*eff0*/  IMAD.HI.U32 R118, R15, 0x7f000001, R118 ;  /* 0x7f0000010f767827 */ /* 0x000fc800078e0076 */
[----:B------:R-:W-:Y:S01]  /*f000*/  IMAD.WIDE.U32 R14, R17, R45, RZ ;  /* 0x0000002d110e7225 */ /* 0x000fe200078e00ff */
[----:B------:R-:W-:-:S03]  /*f010*/  @P0 IADD3 R65, PT, PT, R65, -0x7f000001, RZ ;  /* 0x80ffffff41410810 */ /* 0x000fc60007ffe0ff */
[----:B------:R-:W-:-:S04]  /*f020*/  IMAD R119, R14, 0x7effffff, RZ ;  /* 0x7effffff0e777824 */ /* 0x000fc800078e02ff */
[----:B------:R-:W-:-:S04]  /*f030*/  IMAD.HI.U32 R119, R119, 0x7f000001, R14 ;  /* 0x7f00000177777827 */ /* 0x000fc800078e000e */
[----:B------:R-:W-:Y:S01]  /*f040*/  IMAD.WIDE.U32 R14, R17, R47, RZ ;  /* 0x0000002f110e7225 */ /* 0x000fe200078e00ff */
[----:B---3--:R-:W-:Y:S01]  /*f050*/  IADD3 R16, PT, PT, R65, R16, RZ ;  /* 0x0000001041107210 */ /* 0x008fe20007ffe0ff */
[----:B------:R-:W-:Y:S01]  /*f060*/  ISETP.GE.U32.AND P0, PT, R64, 0x7f000001, PT ;  /* 0x7f0000014000780c */ /* 0x000fe20003f06070 */
[----:B------:R-:W-:Y:S01]  /*f070*/  ISETP.GE.U32.AND P1, PT, R124, 0x7f000001, PT ;  /* 0x7f0000017c00780c */ /* 0x000fe20003f26070 */
[----:B------:R-:W-:Y:S01]  /*f080*/  IMAD R65, R14, 0x7effffff, RZ ;  /* 0x7effffff0e417824 */ /* 0x000fe200078e02ff */
[----:B------:R0:W-:Y:S03]  /*f090*/  STL [R1+0x110], R64 ;  /* 0x0001104001007387 */ /* 0x0001e60000100800 */
[----:B------:R-:W-:Y:S01]  /*f0a0*/  IMAD.HI.U32 R65, R65, 0x7f000001, R14 ;  /* 0x7f00000141417827 */ /* 0x000fe200078e000e */
[----:B------:R-:W2:Y:S04]  /*f0b0*/  LDL R17, [R1+0x118] ;  /* 0x0001180001117983 */ /* 0x000ea80000100800 */
[----:B------:R-:W-:-:S02]  /*f0c0*/  ISETP.GE.U32.AND P2, PT, R65, 0x7f000001, PT ;  /* 0x7f0000014100780c */ /* 0x000fc40003f46070 */
[----:B0-----:R-:W-:Y:S02]  /*f0d0*/  @P0 IADD3 R64, PT, PT, R64, -0x7f000001, RZ ;  /* 0x80ffffff40400810 */ /* 0x001fe40007ffe0ff */
[----:B------:R-:W-:-:S09]  /*f0e0*/  @P1 IADD3 R124, PT, PT, R124, -0x7f000001, RZ ;  /* 0x80ffffff7c7c1810 */ /* 0x000fd20007ffe0ff */
[----:B------:R-:W-:-:S05]  /*f0f0*/  @P2 IADD3 R65, PT, PT, R65, -0x7f000001, RZ ;  /* 0x80ffffff41412810 */ /* 0x000fca0007ffe0ff */
[----:B------:R-:W-:-:S04]  /*f100*/  IMAD.WIDE.U32 R14, R65, 0x5fffffa, RZ ;  /* 0x05fffffa410e7825 */ /* 0x000fc800078e00ff */
[----:B------:R-:W-:Y:S01]  /*f110*/  IMAD R65, R65, 0x6, RZ ;  /* 0x0000000641417824 */ /* 0x000fe200078e02ff */
[----:B------:R0:W-:Y:S01]  /*f120*/  STL [R1+0x110], R64 ;  /* 0x0001104001007387 */ /* 0x0001e20000100800 */
[----:B------:R-:W-:Y:S02]  /*f130*/  ISETP.GE.U32.AND P0, PT, R16, 0x7f000001, PT ;  /* 0x7f0000011000780c */ /* 0x000fe40003f06070 */
[----:B------:R-:W-:-:S04]  /*f140*/  IMAD.HI.U32 R15, R65, 0x7f000001, R14 ;  /* 0x7f000001410f7827 */ /* 0x000fc800078e000e */
[----:B0-----:R-:W-:-:S04]  /*f150*/  IMAD.WIDE.U32 R64, R124, R45, RZ ;  /* 0x0000002d7c407225 */ /* 0x001fc800078e00ff */
[----:B------:R-:W-:Y:S01]  /*f160*/  IMAD R125, R64, 0x7effffff, RZ ;  /* 0x7effffff407d7824 */ /* 0x000fe200078e02ff */
[----:B------:R0:W-:Y:S03]  /*f170*/  STL [R1+0x114], R16 ;  /* 0x0001141001007387 */ /* 0x0001e60000100800 */
[----:B------:R-:W-:Y:S01]  /*f180*/  IMAD.HI.U32 R125, R125, 0x7f000001, R64 ;  /* 0x7f0000017d7d7827 */ /* 0x000fe200078e0040 */
[----:B0-----:R-:W-:-:S04]  /*f190*/  @P0 IADD3 R16, PT, PT, R16, -0x7f000001, RZ ;  /* 0x80ffffff10100810 */ /* 0x001fc80007ffe0ff */
[----:B------:R-:W-:-:S13]  /*f1a0*/  ISETP.GE.U32.AND P0, PT, R125, 0x7f000001, PT ;  /* 0x7f0000017d00780c */ /* 0x000fda0003f06070 */
        /* <DEDUP_REMOVED lines=12> */
[----:B------:R-:W-:-:S04]  /*f270*/  IMAD.WIDE.U32 R64, R124, R41, RZ ;  /* 0x000000297c407225 */ /* 0x000fc800078e00ff */
[----:B------:R-:W-:-:S04]  /*f280*/  IMAD R125, R64, 0x7effffff, RZ ;  /* 0x7effffff407d7824 */ /* 0x000fc800078e02ff */
[----:B------:R-:W-:-:S04]  /*f290*/  IMAD.HI.U32 R116, R125, 0x7f000001, R64 ;  /* 0x7f0000017d747827 */ /* 0x000fc800078e0040 */
[----:B------:R-:W-:Y:S01]  /*f2a0*/  IMAD.WIDE.U32 R64, R124, R47, RZ ;  /* 0x0000002f7c407225 */ /* 0x000fe200078e00ff */
[----:B------:R0:W-:Y:S03]  /*f2b0*/  STL [R1+0x114], R16 ;  /* 0x0001141001007387 */ /* 0x0001e60000100800 */
[----:B------:R-:W-:-:S04]  /*f2c0*/  IMAD R125, R64, 0x7effffff, RZ ;  /* 0x7effffff407d7824 */ /* 0x000fc800078e02ff */
[----:B------:R-:W-:Y:S01]  /*f2d0*/  IMAD.HI.U32 R125, R125, 0x7f000001, R64 ;  /* 0x7f0000017d7d7827 */ /* 0x000fe200078e0040 */
[----:B0-----:R-:W3:Y:S04]  /*f2e0*/  LDL R16, [R1+0x11c] ;  /* 0x00011c0001107983 */ /* 0x001ee80000100800 */
[----:B------:R-:W-:-:S13]  /*f2f0*/  ISETP.GE.U32.AND P0, PT, R125, 0x7f000001, PT ;  /* 0x7f0000017d00780c */ /* 0x000fda0003f06070 */
[----:B------:R-:W-:-:S05]  /*f300*/  @P0 IADD3 R125, PT, PT, R125, -0x7f000001, RZ ;  /* 0x80ffffff7d7d0810 */ /* 0x000fca0007ffe0ff */
[----:B------:R-:W-:-:S04]  /*f310*/  IMAD.WIDE.U32 R64, R125, 0x5fffffa, RZ ;  /* 0x05fffffa7d407825 */ /* 0x000fc800078e00ff */
[----:B------:R-:W-:-:S04]  /*f320*/  IMAD R125, R125, 0x6, RZ ;  /* 0x000000067d7d7824 */ /* 0x000fc800078e02ff */
[----:B------:R-:W-:Y:S02]  /*f330*/  IMAD.HI.U32 R124, R125, 0x7f000001, R64 ;  /* 0x7f0000017d7c7827 */ /* 0x000fe400078e0040 */
[----:B------:R-:W4:Y:S01]  /*f340*/  LDL.64 R64, [R1+0x100] ;  /* 0x0001000001407983 */ /* 0x000f220000100a00 */
[----:B------:R-:W-:-:S13]  /*f350*/  ISETP.GE.U32.AND P0, PT, R10, 0x7f000001, PT ;  /* 0x7f0000010a00780c */ /* 0x000fda0003f06070 */
[----:B------:R-:W-:Y:S01]  /*f360*/  @P0 IADD3 R10, PT, PT, R10, -0x7f000001, RZ ;  /* 0x80ffffff0a0a0810 */ /* 0x000fe20007ffe0ff */
[----:B------:R-:W-:-:S13]  /*f370*/  ISETP.GE.U32.AND P2, PT, R7, 0x7f000001, PT ;  /* 0x7f0000010700780c */ /* 0x000fda0003f46070 */
[----:B------:R-:W-:Y:S01]  /*f380*/  @P2 IADD3 R7, PT, PT, R7, -0x7f000001, RZ ;  /* 0x80ffffff07072810 */ /* 0x000fe20007ffe0ff */
[----:B------:R-:W-:-:S04]  /*f390*/  ISETP.GE.U32.AND P2, PT, R4, 0x7f000001, PT ;  /* 0x7f0000010400780c */ /* 0x000fc80003f46070 */
[----:B------:R-:W-:Y:S01]  /*f3a0*/  ISETP.GE.U32.AND P5, PT, R7, 0x7f000001, PT ;  /* 0x7f0000010700780c */ /* 0x000fe20003fa6070 */
[----:B------:R-:W-:Y:S01]  /*f3b0*/  ISETP.GE.U32.AND P3, PT, R6, 0x7f000001, PT ;  /* 0x7f0000010600780c */ /* 0x000fe20003f66070 */
[----:B--2---:R-:W-:-:S05]  /*f3c0*/  IADD3 R10, PT, PT, R10, R17, RZ ;  /* 0x000000110a0a7210 */ /* 0x004fca0007ffe0ff */
[----:B------:R-:W-:Y:S01]  /*f3d0*/  ISETP.GE.U32.AND P0, PT, R10, 0x7f000001, PT ;  /* 0x7f0000010a00780c */ /* 0x000fe20003f06070 */
[----:B------:R0:W-:-:S12]  /*f3e0*/  STL [R1+0x118], R10 ;  /* 0x0001180a01007387 */ /* 0x0001d80000100800 */
[----:B0-----:R-:W-:Y:S01]  /*f3f0*/  @P0 IADD3 R10, PT, PT, R10, -0x7f000001, RZ ;  /* 0x80ffffff0a0a0810 */ /* 0x001fe20007ffe0ff */
[----:B------:R-:W-:-:S13]  /*f400*/  ISETP.GE.U32.AND P0, PT, R9, 0x7f000001, PT ;  /* 0x7f0000010900780c */ /* 0x000fda0003f06070 */
[----:B------:R-:W-:Y:S01]  /*f410*/  @P0 IADD3 R9, PT, PT, R9, -0x7f000001, RZ ;  /* 0x80ffffff09090810 */ /* 0x000fe20007ffe0ff */
[----:B------:R-:W-:-:S13]  /*f420*/  ISETP.GE.U32.AND P0, PT, R8, 0x7f000001, PT ;  /* 0x7f0000010800780c */ /* 0x000fda0003f06070 */
[----:B------:R-:W-:-:S05]  /*f430*/  @P0 IADD3 R8, PT, PT, R8, -0x7f000001, RZ ;  /* 0x80ffffff08080810 */ /* 0x000fca0007ffe0ff */
[----:B------:R-:W-:Y:S01]  /*f440*/  ISETP.GE.U32.AND P1, PT, R8, 0x7f000001, PT ;  /* 0x7f0000010800780c */ /* 0x000fe20003f26070 */
[----:B------:R-:W-:-:S12]  /*f450*/  ISETP.GE.U32.AND P0, PT, R5, 0x7f000001, PT ;  /* 0x7f0000010500780c */ /* 0x000fd80003f06070 */
[----:B------:R-:W-:Y:S02]  /*f460*/  @P1 IADD3 R8, PT, PT, R8, -0x7f000001, RZ ;  /* 0x80ffffff08081810 */ /* 0x000fe40007ffe0ff */
[----:B------:R-:W-:-:S03]  /*f470*/  @P0 IADD3 R5, PT, PT, R5, -0x7f000001, RZ ;  /* 0x80ffffff05050810 */ /* 0x000fc60007ffe0ff */
[----:B------:R-:W-:Y:S02]  /*f480*/  ISETP.GE.U32.AND P1, PT, R8, 0x7f000001, PT ;  /* 0x7f0000010800780c */ /* 0x000fe40003f26070 */
[----:B------:R-:W-:Y:S01]  /*f490*/  ISETP.GE.U32.AND P0, PT, R5, 0x7f000001, PT ;  /* 0x7f0000010500780c */ /* 0x000fe20003f06070 */
[----:B------:R-:W-:Y:S02]  /*f4a0*/  @P5 IADD3 R7, PT, PT, R7, -0x7f000001, RZ ;  /* 0x80ffffff07075810 */ /* 0x000fe40007ffe0ff */
[----:B------:R-:W-:-:S08]  /*f4b0*/  @P2 IADD3 R4, PT, PT, R4, -0x7f000001, RZ ;  /* 0x80ffffff04042810 */ /* 0x000fd00007ffe0ff */
[----:B------:R-:W-:Y:S02]  /*f4c0*/  @P1 IADD3 R8, PT, PT, R8, -0x7f000001, RZ ;  /* 0x80ffffff08081810 */ /* 0x000fe40007ffe0ff */
[----:B------:R-:W-:-:S03]  /*f4d0*/  @P0 IADD3 R5, PT, PT, R5, -0x7f000001, RZ ;  /* 0x80ffffff05050810 */ /* 0x000fc60007ffe0ff */
[----:B------:R-:W-:Y:S01]  /*f4e0*/  ISETP.GE.U32.AND P6, PT, R8, 0x7f000001, PT ;  /* 0x7f0000010800780c */ /* 0x000fe20003fc6070 */
[----:B------:R-:W-:Y:S01]  /*f4f0*/  ISETP.GE.U32.AND P2, PT, R7, 0x7f000001, PT ;  /* 0x7f0000010700780c */ /* 0x000fe20003f46070 */
[----:B------:R-:W-:Y:S01]  /*f500*/  ISETP.GE.U32.AND P1, PT, R5, 0x7f000001, PT ;  /* 0x7f0000010500780c */ /* 0x000fe20003f26070 */
[----:B------:R-:W-:-:S05]  /*f510*/  @P3 IADD3 R6, PT, PT, R6, -0x7f000001, RZ ;  /* 0x80ffffff06063810 */ /* 0x000fca0007ffe0ff */
[----:B------:R-:W-:-:S05]  /*f520*/  ISETP.GE.U32.AND P4, PT, R6, 0x7f000001, PT ;  /* 0x7f0000010600780c */ /* 0x000fca0003f86070 */
[----:B------:R-:W-:Y:S02]  /*f530*/  @P6 IADD3 R8, PT, PT, R8, -0x7f000001, RZ ;  /* 0x80ffffff08086810 */ /* 0x000fe40007ffe0ff */
[----:B------:R-:W-:Y:S02]  /*f540*/  @P2 IADD3 R7, PT, PT, R7, -0x7f000001, RZ ;  /* 0x80ffffff07072810 */ /* 0x000fe40007ffe0ff */
[----:B------:R-:W-:Y:S01]  /*f550*/  @P1 IADD3 R5, PT, PT, R5, -0x7f000001, RZ ;  /* 0x80ffffff05051810 */ /* 0x000fe20007ffe0ff */
[----:B------:R-:W-:Y:S01]  /*f560*/  ISETP.GE.U32.AND P2, PT, R8, 0x7f000001, PT ;  /* 0x7f0000010800780c */ /* 0x000fe20003f46070 */
[----:B------:R-:W-:Y:S02]  /*f570*/  ISETP.GE.U32.AND P3, PT, R0, 0x7f000001, PT ;  /* 0x7f0000010000780c */ /* 0x000fe40003f66070 */
[----:B------:R-:W-:Y:S01]  /*f580*/  @P4 IADD3 R6, PT, PT, R6, -0x7f000001, RZ ;  /* 0x80ffffff06064810 */ /* 0x000fe20007ffe0ff */
[----:B------:R-:W-:Y:S04]  /*f590*/  STL [R1+0x118], R10 ;  /* 0x0001180a01007387 */ /* 0x000fe80000100800 */
[----:B------:R-:W-:-:S05]  /*f5a0*/  ISETP.GE.U32.AND P5, PT, R6, 0x7f000001, PT ;  /* 0x7f0000010600780c */ /* 0x000fca0003fa6070 */
[----:B------:R-:W-:Y:S02]  /*f5b0*/  @P2 IADD3 R8, PT, PT, R8, -0x7f000001, RZ ;  /* 0x80ffffff08082810 */ /* 0x000fe40007ffe0ff */
[----:B---3--:R-:W-:-:S05]  /*f5c0*/  IADD3 R16, PT, PT, R9, R16, RZ ;  /* 0x0000001009107210 */ /* 0x008fca0007ffe0ff */
[----:B------:R-:W-:Y:S01]  /*f5d0*/  ISETP.GE.U32.AND P0, PT, R16, 0x7f000001, PT ;  /* 0x7f0000011000780c */ /* 0x000fe20003f06070 */
[----:B------:R0:W-:-:S12]  /*f5e0*/  STL [R1+0x11c], R16 ;  /* 0x00011c1001007387 */ /* 0x0001d80000100800 */
[----:B0-----:R-:W-:Y:S01]  /*f5f0*/  @P0 IADD3 R16, PT, PT, R16, -0x7f000001, RZ ;  /* 0x80ffffff10100810 */ /* 0x001fe20007ffe0ff */
[C---:B------:R-:W-:Y:S01]  /*f600*/  ISETP.GE.U32.AND P0, PT, R5.reuse, 0x7f000001, PT ;  /* 0x7f0000010500780c */ /* 0x040fe20003f06070 */
[----:B------:R-:W-:Y:S02]  /*f610*/  @P3 IADD3 R0, PT, PT, R0, -0x7f000001, RZ ;  /* 0x80ffffff00003810 */ /* 0x000fe40007ffe0ff */
[----:B------:R-:W-:Y:S01]  /*f620*/  IADD3 R10, PT, PT, R8, UR7, RZ ;  /* 0x00000007080a7c10 */ /* 0x000fe2000fffe0ff */
[----:B------:R0:W-:Y:S01]  /*f630*/  STL [R1+0x11c], R16 ;  /* 0x00011c1001007387 */ /* 0x0001e20000100800 */
[----:B------:R-:W-:Y:S01]  /*f640*/  ISETP.GE.U32.AND P3, PT, R4, 0x7f000001, PT ;  /* 0x7f0000010400780c */ /* 0x000fe20003f66070 */
[----:B------:R-:W-:Y:S02]  /*f650*/  ISETP.GE.U32.AND P4, PT, R0, 0x7f000001, PT ;  /* 0x7f0000010000780c */ /* 0x000fe40003f86070 */
[----:B----4-:R-:W2:Y:S05]  /*f660*/  LD.E R8, desc[UR14][R64.64+0x120] ;  /* 0x0001200e40087980 */ /* 0x010eaa000c101900 */
[----:B------:R-:W-:-:S05]  /*f670*/  @P0 IADD3 R5, PT, PT, R5, -0x7f000001, RZ ;  /* 0x80ffffff05050810 */ /* 0x000fca0007ffe0ff */
[----:B------:R-:W-:Y:S01]  /*f680*/  ISETP.GE.U32.AND P0, PT, R5, 0x7f000001, PT ;  /* 0x7f0000010500780c */ /* 0x000fe20003f06070 */
[----:B------:R-:W-:Y:S02]  /*f690*/  @P5 IADD3 R6, PT, PT, R6, -0x7f000001, RZ ;  /* 0x80ffffff06065810 */ /* 0x000fe40007ffe0ff */
[----:B------:R-:W-:Y:S02]  /*f6a0*/  @P3 IADD3 R4, PT, PT, R4, -0x7f000001, RZ ;  /* 0x80ffffff04043810 */ /* 0x000fe40007ffe0ff */
[----:B------:R-:W-:Y:S01]  /*f6b0*/  @P4 IADD3 R0, PT, PT, R0, -0x7f000001, RZ ;  /* 0x80ffffff00004810 */ /* 0x000fe20007ffe0ff */
[----:B------:R-:W-:Y:S02]  /*f6c0*/  ISETP.GE.U32.AND P1, PT, R6, 0x7f000001, PT ;  /* 0x7f0000010600780c */ /* 0x000fe40003f26070 */
[----:B------:R-:W-:Y:S02]  /*f6d0*/  ISETP.GE.U32.AND P3, PT, R4, 0x7f000001, PT ;  /* 0x7f0000010400780c */ /* 0x000fe40003f66070 */
[----:B------:R-:W-:-:S03]  /*f6e0*/  ISETP.GE.U32.AND P5, PT, R0, 0x7f000001, PT ;  /* 0x7f0000010000780c */ /* 0x000fc60003fa6070 */
[----:B------:R-:W-:Y:S01]  /*f6f0*/  @P0 IADD3 R5, PT, PT, R5, -0x7f000001, RZ ;  /* 0x80ffffff05050810 */ /* 0x000fe20007ffe0ff */
[----:B------:R-:W-:-:S03]  /*f700*/  ISETP.GE.U32.AND P4, PT, R7, 0x7f000001, PT ;  /* 0x7f0000010700780c */ /* 0x000fc60003f86070 */
[----:B------:R-:W-:Y:S02]  /*f710*/  IADD3 R17, PT, PT, R5, UR9, RZ ;  /* 0x0000000905117c10 */ /* 0x000fe4000fffe0ff */
[----:B------:R-:W3:Y:S01]  /*f720*/  LD.E R5, desc[UR14][R64.64+0x124] ;  /* 0x0001240e40057980 */ /* 0x000ee2000c101900 */
[----:B------:R-:W-:Y:S02]  /*f730*/  @P1 IADD3 R6, PT, PT, R6, -0x7f000001, RZ ;  /* 0x80ffffff06061810 */ /* 0x000fe40007ffe0ff */
[----:B------:R-:W-:Y:S02]  /*f740*/  @P3 IADD3 R4, PT, PT, R4, -0x7f000001, RZ ;  /* 0x80ffffff04043810 */ /* 0x000fe40007ffe0ff */
[----:B------:R-:W-:Y:S01]  /*f750*/  @P5 IADD3 R0, PT, PT, R0, -0x7f000001, RZ ;  /* 0x80ffffff00005810 */ /* 0x000fe20007ffe0ff */
[----:B------:R-:W-:Y:S02]  /*f760*/  ISETP.GE.U32.AND P1, PT, R6, 0x7f000001, PT ;  /* 0x7f0000010600780c */ /* 0x000fe40003f26070 */
[----:B------:R-:W-:Y:S01]  /*f770*/  @P4 IADD3 R7, PT, PT, R7, -0x7f000001, RZ ;  /* 0x80ffffff07074810 */ /* 0x000fe20007ffe0ff */
[----:B------:R-:W-:Y:S01]  /*f780*/  ISETP.GE.U32.AND P4, PT, R4, 0x7f000001, PT ;  /* 0x7f0000010400780c */ /* 0x000fe20003f86070 */
[----:B------:R-:W-:Y:S01]  /*f790*/  ISETP.GE.U32.AND P5, PT, R0, 0x7f000001, PT ;  /* 0x7f0000010000780c */ /* 0x000fe20003fa6070 */
[----:B------:R-:W-:-:S02]  /*f7a0*/  ISETP.GE.U32.AND P2, PT, R10, 0x7f000001, PT ;  /* 0x7f0000010a00780c */ /* 0x000fc40003f46070 */
[----:B------:R-:W-:-:S06]  /*f7b0*/  ISETP.GE.U32.AND P3, PT, R7, 0x7f000001, PT ;  /* 0x7f0000010700780c */ /* 0x000fcc0003f66070 */
[----:B------:R-:W-:-:S03]  /*f7c0*/  @P1 IADD3 R6, PT, PT, R6, -0x7f000001, RZ ;  /* 0x80ffffff06061810 */ /* 0x000fc60007ffe0ff */
[----:B------:R-:W-:Y:S02]  /*f7d0*/  @P4 IADD3 R4, PT, PT, R4, -0x7f000001, RZ ;  /* 0x80ffffff04044810 */ /* 0x000fe40007ffe0ff */
[----:B------:R-:W-:Y:S02]  /*f7e0*/  @P5 IADD3 R0, PT, PT, R0, -0x7f000001, RZ ;  /* 0x80ffffff00005810 */ /* 0x000fe40007ffe0ff */
[----:B------:R-:W-:Y:S02]  /*f7f0*/  IADD3 R9, PT, PT, R6, UR8, RZ ;  /* 0x0000000806097c10 */ /* 0x000fe4000fffe0ff */
[----:B------:R-:W-:Y:S02]  /*f800*/  @P3 IADD3 R7, PT, PT, R7, -0x7f000001, RZ ;  /* 0x80ffffff07073810 */ /* 0x000fe40007ffe0ff */
[----:B------:R-:W-:Y:S01]  /*f810*/  @P2 IADD3 R10, PT, PT, R10, -0x7f000001, RZ ;  /* 0x80ffffff0a0a2810 */ /* 0x000fe20007ffe0ff */
[----:B------:R-:W-:Y:S01]  /*f820*/  ISETP.GE.U32.AND P0, PT, R4, 0x7f000001, PT ;  /* 0x7f0000010400780c */ /* 0x000fe20003f06070 */
[----:B------:R-:W-:Y:S01]  /*f830*/  ISETP.GE.U32.AND P1, PT, R0, 0x7f000001, PT ;  /* 0x7f0000010000780c */ /* 0x000fe20003f26070 */
[----:B------:R-:W-:Y:S01]  /*f840*/  ISETP.GE.U32.AND P3, PT, R9, 0x7f000001, PT ;  /* 0x7f0000010900780c */ /* 0x000fe20003f66070 */
[----:B------:R-:W-:Y:S01]  /*f850*/  ISETP.GE.U32.AND P2, PT, R17, 0x7f000001, PT ;  /* 0x7f0000011100780c */ /* 0x000fe20003f46070 */
[----:B------:R-:W-:-:S02]  /*f860*/  IADD3 R7, PT, PT, R10, R7, RZ ;  /* 0x000000070a077210 */ /* 0x000fc40007ffe0ff */
[----:B------:R-:W4:Y:S07]  /*f870*/  LD.E R10, desc[UR14][R64.64+0x128] ;  /* 0x0001280e400a7980 */ /* 0x000f2e000c101900 */
[----:B------:R-:W-:Y:S02]  /*f880*/  @P0 IADD3 R4, PT, PT, R4, -0x7f000001, RZ ;  /* 0x80ffffff04040810 */ /* 0x000fe40007ffe0ff */
[----:B------:R-:W-:Y:S02]  /*f890*/  @P1 IADD3 R0, PT, PT, R0, -0x7f000001, RZ ;  /* 0x80ffffff00001810 */ /* 0x000fe40007ffe0ff */
[----:B------:R-:W-:-:S02]  /*f8a0*/  @P3 IADD3 R9, PT, PT, R9, -0x7f000001, RZ ;  /* 0x80ffffff09093810 */ /* 0x000fc40007ffe0ff */
[----:B------:R-:W-:Y:S02]  /*f8b0*/  @P2 IADD3 R17, PT, PT, R17, -0x7f000001, RZ ;  /* 0x80ffffff11112810 */ /* 0x000fe40007ffe0ff */
[----:B------:R-:W-:Y:S02]  /*f8c0*/  IADD3 R6, PT, PT, R9, R4, RZ ;  /* 0x0000000409067210 */ /* 0x000fe40007ffe0ff */
[----:B------:R-:W-:Y:S01]  /*f8d0*/  IADD3 R4, PT, PT, R17, R0, RZ ;  /* 0x0000000011047210 */ /* 0x000fe20007ffe0ff */
[----:B0-----:R-:W-:Y:S01]  /*f8e0*/  IMAD.WIDE.U32 R16, R104, R88, RZ ;  /* 0x0000005868107225 */ /* 0x001fe200078e00ff */
[----:B------:R-:W-:Y:S01]  /*f8f0*/  ISETP.GE.U32.AND P2, PT, R19, 0x7f000001, PT ;  /* 0x7f0000011300780c */ /* 0x000fe20003f46070 */
[----:B------:R-:W-:Y:S01]  /*f900*/  ISETP.GE.U32.AND P5, PT, R21, 0x7f000001, PT ;  /* 0x7f0000011500780c */ /* 0x000fe20003fa6070 */
[----:B------:R0:W3:Y:S01]  /*f910*/  LD.E R0, desc[UR14][R64.64+0x12c] ;  /* 0x00012c0e40007980 */ /* 0x0000e2000c101900 */
[----:B------:R-:W-:-:S04]  /*f920*/  IMAD R9, R16, 0x7effffff, RZ ;  /* 0x7effffff10097824 */ /* 0x000fc800078e02ff */
[----:B------:R-:W-:-:S05]  /*f930*/  IMAD.HI.U32 R9, R9, 0x7f000001, R16 ;  /* 0x7f00000109097827 */ /* 0x000fca00078e0010 */
[----:B------:R-:W-:Y:S01]  /*f940*/  ISETP.GE.U32.AND P0, PT, R9, 0x7f000001, PT ;  /* 0x7f0000010900780c */ /* 0x000fe20003f06070 */
[----:B------:R-:W-:Y:S02]  /*f950*/  @P2 IADD3 R19, PT, PT, R19, -0x7f000001, RZ ;  /* 0x80ffffff13132810 */ /* 0x000fe40007ffe0ff */
[----:B------:R-:W-:-:S05]  /*f960*/  @P5 IADD3 R21, PT, PT, R21, -0x7f000001, RZ ;  /* 0x80ffffff15155810 */ /* 0x000fca0007ffe0ff */
[----:B------:R-:W-:-:S05]  /*f970*/  ISETP.GE.U32.AND P1, PT, R21, 0x7f000001, PT ;  /* 0x7f0000011500780c */ /* 0x000fca0003f26070 */
[----:B------:R-:W-:Y:S01]  /*f980*/  @P0 IADD3 R9, PT, PT, R9, -0x7f000001, RZ ;  /* 0x80ffffff09090810 */ /* 0x000fe20007ffe0ff */
[----:B------:R-:W-:-:S07]  /*f990*/  ISETP.GE.U32.AND P0, PT, R19, 0x7f000001, PT ;  /* 0x7f0000011300780c */ /* 0x000fce0003f06070 */
[----:B------:R-:W-:Y:S01]  /*f9a0*/  @P1 IADD3 R21, PT, PT, R21, -0x7f000001, RZ ;  /* 0x80ffffff15151810 */ /* 0x000fe20007ffe0ff */
[----:B------:R-:W-:-:S05]  /*f9b0*/  ISETP.GE.U32.AND P1, PT, R20, 0x7f000001, PT ;  /* 0x7f0000011400780c */ /* 0x000fca0003f26070 */
[----:B------:R-:W-:Y:S01]  /*f9c0*/  @P0 IADD3 R19, PT, PT, R19, -0x7f000001, RZ ;  /* 0x80ffffff13130810 */ /* 0x000fe20007ffe0ff */
[----:B------:R-:W-:-:S07]  /*f9d0*/  ISETP.GE.U32.AND P0, PT, R18, 0x7f000001, PT ;  /* 0x7f0000011200780c */ /* 0x000fce0003f06070 */
[----:B------:R-:W-:-:S06]  /*f9e0*/  @P1 IADD3 R20, PT, PT, R20, -0x7f000001, RZ ;  /* 0x80ffffff14141810 */ /* 0x000fcc0007ffe0ff */
[----:B------:R-:W-:Y:S01]  /*f9f0*/  @P0 IADD3 R18, PT, PT, R18, -0x7f000001, RZ ;  /* 0x80ffffff12120810 */ /* 0x000fe20007ffe0ff */
[----:B------:R-:W-:-:S04]  /*fa00*/  ISETP.GE.U32.AND P0, PT, R121, 0x7f000001, PT ;  /* 0x7f0000017900780c */ /* 0x000fc80003f06070 */
[----:B------:R-:W-:-:S09]  /*fa10*/  ISETP.GE.U32.AND P1, PT, R18, 0x7f000001, PT ;  /* 0x7f0000011200780c */ /* 0x000fd20003f26070 */
[----:B------:R-:W-:-:S04]  /*fa20*/  @P0 IADD3 R121, PT, PT, R121, -0x7f000001, RZ ;  /* 0x80ffffff79790810 */ /* 0x000fc80007ffe0ff */
[----:B------:R-:W-:Y:S01]  /*fa30*/  @P1 IADD3 R18, PT, PT, R18, -0x7f000001, RZ ;  /* 0x80ffffff12121810 */ /* 0x000fe20007ffe0ff */
[----:B------:R-:W-:Y:S01]  /*fa40*/  ISETP.GE.U32.AND P1, PT, R122, 0x7f000001, PT ;  /* 0x7f0000017a00780c */ /* 0x000fe20003f26070 */
[----:B------:R-:W-:Y:S01]  /*fa50*/  ISETP.GE.U32.AND P0, PT, R121, 0x7f000001, PT ;  /* 0x7f0000017900780c */ /* 0x000fe20003f06070 */
[----:B------:R-:W-:-:S11]  /*fa60*/  ISETP.GE.U32.AND P3, PT, R22, 0x7f000001, PT ;  /* 0x7f0000011600780c */ /* 0x000fd60003f66070 */
[----:B------:R-:W-:Y:S02]  /*fa70*/  @P1 IADD3 R122, PT, PT, R122, -0x7f000001, RZ ;  /* 0x80ffffff7a7a1810 */ /* 0x000fe40007ffe0ff */
[----:B------:R-:W-:-:S03]  /*fa80*/  @P0 IADD3 R121, PT, PT, R121, -0x7f000001, RZ ;  /* 0x80ffffff79790810 */ /* 0x000fc60007ffe0ff */
[----:B------:R-:W-:Y:S02]  /*fa90*/  ISETP.GE.U32.AND P1, PT, R122, 0x7f000001, PT ;  /* 0x7f0000017a00780c */ /* 0x000fe40003f26070 */
[----:B------:R-:W-:Y:S01]  /*faa0*/  ISETP.GE.U32.AND P0, PT, R121, 0x7f000001, PT ;  /* 0x7f0000017900780c */ /* 0x000fe20003f06070 */
[----:B------:R-:W-:Y:S01]  /*fab0*/  ISETP.GE.U32.AND P2, PT, R117, 0x7f000001, PT ;  /* 0x7f0000017500780c */ /* 0x000fe20003f46070 */
[----:B------:R-:W-:Y:S01]  /*fac0*/  ISETP.GE.U32.AND P4, PT, R23, 0x7f000001, PT ;  /* 0x7f0000011700780c */ /* 0x000fe20003f86070 */
[----:B------:R-:W-:-:S04]  /*fad0*/  @P3 IADD3 R22, PT, PT, R22, -0x7f000001, RZ ;  /* 0x80ffffff16163810 */ /* 0x000fc80007ffe0ff */
[----:B------:R-:W-:-:S04]  /*fae0*/  IADD3 R22, PT, PT, R21, R22, RZ ;  /* 0x0000001615167210 */ /* 0x000fc80007ffe0ff */
[----:B------:R-:W-:Y:S02]  /*faf0*/  @P1 IADD3 R122, PT, PT, R122, -0x7f000001, RZ ;  /* 0x80ffffff7a7a1810 */ /* 0x000fe40007ffe0ff */
[----:B------:R-:W-:Y:S02]  /*fb00*/  @P0 IADD3 R121, PT, PT, R121, -0x7f000001, RZ ;  /* 0x80ffffff79790810 */ /* 0x000fe40007ffe0ff */
[----:B------:R-:W-:Y:S01]  /*fb10*/  @P2 IADD3 R117, PT, PT, R117, -0x7f000001, RZ ;  /* 0x80ffffff75752810 */ /* 0x000fe20007ffe0ff */
[----:B------:R-:W-:Y:S01]  /*fb20*/  ISETP.GE.U32.AND P1, PT, R122, 0x7f000001, PT ;  /* 0x7f0000017a00780c */ /* 0x000fe20003f26070 */
[----:B------:R-:W-:Y:S01]  /*fb30*/  @P4 IADD3 R23, PT, PT, R23, -0x7f000001, RZ ;  /* 0x80ffffff17174810 */ /* 0x000fe20007ffe0ff */
[----:B------:R-:W-:Y:S01]  /*fb40*/  ISETP.GE.U32.AND P2, PT, R22, 0x7f000001, PT ;  /* 0x7f0000011600780c */ /* 0x000fe20003f46070 */
[----:B------:R-:W-:Y:S01]  /*fb50*/  ISETP.GE.U32.AND P0, PT, R121, 0x7f000001, PT ;  /* 0x7f0000017900780c */ /* 0x000fe20003f06070 */
[----:B------:R-:W-:Y:S02]  /*fb60*/  ISETP.GE.U32.AND P6, PT, R24, 0x7f000001, PT ;  /* 0x7f0000011800780c */ /* 0x000fe40003fc6070 */
[----:B------:R-:W-:Y:S01]  /*fb70*/  ISETP.GE.U32.AND P4, PT, R23, 0x7f000001, PT ;  /* 0x7f0000011700780c */ /* 0x000fe20003f86070 */
[----:B------:R-:W-:Y:S01]  /*fb80*/  IADD3 R19, PT, PT, R19, R20, RZ ;  /* 0x0000001413137210 */ /* 0x000fe20007ffe0ff */
[----:B------:R-:W-:-:S05]  /*fb90*/  ISETP.GE.U32.AND P3, PT, R118, 0x7f000001, PT ;  /* 0x7f0000017600780c */ /* 0x000fca0003f66070 */
[----:B------:R-:W-:Y:S02]  /*fba0*/  @P1 IADD3 R122, PT, PT, R122, -0x7f000001, RZ ;  /* 0x80ffffff7a7a1810 */ /* 0x000fe40007ffe0ff */
[----:B------:R-:W-:Y:S01]  /*fbb0*/  @P2 IADD3 R22, PT, PT, R22, -0x7f000001, RZ ;  /* 0x80ffffff16162810 */ /* 0x000fe20007ffe0ff */
[----:B------:R-:W-:Y:S01]  /*fbc0*/  ISETP.GE.U32.AND P2, PT, R19, 0x7f000001, PT ;  /* 0x7f0000011300780c */ /* 0x000fe20003f46070 */
[----:B------:R-:W-:Y:S01]  /*fbd0*/  @P0 IADD3 R121, PT, PT, R121, -0x7f000001, RZ ;  /* 0x80ffffff79790810 */ /* 0x000fe20007ffe0ff */
[----:B------:R-:W-:Y:S01]  /*fbe0*/  ISETP.GE.U32.AND P1, PT, R122, 0x7f000001, PT ;  /* 0x7f0000017a00780c */ /* 0x000fe20003f26070 */
[----:B------:R-:W-:Y:S02]  /*fbf0*/  @P6 IADD3 R24, PT, PT, R24, -0x7f000001, RZ ;  /* 0x80ffffff18186810 */ /* 0x000fe40007ffe0ff */
[----:B------:R-:W-:Y:S01]  /*fc00*/  @P4 IADD3 R23, PT, PT, R23, -0x7f000001, RZ ;  /* 0x80ffffff17174810 */ /* 0x000fe20007ffe0ff */
[----:B------:R-:W-:Y:S01]  /*fc10*/  ISETP.GE.U32.AND P0, PT, R121, 0x7f000001, PT ;  /* 0x7f0000017900780c */ /* 0x000fe20003f06070 */
[----:B------:R-:W-:-:S02]  /*fc20*/  ISETP.GE.U32.AND P4, PT, R15, 0x7f000001, PT ;  /* 0x7f0000010f00780c */ /* 0x000fc40003f86070 */
[----:B------:R-:W-:Y:S02]  /*fc30*/  IADD3 R24, PT, PT, R23, R24, RZ ;  /* 0x0000001817187210 */ /* 0x000fe40007ffe0ff */
[----:B------:R-:W-:Y:S01]  /*fc40*/  @P3 IADD3 R118, PT, PT, R118, -0x7f000001, RZ ;  /* 0x80ffffff76763810 */ /* 0x000fe20007ffe0ff */
[----:B------:R-:W-:Y:S01]  /*fc50*/  ISETP.GE.U32.AND P3, PT, R119, 0x7f000001, PT ;  /* 0x7f0000017700780c */ /* 0x000fe20003f66070 */
[----:B------:R-:W-:Y:S01]  /*fc60*/  @P2 IADD3 R19, PT, PT, R19, -0x7f000001, RZ ;  /* 0x80ffffff13132810 */ /* 0x000fe20007ffe0ff */
[----:B------:R-:W-:Y:S01]  /*fc70*/  ISETP.GE.U32.AND P2, PT, R24, 0x7f000001, PT ;  /* 0x7f0000011800780c */ /* 0x000fe20003f46070 */
[----:B------:R-:W-:Y:S02]  /*fc80*/  @P1 IADD3 R122, PT, PT, R122, -0x7f000001, RZ ;  /* 0x80ffffff7a7a1810 */ /* 0x000fe40007ffe0ff */
[----:B------:R-:W-:Y:S01]  /*fc90*/  IADD3 R117, PT, PT, R18, R117, RZ ;  /* 0x0000007512757210 */ /* 0x000fe20007ffe0ff */
[----:B------:R-:W-:Y:S01]  /*fca0*/  IMAD.WIDE.U32 R16, R9, 0x5fffffa, RZ ;  /* 0x05fffffa09107825 */ /* 0x000fe200078e00ff */
[----:B------:R-:W-:Y:S01]  /*fcb0*/  @P0 IADD3 R121, PT, PT, R121, -0x7f000001, RZ ;  /* 0x80ffffff79790810 */ /* 0x000fe20007ffe0ff */
[----:B------:R-:W-:-:S02]  /*fcc0*/  ISETP.GE.U32.AND P1, PT, R122, 0x7f000001, PT ;  /* 0x7f0000017a00780c */ /* 0x000fc40003f26070 */
[----:B------:R-:W-:Y:S01]  /*fcd0*/  IMAD R9, R9, 0x6, RZ ;  /* 0x0000000609097824 */ /* 0x000fe200078e02ff */
[----:B------:R-:W-:Y:S01]  /*fce0*/  @P4 IADD3 R15, PT, PT, R15, -0x7f000001, RZ ;  /* 0x80ffffff0f0f4810 */ /* 0x000fe20007ffe0ff */
[----:B------:R-:W-:Y:S01]  /*fcf0*/  IMAD.WIDE.U32 R20, R103, R85, RZ ;  /* 0x0000005567147225 */ /* 0x000fe200078e00ff */
[----:B------:R-:W-:Y:S01]  /*fd00*/  IADD3 R121, PT, PT, R121, UR6, RZ ;  /* 0x0000000679797c10 */ /* 0x000fe2000fffe0ff */
[----:B------:R-:W-:Y:S01]  /*fd10*/  ISETP.GE.U32.AND P4, PT, R117, 0x7f000001, PT ;  /* 0x7f0000017500780c */ /* 0x000fe20003f86070 */
[----:B------:R-:W-:Y:S01]  /*fd20*/  @P3 IADD3 R119, PT, PT, R119, -0x7f000001, RZ ;  /* 0x80ffffff77773810 */ /* 0x000fe20007ffe0ff */
[----:B------:R-:W-:Y:S01]  /*fd30*/  IMAD.HI.U32 R16, R9, 0x7f000001, R16 ;  /* 0x7f00000109107827 */ /* 0x000fe200078e0010 */
[----:B------:R-:W-:Y:S01]  /*fd40*/  ISETP.GE.U32.AND P3, PT, R123, 0x7f000001, PT ;  /* 0x7f0000017b00780c */ /* 0x000fe20003f66070 */
[----:B------:R-:W-:Y:S01]  /*fd50*/  @P2 IADD3 R24, PT, PT, R24, -0x7f000001, RZ ;  /* 0x80ffffff18182810 */ /* 0x000fe20007ffe0ff */
[----:B------:R-:W-:Y:S01]  /*fd60*/  ISETP.GE.U32.AND P0, PT, R121, 0x7f000001, PT ;  /* 0x7f0000017900780c */ /* 0x000fe20003f06070 */
[----:B------:R-:W-:Y:S01]  /*fd70*/  IMAD R17, R20, 0x7effffff, RZ ;  /* 0x7effffff14117824 */ /* 0x000fe200078e02ff */
[----:B------:R-:W-:-:S02]  /*fd80*/  @P1 IADD3 R122, PT, PT, R122, -0x7f000001, RZ ;  /* 0x80ffffff7a7a1810 */ /* 0x000fc40007ffe0ff */
[----:B------:R-:W-:Y:S01]  /*fd90*/  IADD3 R15, PT, PT, R24, R15, RZ ;  /* 0x0000000f180f7210 */ /* 0x000fe20007ffe0ff */
[----:B------:R-:W-:Y:S01]  /*fda0*/  IMAD.HI.U32 R17, R17, 0x7f000001, R20 ;  /* 0x7f00000111117827 */ /* 0x000fe200078e0014 */
[----:B------:R-:W-:-:S03]  /*fdb0*/  ISETP.GE.U32.AND P1, PT, R116, 0x7f000001, PT ;  /* 0x7f0000017400780c */ /* 0x000fc60003f26070 */
[----:B------:R-:W-:Y:S01]  /*fdc0*/  IMAD.WIDE.U32 R20, R105, R87, RZ ;  /* 0x0000005769147225 */ /* 0x000fe200078e00ff */
[----:B------:R-:W-:Y:S02]  /*fdd0*/  @P4 IADD3 R117, PT, PT, R117, -0x7f000001, RZ ;  /* 0x80ffffff75754810 */ /* 0x000fe40007ffe0ff */
[----:B0-----:R-:W-:Y:S01]  /*fde0*/  IADD3 R65, PT, PT, R22, R118, RZ ;  /* 0x0000007616417210 */ /* 0x001fe20007ffe0ff */
[----:B------:R-:W-:Y:S01]  /*fdf0*/  ISETP.GE.U32.AND P2, PT, R120, 0x7f000001, PT ;  /* 0x7f0000017800780c */ /* 0x000fe20003f46070 */
[----:B------:R-:W-:Y:S01]  /*fe00*/  IMAD R9, R20, 0x7effffff, RZ ;  /* 0x7effffff14097824 */ /* 0x000fe200078e02ff */
[----:B------:R-:W-:Y:S01]  /*fe10*/  ISETP.GE.U32.AND P4, PT, R15, 0x7f000001, PT ;  /* 0x7f0000010f00780c */ /* 0x000fe20003f86070 */
[----:B------:R-:W-:Y:S02]  /*fe20*/  @P3 IADD3 R123, PT, PT, R123, -0x7f000001, RZ ;  /* 0x80ffffff7b7b3810 */ /* 0x000fe40007ffe0ff */
[----:B------:R-:W-:Y:S01]  /*fe30*/  @P0 IADD3 R121, PT, PT, R121, -0x7f000001, RZ ;  /* 0x80ffffff79790810 */ /* 0x000fe20007ffe0ff */
[----:B------:R-:W-:Y:S01]  /*fe40*/  IMAD.HI.U32 R9, R9, 0x7f000001, R20 ;  /* 0x7f00000109097827 */ /* 0x000fe200078e0014 */
[----:B------:R-:W-:Y:S01]  /*fe50*/  ISETP.GE.U32.AND P0, PT, R124, 0x7f000001, PT ;  /* 0x7f0000017c00780c */ /* 0x000fe20003f06070 */
[----:B------:R-:W-:-:S02]  /*fe60*/  ISETP.GE.U32.AND P6, PT, R65, 0x7f000001, PT ;  /* 0x7f0000014100780c */ /* 0x000fc40003fc6070 */
[----:B------:R-:W-:Y:S01]  /*fe70*/  IMAD.WIDE.U32 R20, R103, R86, RZ ;  /* 0x0000005667147225 */ /* 0x000fe200078e00ff */
[----:B------:R-:W-:Y:S02]  /*fe80*/  IADD3 R117, PT, PT, R117, R123, RZ ;  /* 0x0000007b75757210 */ /* 0x000fe40007ffe0ff */
[----:B------:R-:W-:Y:S02]  /*fe90*/  @P1 IADD3 R116, PT, PT, R116, -0x7f000001, RZ ;  /* 0x80ffffff74741810 */ /* 0x000fe40007ffe0ff */
[----:B------:R-:W-:Y:S01]  /*fea0*/  IADD3 R19, PT, PT, R19, R119, RZ ;  /* 0x0000007713137210 */ /* 0x000fe20007ffe0ff */
[----:B------:R-:W-:Y:S01]  /*feb0*/  IMAD R23, R20, 0x7effffff, RZ ;  /* 0x7effffff14177824 */ /* 0x000fe200078e02ff */
[----:B------:R-:W-:Y:S01]  /*fec0*/  ISETP.GE.U32.AND P1, PT, R14, 0x7f000001, PT ;  /* 0x7f0000010e00780c */ /* 0x000fe20003f26070 */
[----:B------:R-:W-:Y:S01]  /*fed0*/  @P2 IADD3 R120, PT, PT, R120, -0x7f000001, RZ ;  /* 0x80ffffff78782810 */ /* 0x000fe20007ffe0ff */
[----:B------:R-:W-:Y:S01]  /*fee0*/  ISETP.GE.U32.AND P3, PT, R117, 0x7f000001, PT ;  /* 0x7f0000017500780c */ /* 0x000fe20003f66070 */
[----:B------:R-:W-:Y:S01]  /*fef0*/  IMAD.HI.U32 R23, R23, 0x7f000001, R20 ;  /* 0x7f00000117177827 */ /* 0x000fe200078e0014 */
[----:B------:R-:W-:Y:S01]  /*ff00*/  @P4 IADD3 R15, PT, PT, R15, -0x7f000001, RZ ;  /* 0x80ffffff0f0f4810 */ /* 0x000fe20007ffe0ff */
[----:B------:R-:W-:-:S02]  /*ff10*/  ISETP.GE.U32.AND P5, PT, R19, 0x7f000001, PT ;  /* 0x7f0000011300780c */ /* 0x000fc40003fa6070 */
[----:B------:R-:W-:Y:S01]  /*ff20*/  IMAD.WIDE.U32 R20, R104, R85, RZ ;  /* 0x0000005568147225 */ /* 0x000fe200078e00ff */
[----:B------:R-:W-:Y:S02]  /*ff30*/  @P0 IADD3 R124, PT, PT, R124, -0x7f000001, RZ ;  /* 0x80ffffff7c7c0810 */ /* 0x000fe40007ffe0ff */
[----:B------:R-:W-:Y:S02]  /*ff40*/  @P6 IADD3 R65, PT, PT, R65, -0x7f000001, RZ ;  /* 0x80ffffff41416810 */ /* 0x000fe40007ffe0ff */
[----:B------:R-:W-:Y:S01]  /*ff50*/  IADD3 R120, PT, PT, R15, R120, RZ ;  /* 0x000000780f787210 */ /* 0x000fe20007ffe0ff */
[----:B------:R-:W-:Y:S01]  /*ff60*/  IMAD R125, R20, 0x7effffff, RZ ;  /* 0x7effffff147d7824 */ /* 0x000fe200078e02ff */
[----:B------:R-:W-:Y:S01]  /*ff70*/  ISETP.GE.U32.AND P0, PT, R7, 0x7f000001, PT ;  /* 0x7f0000010700780c */ /* 0x000fe20003f06070 */
[----:B------:R-:W-:Y:S02]  /*ff80*/  @P1 IADD3 R14, PT, PT, R14, -0x7f000001, RZ ;  /* 0x80ffffff0e0e1810 */ /* 0x000fe40007ffe0ff */
[----:B------:R-:W-:Y:S01]  /*ff90*/  IMAD.HI.U32 R18, R125, 0x7f000001, R20 ;  /* 0x7f0000017d127827 */ /* 0x000fe200078e0014 */
[----:B------:R-:W-:Y:S01]  /*ffa0*/  IADD3 R65, PT, PT, R65, R124, RZ ;  /* 0x0000007c41417210 */ /* 0x000fe20007ffe0ff */
[----:B------:R-:W-:-:S02]  /*ffb0*/  ISETP.GE.U32.AND P1, PT, R120, 0x7f000001, PT ;  /* 0x7f0000017800780c */ /* 0x000fc40003f26070 */
[----:B------:R-:W-:Y:S01]  /*ffc0*/  IMAD.WIDE.U32 R20, R105, R88, RZ ;  /* 0x0000005869147225 */ /* 0x000fe200078e00ff */
[----:B------:R-:W-:Y:S01]  /*ffd0*/  ISETP.GE.U32.AND P2, PT, R9, 0x7f000001, PT ;  /* 0x7f0000010900780c */ /* 0x000fe20003f46070 */
[----:B------:R-:W-:Y:S02]  /*ffe0*/  @P3 IADD3 R117, PT, PT, R117, -0x7f000001, RZ ;  /* 0x80ffffff75753810 */ /* 0x000fe40007ffe0ff */
[----:B------:R-:W-:Y:S01]  /*fff0*/  @P5 IADD3 R19, PT, PT, R19, -0x7f000001, RZ ;  /* 0x80ffffff13135810 */ /* 0x000fe20007ffe0ff */
[----:B------:R-:W-:Y:S01]  /*10000*/  IMAD R119, R20, 0x7effffff, RZ ;  /* 0x7effffff14777824 */ /* 0x000fe200078e02ff */
[----:B------:R-:W-:Y:S01]  /*10010*/  ISETP.GE.U32.AND P4, PT, R6, 0x7f000001, PT ;  /* 0x7f0000010600780c */ /* 0x000fe20003f86070 */
[----:B------:R-:W-:Y:S01]  /*10020*/  ISETP.GE.U32.AND P3, PT, R65, 0x7f000001, PT ;  /* 0x7f0000014100780c */ /* 0x000fe20003f66070 */
[----:B------:R-:W-:Y:S01]  /*10030*/  IADD3 R22, PT, PT, R121, R122, RZ ;  /* 0x0000007a79167210 */ /* 0x000fe20007ffe0ff */
[----:B------:R-:W-:Y:S01]  /*10040*/  IMAD.HI.U32 R20, R119, 0x7f000001, R20 ;  /* 0x7f00000177147827 */ /* 0x000fe200078e0014 */
[----:B------:R-:W-:-:S02]  /*10050*/  IADD3 R21, PT, PT, R117, R14, RZ ;  /* 0x0000000e75157210 */ /* 0x000fc40007ffe0ff */
[----:B------:R-:W-:Y:S02]  /*10060*/  IADD3 R15, PT, PT, R19, R116, RZ ;  /* 0x00000074130f7210 */ /* 0x000fe40007ffe0ff */
[----:B------:R-:W-:Y:S01]  /*10070*/  @P0 IADD3 R7, PT, PT, R7, -0x7f000001, RZ ;  /* 0x80ffffff07070810 */ /* 0x000fe20007ffe0ff */
[----:B------:R-:W-:Y:S01]  /*10080*/  ISETP.GE.U32.AND P6, PT, R22, 0x7f000001, PT ;  /* 0x7f0000011600780c */ /* 0x000fe20003fc6070 */
[----:B------:R-:W-:Y:S01]  /*10090*/  @P1 IADD3 R120, PT, PT, R120, -0x7f000001, RZ ;  /* 0x80ffffff78781810 */ /* 0x000fe20007ffe0ff */
[----:B------:R-:W-:Y:S01]  /*100a0*/  ISETP.GE.U32.AND P5, PT, R21, 0x7f000001, PT ;  /* 0x7f0000011500780c */ /* 0x000fe20003fa6070 */
[----:B------:R-:W-:Y:S01]  /*100b0*/  @P2 IADD3 R9, PT, PT, R9, -0x7f000001, RZ ;  /* 0x80ffffff09092810 */ /* 0x000fe20007ffe0ff */
[----:B------:R-:W-:Y:S01]  /*100c0*/  ISETP.GE.U32.AND P0, PT, R4, 0x7f000001, PT ;  /* 0x7f0000010400780c */ /* 0x000fe20003f06070 */
[----:B------:R-:W-:Y:S01]  /*100d0*/  ISETP.GE.U32.AND P1, PT, R15, 0x7f000001, PT ;  /* 0x7f0000010f00780c */ /* 0x000fe20003f26070 */
[----:B------:R-:W-:Y:S01]  /*100e0*/  ISETP.GE.U32.AND P2, PT, R20, 0x7f000001, PT ;  /* 0x7f0000011400780c */ /* 0x000fe20003f46070 */
[----:B------:R-:W-:Y:S01]  /*100f0*/  @P4 IADD3 R6, PT, PT, R6, -0x7f000001, RZ ;  /* 0x80ffffff06064810 */ /* 0x000fe20007ffe0ff */
[----:B------:R-:W-:Y:S01]  /*10100*/  ISETP.GE.U32.AND P4, PT, R120, R7, PT ;  /* 0x000000077800720c */ /* 0x000fe20003f86070 */
[----:B------:R-:W-:-:S02]  /*10110*/  @P3 IADD3 R65, PT, PT, R65, -0x7f000001, RZ ;  /* 0x80ffffff41413810 */ /* 0x000fc40007ffe0ff */
[----:B------:R-:W-:-:S03]  /*10120*/  IADD3 R7, PT, PT, -R7, R120, RZ ;  /* 0x0000007807077210 */ /* 0x000fc60007ffe1ff */
[----:B------:R-:W-:Y:S01]  /*10130*/  ISETP.GE.U32.AND P3, PT, R65, R6, PT ;  /* 0x000000064100720c */ /* 0x000fe20003f66070 */
[----:B------:R-:W-:Y:S02]  /*10140*/  @P6 IADD3 R22, PT, PT, R22, -0x7f000001, RZ ;  /* 0x80ffffff16166810 */ /* 0x000fe40007ffe0ff */
[----:B------:R-:W-:Y:S02]  /*10150*/  @P5 IADD3 R21, PT, PT, R21, -0x7f000001, RZ ;  /* 0x80ffffff15155810 */ /* 0x000fe40007ffe0ff */
[----:B------:R-:W-:Y:S02]  /*10160*/  @P0 IADD3 R4, PT, PT, R4, -0x7f000001, RZ ;  /* 0x80ffffff04040810 */ /* 0x000fe40007ffe0ff */
[----:B------:R-:W-:Y:S02]  /*10170*/  @P1 IADD3 R15, PT, PT, R15, -0x7f000001, RZ ;  /* 0x80ffffff0f0f1810 */ /* 0x000fe40007ffe0ff */
[----:B------:R-:W-:Y:S02]  /*10180*/  @P2 IADD3 R20, PT, PT, R20, -0x7f000001, RZ ;  /* 0x80ffffff14142810 */ /* 0x000fe40007ffe0ff */
[----:B------:R-:W-:Y:S01]  /*10190*/  IADD3 R14, PT, PT, -R6, R65, RZ ;  /* 0x00000041060e7210 */ /* 0x000fe20007ffe1ff */
[----:B------:R-:W-:Y:S01]  /*101a0*/  ISETP.GE.U32.AND P0, PT, R21, R22, PT ;  /* 0x000000161500720c */ /* 0x000fe20003f06070 */
[----:B------:R-:W-:Y:S01]  /*101b0*/  @!P4 IADD3 R7, PT, PT, R7, 0x7f000001, RZ ;  /* 0x7f0000010707c810 */ /* 0x000fe20007ffe0ff */
[----:B------:R-:W-:Y:S01]  /*101c0*/  ISETP.GE.U32.AND P1, PT, R15, R4, PT ;  /* 0x000000040f00720c */ /* 0x000fe20003f26070 */
[----:B------:R-:W-:Y:S01]  /*101d0*/  IMAD.WIDE.U32 R64, R20, 0x5fffffa, RZ ;  /* 0x05fffffa14407825 */ /* 0x000fe200078e00ff */
[----:B------:R-:W-:-:S03]  /*101e0*/  IADD3 R22, PT, PT, -R22, R21, RZ ;  /* 0x0000001516167210 */ /* 0x000fc60007ffe1ff */
[C---:B------:R-:W-:Y:S02]  /*101f0*/  IMAD R19, R9.reuse, 0x6, RZ ;  /* 0x0000000609137824 */ /* 0x040fe400078e02ff */
[----:B------:R-:W-:Y:S01]  /*10200*/  IMAD.WIDE.U32 R116, R9, 0x5fffffa, RZ ;  /* 0x05fffffa09747825 */ /* 0x000fe200078e00ff */
[----:B------:R-:W-:-:S03]  /*10210*/  @!P3 IADD3 R14, PT, PT, R14, 0x7f000001, RZ ;  /* 0x7f0000010e0eb810 */ /* 0x000fc60007ffe0ff */
[----:B------:R-:W-:Y:S02]  /*10220*/  IMAD R9, R20, 0x6, RZ ;  /* 0x0000000614097824 */ /* 0x000fe400078e02ff */
[----:B--2---:R-:W-:Y:S01]  /*10230*/  IMAD.WIDE.U32 R20, R8, R7, RZ ;  /* 0x0000000708147225 */ /* 0x004fe200078e00ff */
[----:B------:R-:W-:-:S03]  /*10240*/  IADD3 R120, PT, PT, -R4, R15, RZ ;  /* 0x0000000f04787210 */ /* 0x000fc60007ffe1ff */
[----:B------:R-:W-:-:S04]  /*10250*/  IMAD.HI.U32 R65, R9, 0x7f000001, R64 ;  /* 0x7f00000109417827 */ /* 0x000fc800078e0040 */
[----:B------:R-:W-:Y:S02]  /*10260*/  IMAD R9, R20, 0x7effffff, RZ ;  /* 0x7effffff14097824 */ /* 0x000fe400078e02ff */
[----:B------:R-:W-:Y:S01]  /*10270*/  IMAD.WIDE.U32 R122, R8, R14, RZ ;  /* 0x0000000e087a7225 */ /* 0x000fe200078e00ff */
[----:B------:R-:W-:Y:S02]  /*10280*/  @!P0 IADD3 R22, PT, PT, R22, 0x7f000001, RZ ;  /* 0x7f00000116168810 */ /* 0x000fe40007ffe0ff */
[----:B------:R-:W-:Y:S01]  /*10290*/  @!P1 IADD3 R120, PT, PT, R120, 0x7f000001, RZ ;  /* 0x7f00000178789810 */ /* 0x000fe20007ffe0ff */
[----:B------:R-:W-:-:S04]  /*102a0*/  IMAD.HI.U32 R6, R9, 0x7f000001, R20 ;  /* 0x7f00000109067827 */ /* 0x000fc800078e0014 */
[----:B------:R-:W-:Y:S02]  /*102b0*/  IMAD R9, R122, 0x7effffff, RZ ;  /* 0x7effffff7a097824 */ /* 0x000fe400078e02ff */
[----:B------:R-:W-:-:S04]  /*102c0*/  IMAD.WIDE.U32 R118, R8, R22, RZ ;  /* 0x0000001608767225 */ /* 0x000fc800078e00ff */
[----:B------:R-:W-:-:S04]  /*102d0*/  IMAD.HI.U32 R122, R9, 0x7f000001, R122 ;  /* 0x7f000001097a7827 */ /* 0x000fc800078e007a */
[----:B------:R-:W-:-:S04]  /*102e0*/  IMAD.WIDE.U32 R8, R8, R120, RZ ;  /* 0x0000007808087225 */ /* 0x000fc800078e00ff */
[----:B------:R-:W-:-:S04]  /*102f0*/  IMAD R121, R8, 0x7effffff, RZ ;  /* 0x7effffff08797824 */ /* 0x000fc800078e02ff */
[----:B------:R-:W-:-:S04]  /*10300*/  IMAD.HI.U32 R121, R121, 0x7f000001, R8 ;  /* 0x7f00000179797827 */ /* 0x000fc800078e0008 */
[----:B---3--:R-:W-:-:S04]  /*10310*/  IMAD.WIDE.U32 R8, R5, R22, RZ ;  /* 0x0000001605087225 */ /* 0x008fc800078e00ff */
[----:B------:R-:W-:Y:S02]  /*10320*/  IMAD R21, R8, 0x7effffff, RZ ;  /* 0x7effffff08157824 */ /* 0x000fe400078e02ff */
[----:B------:R-:W-:Y:S02]  /*10330*/  IMAD R15, R118, 0x7effffff, RZ ;  /* 0x7effffff760f7824 */ /* 0x000fe400078e02ff */
[----:B------:R-:W-:-:S04]  /*10340*/  IMAD.HI.U32 R21, R21, 0x7f000001, R8 ;  /* 0x7f00000115157827 */ /* 0x000fc800078e0008 */
[----:B------:R-:W-:-:S04]  /*10350*/  IMAD.WIDE.U32 R8, R5, R120, RZ ;  /* 0x0000007805087225 */ /* 0x000fc800078e00ff */
[----:B------:R-:W-:-:S04]  /*10360*/  IMAD.HI.U32 R118, R15, 0x7f000001, R118 ;  /* 0x7f0000010f767827 */ /* 0x000fc800078e0076 */
[----:B------:R-:W-:-:S04]  /*10370*/  IMAD R15, R8, 0x7effffff, RZ ;  /* 0x7effffff080f7824 */ /* 0x000fc800078e02ff */
[----:B------:R-:W-:-:S05]  /*10380*/  IMAD.HI.U32 R24, R15, 0x7f000001, R8 ;  /* 0x7f0000010f187827 */ /* 0x000fca00078e0008 */
[----:B------:R-:W-:Y:S01]  /*10390*/  ISETP.GE.U32.AND P0, PT, R24, 0x7f000001, PT ;  /* 0x7f0000011800780c */ /* 0x000fe20003f06070 */
[----:B------:R-:W-:-:S04]  /*103a0*/  IMAD.WIDE.U32 R8, R5, R7, RZ ;  /* 0x0000000705087225 */ /* 0x000fc800078e00ff */
[----:B------:R-:W-:-:S04]  /*103b0*/  IMAD.WIDE.U32 R4, R5, R14, RZ ;  /* 0x0000000e05047225 */ /* 0x000fc800078e00ff */
[----:B------:R-:W-:-:S04]  /*103c0*/  IMAD.HI.U32 R116, R19, 0x7f000001, R116 ;  /* 0x7f00000113747827 */ /* 0x000fc800078e0074 */
[----:B------:R-:W-:Y:S01]  /*103d0*/  IMAD R19, R4, 0x7effffff, RZ ;  /* 0x7effffff04137824 */ /* 0x000fe200078e02ff */
[----:B------:R-:W-:Y:S01]  /*103e0*/  @P0 IADD3 R24, PT, PT, R24, -0x7f000001, RZ ;  /* 0x80ffffff18180810 */ /* 0x000fe20007ffe0ff */
[----:B------:R-:W-:Y:S02]  /*103f0*/  IMAD R15, R8, 0x7effffff, RZ ;  /* 0x7effffff080f7824 */ /* 0x000fe400078e02ff */
[----:B------:R-:W-:-:S04]  /*10400*/  IMAD.HI.U32 R19, R19, 0x7f000001, R4 ;  /* 0x7f00000113137827 */ /* 0x000fc800078e0004 */
[----:B------:R-:W-:-:S04]  /*10410*/  IMAD.WIDE.U32 R4, R24, 0x5fffffa, RZ ;  /* 0x05fffffa18047825 */ /* 0x000fc800078e00ff */
[----:B------:R-:W-:-:S04]  /*10420*/  IMAD.HI.U32 R20, R15, 0x7f000001, R8 ;  /* 0x7f0000010f147827 */ /* 0x000fc800078e0008 */
[----:B------:R-:W-:-:S04]  /*10430*/  IMAD R15, R24, 0x6, RZ ;  /* 0x00000006180f7824 */ /* 0x000fc800078e02ff */
[----:B------:R-:W-:-:S04]  /*10440*/  IMAD.HI.U32 R15, R15, 0x7f000001, R4 ;  /* 0x7f0000010f0f7827 */ /* 0x000fc800078e0004 */
[----:B----4-:R-:W-:-:S04]  /*10450*/  IMAD.WIDE.U32 R4, R10, R14, RZ ;  /* 0x0000000e0a047225 */ /* 0x010fc800078e00ff */
[----:B------:R-:W-:-:S04]  /*10460*/  IMAD R9, R4, 0x7effffff, RZ ;  /* 0x7effffff04097824 */ /* 0x000fc800078e02ff */
[----:B------:R-:W-:-:S04]  /*10470*/  IMAD.HI.U32 R24, R9, 0x7f000001, R4 ;  /* 0x7f00000109187827 */ /* 0x000fc800078e0004 */
        /* <DEDUP_REMOVED lines=11> */
[----:B------:R-:W-:Y:S01]  /*10530*/  IMAD.WIDE.U32 R4, R24, 0x5fffffa, RZ ;  /* 0x05fffffa18047825 */ /* 0x000fe200078e00ff */
[----:B------:R-:W-:-:S03]  /*10540*/  ISETP.GE.U32.AND P0, PT, R64, 0x7f000001, PT ;  /* 0x7f0000014000780c */ /* 0x000fc60003f06070 */
[----:B------:R-:W-:-:S04]  /*10550*/  IMAD R117, R24, 0x6, RZ ;  /* 0x0000000618757824 */ /* 0x000fc800078e02ff */
[----:B------:R-:W-:-:S04]  /*10560*/  IMAD.HI.U32 R10, R117, 0x7f000001, R4 ;  /* 0x7f000001750a7827 */ /* 0x000fc800078e0004 */
[----:B------:R-:W-:-:S04]  /*10570*/  IMAD.WIDE.U32 R4, R0, R7, RZ ;  /* 0x0000000700047225 */ /* 0x000fc800078e00ff */
[----:B------:R-:W-:Y:S01]  /*10580*/  IMAD R7, R4, 0x7effffff, RZ ;  /* 0x7effffff04077824 */ /* 0x000fe200078e02ff */
[----:B------:R-:W-:-:S03]  /*10590*/  @P0 IADD3 R64, PT, PT, R64, -0x7f000001, RZ ;  /* 0x80ffffff40400810 */ /* 0x000fc60007ffe0ff */
[----:B------:R-:W-:-:S05]  /*105a0*/  IMAD.HI.U32 R24, R7, 0x7f000001, R4 ;  /* 0x7f00000107187827 */ /* 0x000fca00078e0004 */
[----:B------:R-:W-:Y:S01]  /*105b0*/  ISETP.GE.U32.AND P0, PT, R24, 0x7f000001, PT ;  /* 0x7f0000011800780c */ /* 0x000fe20003f06070 */
[----:B------:R-:W-:-:S04]  /*105c0*/  IMAD.WIDE.U32 R4, R64, 0x5fffffa, RZ ;  /* 0x05fffffa40047825 */ /* 0x000fc800078e00ff */
[----:B------:R-:W-:-:S04]  /*105d0*/  IMAD R7, R64, 0x6, RZ ;  /* 0x0000000640077824 */ /* 0x000fc800078e02ff */
[----:B------:R-:W-:-:S04]  /*105e0*/  IMAD.HI.U32 R7, R7, 0x7f000001, R4 ;  /* 0x7f00000107077827 */ /* 0x000fc800078e0004 */
[----:B------:R-:W-:Y:S01]  /*105f0*/  IMAD.WIDE.U32 R4, R0, R22, RZ ;  /* 0x0000001600047225 */ /* 0x000fe200078e00ff */
        /* <DEDUP_REMOVED lines=20> */
[----:B------:R-:W-:Y:S01]  /*10740*/  @P2 IADD3 R123, PT, PT, R123, -0x7f000001, RZ ;  /* 0x80ffffff7b7b2810 */ /* 0x000fe20007ffe0ff */
[----:B------:R-:W-:Y:S01]  /*10750*/  ISETP.GE.U32.AND P2, PT, R6, 0x7f000001, PT ;  /* 0x7f0000010600780c */ /* 0x000fe20003f46070 */
[----:B------:R-:W-:Y:S01]  /*10760*/  ISETP.GE.U32.AND P0, PT, R23, 0x7f000001, PT ;  /* 0x7f0000011700780c */ /* 0x000fe20003f06070 */
[----:B------:R-:W-:Y:S02]  /*10770*/  ISETP.GE.U32.AND P1, PT, R18, 0x7f000001, PT ;  /* 0x7f0000011200780c */ /* 0x000fe40003f26070 */
[----:B------:R-:W-:-:S04]  /*10780*/  IMAD.WIDE.U32 R4, R123, 0x5fffffa, RZ ;  /* 0x05fffffa7b047825 */ /* 0x000fc800078e00ff */
[----:B------:R-:W-:-:S05]  /*10790*/  IMAD R123, R123, 0x6, RZ ;  /* 0x000000067b7b7824 */ /* 0x000fca00078e02ff */
[----:B------:R-:W-:Y:S02]  /*107a0*/  @P2 IADD3 R6, PT, PT, R6, -0x7f000001, RZ ;  /* 0x80ffffff06062810 */ /* 0x000fe40007ffe0ff */
[----:B------:R-:W-:Y:S01]  /*107b0*/  @P0 IADD3 R23, PT, PT, R23, -0x7f000001, RZ ;  /* 0x80ffffff17170810 */ /* 0x000fe20007ffe0ff */
[----:B------:R-:W-:Y:S02]  /*107c0*/  IMAD.HI.U32 R24, R123, 0x7f000001, R4 ;  /* 0x7f0000017b187827 */ /* 0x000fe400078e0004 */
[----:B------:R-:W-:Y:S02]  /*107d0*/  ISETP.GE.U32.AND P0, PT, R6, 0x7f000001, PT ;  /* 0x7f0000010600780c */ /* 0x000fe40003f06070 */
[----:B------:R-:W-:Y:S01]  /*107e0*/  IMAD.WIDE.U32 R4, R103, R87, RZ ;  /* 0x0000005767047225 */ /* 0x000fe200078e00ff */
[----:B------:R-:W-:Y:S01]  /*107f0*/  @P1 IADD3 R18, PT, PT, R18, -0x7f000001, RZ ;  /* 0x80ffffff12121810 */ /* 0x000fe20007ffe0ff */
[----:B------:R-:W-:Y:S02]  /*10800*/  ISETP.GE.U32.AND P1, PT, R21, 0x7f000001, PT ;  /* 0x7f0000011500780c */ /* 0x000fe40003f26070 */
[----:B------:R-:W-:-:S04]  /*10810*/  IMAD R123, R4, 0x7effffff, RZ ;  /* 0x7effffff047b7824 */ /* 0x000fc800078e02ff */
[----:B------:R-:W-:-:S03]  /*10820*/  IMAD.HI.U32 R22, R123, 0x7f000001, R4 ;  /* 0x7f0000017b167827 */ /* 0x000fc600078e0004 */
[----:B------:R-:W-:Y:S02]  /*10830*/  @P0 IADD3 R6, PT, PT, R6, -0x7f000001, RZ ;  /* 0x80ffffff06060810 */ /* 0x000fe40007ffe0ff */
[----:B------:R-:W-:Y:S02]  /*10840*/  ISETP.GE.U32.AND P0, PT, R22, 0x7f000001, PT ;  /* 0x7f0000011600780c */ /* 0x000fe40003f06070 */
[----:B------:R-:W-:Y:S01]  /*10850*/  @P1 IADD3 R21, PT, PT, R21, -0x7f000001, RZ ;  /* 0x80ffffff15151810 */ /* 0x000fe20007ffe0ff */
[----:B------:R-:W-:-:S03]  /*10860*/  IMAD.WIDE.U32 R4, R104, R86, RZ ;  /* 0x0000005668047225 */ /* 0x000fc600078e00ff */
[----:B------:R-:W-:Y:S01]  /*10870*/  IADD3 R6, PT, PT, R6, R21, RZ ;  /* 0x0000001506067210 */ /* 0x000fe20007ffe0ff */
[----:B------:R-:W-:-:S04]  /*10880*/  IMAD R21, R4, 0x7effffff, RZ ;  /* 0x7effffff04157824 */ /* 0x000fc800078e02ff */
[----:B------:R-:W-:Y:S02]  /*10890*/  IMAD.HI.U32 R5, R21, 0x7f000001, R4 ;  /* 0x7f00000115057827 */ /* 0x000fe400078e0004 */
[----:B------:R-:W-:-:S03]  /*108a0*/  @P0 IADD3 R22, PT, PT, R22, -0x7f000001, RZ ;  /* 0x80ffffff16160810 */ /* 0x000fc60007ffe0ff */
[----:B------:R-:W-:Y:S02]  /*108b0*/  ISETP.GE.U32.AND P1, PT, R5, 0x7f000001, PT ;  /* 0x7f0000010500780c */ /* 0x000fe40003f26070 */
[----:B------:R-:W-:Y:S01]  /*108c0*/  ISETP.GE.U32.AND P0, PT, R22, 0x7f000001, PT ;  /* 0x7f0000011600780c */ /* 0x000fe20003f06070 */
[----:B------:R-:W-:-:S10]  /*108d0*/  ISETP.GE.U32.AND P2, PT, R122, 0x7f000001, PT ;  /* 0x7f0000017a00780c */ /* 0x000fd40003f46070 */
[----:B------:R-:W-:Y:S02]  /*108e0*/  @P1 IADD3 R5, PT, PT, R5, -0x7f000001, RZ ;  /* 0x80ffffff05051810 */ /* 0x000fe40007ffe0ff */
[----:B------:R-:W-:Y:S02]  /*108f0*/  @P0 IADD3 R22, PT, PT, R22, -0x7f000001, RZ ;  /* 0x80ffffff16160810 */ /* 0x000fe40007ffe0ff */
[----:B------:R-:W-:Y:S02]  /*10900*/  @P2 IADD3 R122, PT, PT, R122, -0x7f000001, RZ ;  /* 0x80ffffff7a7a2810 */ /* 0x000fe40007ffe0ff */
[----:B------:R-:W-:Y:S01]  /*10910*/  IADD3 R22, PT, PT, R22, R5, RZ ;  /* 0x0000000516167210 */ /* 0x000fe20007ffe0ff */
[----:B------:R-:W-:-:S04]  /*10920*/  IMAD.WIDE.U32 R4, R105, R85, RZ ;  /* 0x0000005569047225 */ /* 0x000fc800078e00ff */
[----:B------:R-:W-:Y:S01]  /*10930*/  IMAD R21, R4, 0x7effffff, RZ ;  /* 0x7effffff04157824 */ /* 0x000fe200078e02ff */
[----:B------:R-:W-:Y:S01]  /*10940*/  ISETP.GE.U32.AND P1, PT, R20, 0x7f000001, PT ;  /* 0x7f0000011400780c */ /* 0x000fe20003f26070 */
[----:B------:R-:W-:Y:S02]  /*10950*/  ISETP.GE.U32.AND P0, PT, R122, 0x7f000001, PT ;  /* 0x7f0000017a00780c */ /* 0x000fe40003f06070 */
[----:B------:R-:W-:-:S04]  /*10960*/  IMAD.HI.U32 R21, R21, 0x7f000001, R4 ;  /* 0x7f00000115157827 */ /* 0x000fc800078e0004 */
[----:B------:R-:W-:-:S04]  /*10970*/  IMAD.WIDE.U32 R4, R106, R88, RZ ;  /* 0x000000586a047225 */ /* 0x000fc800078e00ff */
[----:B------:R-:W-:-:S04]  /*10980*/  IMAD R123, R4, 0x7effffff, RZ ;  /* 0x7effffff047b7824 */ /* 0x000fc800078e02ff */
[----:B------:R-:W-:Y:S01]  /*10990*/  IMAD.HI.U32 R123, R123, 0x7f000001, R4 ;  /* 0x7f0000017b7b7827 */ /* 0x000fe200078e0004 */
[----:B------:R-:W-:Y:S02]  /*109a0*/  @P1 IADD3 R20, PT, PT, R20, -0x7f000001, RZ ;  /* 0x80ffffff14141810 */ /* 0x000fe40007ffe0ff */
[----:B------:R-:W-:Y:S01]  /*109b0*/  @P0 IADD3 R122, PT, PT, R122, -0x7f000001, RZ ;  /* 0x80ffffff7a7a0810 */ /* 0x000fe20007ffe0ff */
[----:B------:R-:W-:Y:S01]  /*109c0*/  ISETP.GE.U32.AND P1, PT, R121, 0x7f000001, PT ;  /* 0x7f0000017900780c */ /* 0x000fe20003f26070 */
[----:B------:R-:W-:Y:S01]  /*109d0*/  ISETP.GE.U32.AND P0, PT, R123, 0x7f000001, PT ;  /* 0x7f0000017b00780c */ /* 0x000fe20003f06070 */
[----:B------:R-:W-:-:S11]  /*109e0*/  ISETP.GE.U32.AND P2, PT, R19, 0x7f000001, PT ;  /* 0x7f0000011300780c */ /* 0x000fd60003f46070 */
[----:B------:R-:W-:Y:S02]  /*109f0*/  @P1 IADD3 R121, PT, PT, R121, -0x7f000001, RZ ;  /* 0x80ffffff79791810 */ /* 0x000fe40007ffe0ff */
[----:B------:R-:W-:Y:S01]  /*10a00*/  @P0 IADD3 R123, PT, PT, R123, -0x7f000001, RZ ;  /* 0x80ffffff7b7b0810 */ /* 0x000fe20007ffe0ff */
[----:B------:R-:W-:Y:S02]  /*10a10*/  ISETP.GE.U32.AND P0, PT, R118, 0x7f000001, PT ;  /* 0x7f0000017600780c */ /* 0x000fe40003f06070 */
[----:B------:R-:W-:Y:S02]  /*10a20*/  ISETP.GE.U32.AND P1, PT, R121, 0x7f000001, PT ;  /* 0x7f0000017900780c */ /* 0x000fe40003f26070 */
[----:B------:R-:W-:Y:S01]  /*10a30*/  IMAD.WIDE.U32 R4, R123, 0x5fffffa, RZ ;  /* 0x05fffffa7b047825 */ /* 0x000fe200078e00ff */
[----:B------:R-:W-:-:S03]  /*10a40*/  IADD3 R122, PT, PT, R122, R20, RZ ;  /* 0x000000147a7a7210 */ /* 0x000fc60007ffe0ff */
[----:B------:R-:W-:Y:S01]  /*10a50*/  IMAD R123, R123, 0x6, RZ ;  /* 0x000000067b7b7824 */ /* 0x000fe200078e02ff */
[----:B------:R-:W-:-:S04]  /*10a60*/  @P2 IADD3 R19, PT, PT, R19, -0x7f000001, RZ ;  /* 0x80ffffff13132810 */ /* 0x000fc80007ffe0ff */
[----:B------:R-:W-:Y:S01]  /*10a70*/  @P0 IADD3 R118, PT, PT, R118, -0x7f000001, RZ ;  /* 0x80ffffff76760810 */ /* 0x000fe20007ffe0ff */
[----:B------:R-:W-:Y:S01]  /*10a80*/  IMAD.HI.U32 R20, R123, 0x7f000001, R4 ;  /* 0x7f0000017b147827 */ /* 0x000fe200078e0004 */
[----:B------:R-:W-:-:S03]  /*10a90*/  @P1 IADD3 R121, PT, PT, R121, -0x7f000001, RZ ;  /* 0x80ffffff79791810 */ /* 0x000fc60007ffe0ff */
[----:B------:R-:W-:Y:S01]  /*10aa0*/  ISETP.GE.U32.AND P0, PT, R118, 0x7f000001, PT ;  /* 0x7f0000017600780c */ /* 0x000fe20003f06070 */
[----:B------:R-:W-:Y:S01]  /*10ab0*/  IMAD.WIDE.U32 R4, R103, R88, RZ ;  /* 0x0000005867047225 */ /* 0x000fe200078e00ff */
[----:B------:R-:W-:Y:S01]  /*10ac0*/  IADD3 R121, PT, PT, R121, R19, RZ ;  /* 0x0000001379797210 */ /* 0x000fe20007ffe0ff */
[----:B------:R-:W-:Y:S02]  /*10ad0*/  ISETP.GE.U32.AND P1, PT, R15, 0x7f000001, PT ;  /* 0x7f0000010f00780c */ /* 0x000fe40003f26070 */
[----:B------:R-:W-:-:S04]  /*10ae0*/  IMAD R19, R4, 0x7effffff, RZ ;  /* 0x7effffff04137824 */ /* 0x000fc800078e02ff */
[----:B------:R-:W-:-:S04]  /*10af0*/  IMAD.HI.U32 R19, R19, 0x7f000001, R4 ;  /* 0x7f00000113137827 */ /* 0x000fc800078e0004 */
[----:B------:R-:W-:Y:S01]  /*10b00*/  @P0 IADD3 R118, PT, PT, R118, -0x7f000001, RZ ;  /* 0x80ffffff76760810 */ /* 0x000fe20007ffe0ff */
        /* <DEDUP_REMOVED lines=8> */
[----:B------:R-:W-:-:S11]  /*10b90*/  ISETP.GE.U32.AND P0, PT, R19, 0x7f000001, PT ;  /* 0x7f0000011300780c */ /* 0x000fd60003f06070 */
[----:B------:R-:W-:Y:S02]  /*10ba0*/  @P1 IADD3 R4, PT, PT, R4, -0x7f000001, RZ ;  /* 0x80ffffff04041810 */ /* 0x000fe40007ffe0ff */
[----:B------:R-:W-:-:S04]  /*10bb0*/  @P0 IADD3 R19, PT, PT, R19, -0x7f000001, RZ ;  /* 0x80ffffff13130810 */ /* 0x000fc80007ffe0ff */
[----:B------:R-:W-:Y:S01]  /*10bc0*/  IADD3 R19, PT, PT, R19, R4, RZ ;  /* 0x0000000413137210 */ /* 0x000fe20007ffe0ff */
[----:B------:R-:W-:Y:S01]  /*10bd0*/  IMAD.WIDE.U32 R4, R105, R86, RZ ;  /* 0x0000005669047225 */ /* 0x000fe200078e00ff */
[----:B------:R-:W-:-:S03]  /*10be0*/  IADD3 R23, PT, PT, R23, R18, RZ ;  /* 0x0000001217177210 */ /* 0x000fc60007ffe0ff */
        /* <DEDUP_REMOVED lines=18> */
[----:B------:R-:W-:Y:S01]  /*10d10*/  ISETP.GE.U32.AND P0, PT, R123, 0x7f000001, PT ;  /* 0x7f0000017b00780c */ /* 0x000fe20003f06070 */
[----:B------:R-:W-:-:S12]  /*10d20*/  ISETP.GE.U32.AND P1, PT, R8, 0x7f000001, PT ;  /* 0x7f0000010800780c */ /* 0x000fd80003f26070 */
[----:B------:R-:W-:-:S05]  /*10d30*/  @P0 IADD3 R123, PT, PT, R123, -0x7f000001, RZ ;  /* 0x80ffffff7b7b0810 */ /* 0x000fca0007ffe0ff */
[----:B------:R-:W-:-:S04]  /*10d40*/  IMAD.WIDE.U32 R4, R123, 0x5fffffa, RZ ;  /* 0x05fffffa7b047825 */ /* 0x000fc800078e00ff */
[----:B------:R-:W-:Y:S01]  /*10d50*/  IMAD R123, R123, 0x6, RZ ;  /* 0x000000067b7b7824 */ /* 0x000fe200078e02ff */
[----:B------:R-:W-:-:S03]  /*10d60*/  ISETP.GE.U32.AND P0, PT, R121, 0x7f000001, PT ;  /* 0x7f0000017900780c */ /* 0x000fc60003f06070 */
[----:B------:R-:W-:Y:S01]  /*10d70*/  IMAD.HI.U32 R120, R123, 0x7f000001, R4 ;  /* 0x7f0000017b787827 */ /* 0x000fe200078e0004 */
[----:B------:R-:W-:-:S03]  /*10d80*/  @P1 IADD3 R8, PT, PT, R8, -0x7f000001, RZ ;  /* 0x80ffffff08081810 */ /* 0x000fc60007ffe0ff */
[----:B------:R-:W-:Y:S01]  /*10d90*/  IMAD.WIDE.U32 R4, R99, R12, RZ ;  /* 0x0000000c63047225 */ /* 0x000fe200078e00ff */
[----:B------:R-:W-:-:S03]  /*10da0*/  ISETP.GE.U32.AND P1, PT, R9, 0x7f000001, PT ;  /* 0x7f0000010900780c */ /* 0x000fc60003f26070 */
[----:B------:R-:W-:Y:S01]  /*10db0*/  IMAD R123, R4, 0x7effffff, RZ ;  /* 0x7effffff047b7824 */ /* 0x000fe200078e02ff */
[----:B------:R-:W-:-:S03]  /*10dc0*/  IADD3 R8, PT, PT, R122, R8, RZ ;  /* 0x000000087a087210 */ /* 0x000fc60007ffe0ff */
[----:B------:R-:W-:Y:S01]  /*10dd0*/  IMAD.HI.U32 R122, R123, 0x7f000001, R4 ;  /* 0x7f0000017b7a7827 */ /* 0x000fe200078e0004 */
[----:B------:R-:W-:-:S04]  /*10de0*/  @P0 IADD3 R121, PT, PT, R121, -0x7f000001, RZ ;  /* 0x80ffffff79790810 */ /* 0x000fc80007ffe0ff */
        /* <DEDUP_REMOVED lines=20> */
[----:B------:R-:W-:-:S04]  /*10f30*/  @P1 IADD3 R7, PT, PT, R7, -0x7f000001, RZ ;  /* 0x80ffffff07071810 */ /* 0x000fc80007ffe0ff */
[----:B------:R-:W-:Y:S01]  /*10f40*/  IADD3 R4, PT, PT, R6, R7, RZ ;  /* 0x0000000706047210 */ /* 0x000fe20007ffe0ff */
[----:B------:R-:W-:-:S04]  /*10f50*/  IMAD.WIDE.U32 R6, R106, R34, RZ ;  /* 0x000000226a067225 */ /* 0x000fc800078e00ff */
[----:B------:R-:W-:-:S03]  /*10f60*/  IMAD R5, R6, 0x7effffff, RZ ;  /* 0x7effffff06057824 */ /* 0x000fc600078e02ff */
        /* <DEDUP_REMOVED lines=22> */
[----:B------:R-:W-:-:S04]  /*110d0*/  IMAD.WIDE.U32 R6, R9, UR10, RZ ;  /* 0x0000000a09067c25 */ /* 0x000fc8000f8e00ff */
[----:B------:R-:W-:Y:S01]  /*110e0*/  IMAD R123, R6, 0x7effffff, RZ ;  /* 0x7effffff067b7824 */ /* 0x000fe200078e02ff */
[----:B------:R-:W-:Y:S02]  /*110f0*/  @P1 IADD3 R10, PT, PT, R10, -0x7f000001, RZ ;  /* 0x80ffffff0a0a1810 */ /* 0x000fe40007ffe0ff */
[----:B------:R-:W-:Y:S01]  /*11100*/  @P0 IADD3 R118, PT, PT, R118, -0x7f000001, RZ ;  /* 0x80ffffff76760810 */ /* 0x000fe20007ffe0ff */
[----:B------:R-:W-:-:S03]  /*11110*/  IMAD.HI.U32 R6, R123, 0x7f000001, R6 ;  /* 0x7f0000017b067827 */ /* 0x000fc600078e0006 */
[----:B------:R-:W-:Y:S02]  /*11120*/  IADD3 R10, PT, PT, R118, R10, RZ ;  /* 0x0000000a760a7210 */ /* 0x000fe40007ffe0ff */
[----:B------:R-:W-:Y:S01]  /*11130*/  ISETP.GE.U32.AND P2, PT, R6, 0x7f000001, PT ;  /* 0x7f0000010600780c */ /* 0x000fe20003f46070 */
[----:B------:R-:W2:Y:S01]  /*11140*/  LDL R118, [R1+0x110] ;  /* 0x0001100001767983 */ /* 0x000ea20000100800 */
[----:B------:R-:W-:Y:S01]  /*11150*/  ISETP.GE.U32.AND P1, PT, R117, 0x7f000001, PT ;  /* 0x7f0000017500780c */ /* 0x000fe20003f26070 */
[----:B------:R-:W-:-:S10]  /*11160*/  ISETP.GE.U32.AND P0, PT, R0, 0x7f000001, PT ;  /* 0x7f0000010000780c */ /* 0x000fd40003f06070 */
[----:B------:R-:W-:Y:S02]  /*11170*/  @P2 IADD3 R6, PT, PT, R6, -0x7f000001, RZ ;  /* 0x80ffffff06062810 */ /* 0x000fe40007ffe0ff */
[----:B------:R-:W-:Y:S02]  /*11180*/  @P1 IADD3 R117, PT, PT, R117, -0x7f000001, RZ ;  /* 0x80ffffff75751810 */ /* 0x000fe40007ffe0ff */
[----:B------:R-:W-:Y:S01]  /*11190*/  @P0 IADD3 R0, PT, PT, R0, -0x7f000001, RZ ;  /* 0x80ffffff00000810 */ /* 0x000fe20007ffe0ff */
[----:B------:R-:W-:Y:S01]  /*111a0*/  ISETP.GE.U32.AND P1, PT, R121, 0x7f000001, PT ;  /* 0x7f0000017900780c */ /* 0x000fe20003f26070 */
[----:B------:R-:W-:Y:S02]  /*111b0*/  ISETP.GE.U32.AND P0, PT, R6, 0x7f000001, PT ;  /* 0x7f0000010600780c */ /* 0x000fe40003f06070 */
[----:B------:R-:W-:-:S10]  /*111c0*/  IADD3 R0, PT, PT, R0, R117, RZ ;  /* 0x0000007500007210 */ /* 0x000fd40007ffe0ff */
[----:B------:R-:W-:Y:S02]  /*111d0*/  @P1 IADD3 R121, PT, PT, R121, -0x7f000001, RZ ;  /* 0x80ffffff79791810 */ /* 0x000fe40007ffe0ff */
[----:B------:R-:W-:Y:S01]  /*111e0*/  @P0 IADD3 R6, PT, PT, R6, -0x7f000001, RZ ;  /* 0x80ffffff06060810 */ /* 0x000fe20007ffe0ff */
[----:B------:R-:W-:-:S03]  /*111f0*/  ISETP.GE.U32.AND P0, PT, R4, 0x7f000001, PT ;  /* 0x7f0000010400780c */ /* 0x000fc60003f06070 */
[----:B------:R-:W-:Y:S01]  /*11200*/  IADD3 R117, PT, PT, R6, R121, RZ ;  /* 0x0000007906757210 */ /* 0x000fe20007ffe0ff */
[----:B------:R-:W-:-:S04]  /*11210*/  IMAD.WIDE.U32 R6, R97, R12, RZ ;  /* 0x0000000c61067225 */ /* 0x000fc800078e00ff */
[----:B------:R-:W-:-:S04]  /*11220*/  IMAD R121, R6, 0x7effffff, RZ ;  /* 0x7effffff06797824 */ /* 0x000fc800078e02ff */
[----:B------:R-:W-:Y:S01]  /*11230*/  IMAD.HI.U32 R122, R121, 0x7f000001, R6 ;  /* 0x7f000001797a7827 */ /* 0x000fe200078e0006 */
[----:B------:R-:W-:Y:S01]  /*11240*/  ISETP.GE.U32.AND P1, PT, R14, 0x7f000001, PT ;  /* 0x7f0000010e00780c */ /* 0x000fe20003f26070 */
[----:B------:R-:W-:-:S03]  /*11250*/  @P0 IADD3 R4, PT, PT, R4, -0x7f000001, RZ ;  /* 0x80ffffff04040810 */ /* 0x000fc60007ffe0ff */
        /* <DEDUP_REMOVED lines=48> */
[----:B------:R-:W-:-:S04]  /*11560*/  IMAD.WIDE.U32 R6, R14, UR10, RZ ;  /* 0x0000000a0e067c25 */ /* 0x000fc8000f8e00ff */
[----:B------:R-:W-:Y:S01]  /*11570*/  ISETP.GE.U32.AND P2, PT, R120, 0x7f000001, PT ;  /* 0x7f0000017800780c */ /* 0x000fe20003f46070 */
[----:B------:R-:W-:-:S04]  /*11580*/  IMAD R121, R6, 0x7effffff, RZ ;  /* 0x7effffff06797824 */ /* 0x000fc800078e02ff */
[----:B------:R-:W-:Y:S01]  /*11590*/  IMAD.HI.U32 R122, R121, 0x7f000001, R6 ;  /* 0x7f000001797a7827 */ /* 0x000fe200078e0006 */
[----:B------:R-:W-:-:S04]  /*115a0*/  @P0 IADD3 R10, PT, PT, R10, -0x7f000001, RZ ;  /* 0x80ffffff0a0a0810 */ /* 0x000fc80007ffe0ff */
[----:B------:R-:W-:-:S03]  /*115b0*/  ISETP.GE.U32.AND P0, PT, R122, 0x7f000001, PT ;  /* 0x7f0000017a00780c */ /* 0x000fc60003f06070 */
[----:B------:R-:W-:Y:S01]  /*115c0*/  @P2 IADD3 R120, PT, PT, R120, -0x7f000001, RZ ;  /* 0x80ffffff78782810 */ /* 0x000fe20007ffe0ff */
[----:B------:R-:W-:-:S04]  /*115d0*/  ISETP.GE.U32.AND P1, PT, R119, 0x7f000001, PT ;  /* 0x7f0000017700780c */ /* 0x000fc80003f26070 */
[----:B------:R-:W-:-:S04]  /*115e0*/  IMAD.WIDE.U32 R6, R120, UR11, RZ ;  /* 0x0000000b78067c25 */ /* 0x000fc8000f8e00ff */
[----:B------:R-:W-:Y:S01]  /*115f0*/  IMAD R121, R6, 0x7effffff, RZ ;  /* 0x7effffff06797824 */ /* 0x000fe200078e02ff */
[----:B------:R-:W-:-:S03]  /*11600*/  @P0 IADD3 R122, PT, PT, R122, -0x7f000001, RZ ;  /* 0x80ffffff7a7a0810 */ /* 0x000fc60007ffe0ff */
[----:B------:R-:W-:Y:S01]  /*11610*/  IMAD.HI.U32 R7, R121, 0x7f000001, R6 ;  /* 0x7f00000179077827 */ /* 0x000fe200078e0006 */
[----:B------:R-:W-:Y:S01]  /*11620*/  @P1 IADD3 R119, PT, PT, R119, -0x7f000001, RZ ;  /* 0x80ffffff77771810 */ /* 0x000fe20007ffe0ff */
[----:B------:R-:W-:-:S03]  /*11630*/  ISETP.GE.U32.AND P0, PT, R122, 0x7f000001, PT ;  /* 0x7f0000017a00780c */ /* 0x000fc60003f06070 */
[----:B------:R-:W-:Y:S01]  /*11640*/  ISETP.GE.U32.AND P1, PT, R7, 0x7f000001, PT ;  /* 0x7f0000010700780c */ /* 0x000fe20003f26070 */
[----:B------:R-:W-:-:S09]  /*11650*/  IADD3 R119, PT, PT, R10, R119, RZ ;  /* 0x000000770a777210 */ /* 0x000fd20007ffe0ff */
[----:B------:R-:W-:-:S03]  /*11660*/  @P0 IADD3 R122, PT, PT, R122, -0x7f000001, RZ ;  /* 0x80ffffff7a7a0810 */ /* 0x000fc60007ffe0ff */
        /* <DEDUP_REMOVED lines=8> */
[----:B--2---:R-:W-:Y:S01]  /*116f0*/  IADD3 R7, PT, PT, R119, R118, RZ ;  /* 0x0000007677077210 */ /* 0x004fe20007ffe0ff */
[----:B------:R-:W-:-:S04]  /*11700*/  IMAD.WIDE.U32 R118, R14, UR11, RZ ;  /* 0x0000000b0e767c25 */ /* 0x000fc8000f8e00ff */
        /* <DEDUP_REMOVED lines=20> */
[----:B------:R-:W-:Y:S01]  /*11850*/  ISETP.GE.U32.AND P1, PT, R121, 0x7f000001, PT ;  /* 0x7f0000017900780c */ /* 0x000fe20003f26070 */
[----:B------:R-:W-:-:S04]  /*11860*/  IMAD.WIDE.U32 R118, R9, UR11, RZ ;  /* 0x0000000b09767c25 */ /* 0x000fc8000f8e00ff */
[----:B------:R-:W-:-:S04]  /*11870*/  IMAD R123, R118, 0x7effffff, RZ ;  /* 0x7effffff767b7824 */ /* 0x000fc800078e02ff */
[----:B------:R-:W-:-:S04]  /*11880*/  @P0 IADD3 R6, PT, PT, R6, -0x7f000001, RZ ;  /* 0x80ffffff06060810 */ /* 0x000fc80007ffe0ff */
[----:B------:R-:W-:-:S04]  /*11890*/  @P1 IADD3 R121, PT, PT, R121, -0x7f000001, RZ ;  /* 0x80ffffff79791810 */ /* 0x000fc80007ffe0ff */
[----:B------:R-:W-:Y:S01]  /*118a0*/  IADD3 R121, PT, PT, R6, R121, RZ ;  /* 0x0000007906797210 */ /* 0x000fe20007ffe0ff */
[----:B------:R-:W-:-:S04]  /*118b0*/  IMAD.HI.U32 R6, R123, 0x7f000001, R118 ;  /* 0x7f0000017b067827 */ /* 0x000fc800078e0076 */
        /* <DEDUP_REMOVED lines=9> */
[----:B------:R-:W-:Y:S02]  /*11950*/  IMAD R123, R118, 0x7effffff, RZ ;  /* 0x7effffff767b7824 */ /* 0x000fe400078e02ff */
[----:B------:R-:W-:-:S04]  /*11960*/  IMAD.WIDE.U32 R120, R120, UR13, RZ ;  /* 0x0000000d78787c25 */ /* 0x000fc8000f8e00ff */
[----:B------:R-:W-:-:S04]  /*11970*/  IMAD.HI.U32 R123, R123, 0x7f000001, R118 ;  /* 0x7f0000017b7b7827 */ /* 0x000fc800078e0076 */
[----:B------:R-:W-:Y:S01]  /*11980*/  IMAD R119, R120, 0x7effffff, RZ ;  /* 0x7effffff78777824 */ /* 0x000fe200078e02ff */
[----:B------:R-:W-:-:S03]  /*11990*/  ISETP.GE.U32.AND P0, PT, R123, 0x7f000001, PT ;  /* 0x7f0000017b00780c */ /* 0x000fc60003f06070 */
[----:B------:R-:W-:-:S05]  /*119a0*/  IMAD.HI.U32 R121, R119, 0x7f000001, R120 ;  /* 0x7f00000177797827 */ /* 0x000fca00078e0078 */
[----:B------:R-:W-:-:S05]  /*119b0*/  ISETP.GE.U32.AND P2, PT, R121, 0x7f000001, PT ;  /* 0x7f0000017900780c */ /* 0x000fca0003f46070 */
[----:B------:R-:W-:Y:S01]  /*119c0*/  @P0 IADD3 R123, PT, PT, R123, -0x7f000001, RZ ;  /* 0x80ffffff7b7b0810 */ /* 0x000fe20007ffe0ff */
[----:B------:R-:W-:-:S04]  /*119d0*/  ISETP.GE.U32.AND P1, PT, R6, 0x7f000001, PT ;  /* 0x7f0000010600780c */ /* 0x000fc80003f26070 */
[----:B------:R-:W-:-:S03]  /*119e0*/  ISETP.GE.U32.AND P0, PT, R123, 0x7f000001, PT ;  /* 0x7f0000017b00780c */ /* 0x000fc60003f06070 */
[----:B------:R-:W-:-:S05]  /*119f0*/  @P2 IADD3 R121, PT, PT, R121, -0x7f000001, RZ ;  /* 0x80ffffff79792810 */ /* 0x000fca0007ffe0ff */
[----:B------:R-:W-:Y:S01]  /*11a00*/  IMAD.WIDE.U32 R118, R121, 0x5fffffa, RZ ;  /* 0x05fffffa79767825 */ /* 0x000fe200078e00ff */
[----:B------:R-:W-:-:S03]  /*11a10*/  @P1 IADD3 R6, PT, PT, R6, -0x7f000001, RZ ;  /* 0x80ffffff06061810 */ /* 0x000fc60007ffe0ff */
[----:B------:R-:W-:Y:S01]  /*11a20*/  IMAD R121, R121, 0x6, RZ ;  /* 0x0000000679797824 */ /* 0x000fe200078e02ff */
[----:B------:R-:W-:-:S03]  /*11a30*/  @P0 IADD3 R123, PT, PT, R123, -0x7f000001, RZ ;  /* 0x80ffffff7b7b0810 */ /* 0x000fc60007ffe0ff */
[----:B------:R-:W-:-:S04]  /*11a40*/  IMAD.HI.U32 R118, R121, 0x7f000001, R118 ;  /* 0x7f00000179767827 */ /* 0x000fc800078e0076 */
[----:B------:R-:W-:Y:S01]  /*11a50*/  IMAD.WIDE.U32 R120, R5, UR12, RZ ;  /* 0x0000000c05787c25 */ /* 0x000fe2000f8e00ff */
[----:B------:R-:W-:-:S03]  /*11a60*/  IADD3 R119, PT, PT, R123, R6, RZ ;  /* 0x000000067b777210 */ /* 0x000fc60007ffe0ff */
[----:B------:R-:W-:-:S04]  /*11a70*/  IMAD R123, R120, 0x7effffff, RZ ;  /* 0x7effffff787b7824 */ /* 0x000fc800078e02ff */
[----:B------:R-:W-:-:S05]  /*11a80*/  IMAD.HI.U32 R123, R123, 0x7f000001, R120 ;  /* 0x7f0000017b7b7827 */ /* 0x000fca00078e0078 */
        /* <DEDUP_REMOVED lines=33> */
[----:B------:R-:W-:Y:S02]  /*11ca0*/  IMAD R123, R120, 0x7effffff, RZ ;  /* 0x7effffff787b7824 */ /* 0x000fe400078e02ff */
[----:B------:R-:W-:Y:S02]  /*11cb0*/  IADD3 R113, PT, PT, R113, R98, RZ ;  /* 0x0000006271717210 */ /* 0x000fe40007ffe0ff */
[----:B------:R-:W-:-:S03]  /*11cc0*/  IMAD.HI.U32 R106, R123, 0x7f000001, R120 ;  /* 0x7f0000017b6a7827 */ /* 0x000fc600078e0078 */
[----:B------:R-:W-:Y:S02]  /*11cd0*/  ISETP.GE.U32.AND P0, PT, R113, 0x7f000001, PT ;  /* 0x7f0000017100780c */ /* 0x000fe40003f06070 */
[----:B------:R-:W-:-:S11]  /*11ce0*/  ISETP.GE.U32.AND P1, PT, R106, 0x7f000001, PT ;  /* 0x7f0000016a00780c */ /* 0x000fd60003f26070 */
[----:B------:R-:W-:Y:S02]  /*11cf0*/  @P0 IADD3 R113, PT, PT, R113, -0x7f000001, RZ ;  /* 0x80ffffff71710810 */ /* 0x000fe40007ffe0ff */
[----:B------:R-:W-:-:S04]  /*11d00*/  @P1 IADD3 R106, PT, PT, R106, -0x7f000001, RZ ;  /* 0x80ffffff6a6a1810 */ /* 0x000fc80007ffe0ff */
[----:B------:R-:W-:-:S05]  /*11d10*/  IADD3 R113, PT, PT, R113, R106, RZ ;  /* 0x0000006a71717210 */ /* 0x000fca0007ffe0ff */
[----:B------:R-:W-:Y:S01]  /*11d20*/  ISETP.GE.U32.AND P0, PT, R113, 0x7f000001, PT ;  /* 0x7f0000017100780c */ /* 0x000fe20003f06070 */
[----:B------:R-:W-:Y:S01]  /*11d30*/  ISETP.GE.U32.AND P2, PT, R6, 0x7f000001, PT ;  /* 0x7f0000010600780c */ /* 0x000fe20003f46070 */
[----:B------:R-:W-:-:S11]  /*11d40*/  ISETP.GE.U32.AND P1, PT, R119, 0x7f000001, PT ;  /* 0x7f0000017700780c */ /* 0x000fd60003f26070 */
[----:B------:R-:W-:Y:S01]  /*11d50*/  @P0 IADD3 R113, PT, PT, R113, -0x7f000001, RZ ;  /* 0x80ffffff71710810 */ /* 0x000fe20007ffe0ff */
[----:B------:R-:W-:Y:S01]  /*11d60*/  ISETP.GE.U32.AND P0, PT, R99, 0x7f000001, PT ;  /* 0x7f0000016300780c */ /* 0x000fe20003f06070 */
[----:B------:R-:W-:Y:S02]  /*11d70*/  @P2 IADD3 R6, PT, PT, R6, -0x7f000001, RZ ;  /* 0x80ffffff06062810 */ /* 0x000fe40007ffe0ff */
[----:B------:R-:W-:-:S04]  /*11d80*/  @P1 IADD3 R119, PT, PT, R119, -0x7f000001, RZ ;  /* 0x80ffffff77771810 */ /* 0x000fc80007ffe0ff */
[----:B------:R-:W-:-:S06]  /*11d90*/  IADD3 R119, PT, PT, R119, R6, RZ ;  /* 0x0000000677777210 */ /* 0x000fcc0007ffe0ff */
[----:B------:R-:W-:-:S04]  /*11da0*/  @P0 IADD3 R99, PT, PT, R99, -0x7f000001, RZ ;  /* 0x80ffffff63630810 */ /* 0x000fc80007ffe0ff */
[----:B------:R-:W-:Y:S01]  /*11db0*/  IADD3 R6, PT, PT, R107, R99, RZ ;  /* 0x000000636b067210 */ /* 0x000fe20007ffe0ff */
[----:B------:R-:W-:Y:S01]  /*11dc0*/  ISETP.GE.U32.AND P1, PT, R103, 0x7f000001, PT ;  /* 0x7f0000016700780c */ /* 0x000fe20003f26070 */
[----:B------:R-:W-:-:S03]  /*11dd0*/  IMAD.WIDE.U32 R120, R113, UR11, RZ ;  /* 0x0000000b71787c25 */ /* 0x000fc6000f8e00ff */
[----:B------:R-:W-:Y:S01]  /*11de0*/  ISETP.GE.U32.AND P0, PT, R6, 0x7f000001, PT ;  /* 0x7f0000010600780c */ /* 0x000fe20003f06070 */
[----:B------:R-:W-:-:S04]  /*11df0*/  IMAD R123, R120, 0x7effffff, RZ ;  /* 0x7effffff787b7824 */ /* 0x000fc800078e02ff */
[----:B------:R-:W-:-:S04]  /*11e00*/  IMAD.HI.U32 R121, R123, 0x7f000001, R120 ;  /* 0x7f0000017b797827 */ /* 0x000fc800078e0078 */
[----:B------:R-:W-:Y:S01]  /*11e10*/  @P1 IADD3 R103, PT, PT, R103, -0x7f000001, RZ ;  /* 0x80ffffff67671810 */ /* 0x000fe20007ffe0ff */
[----:B------:R-:W-:-:S03]  /*11e20*/  ISETP.GE.U32.AND P2, PT, R121, 0x7f000001, PT ;  /* 0x7f0000017900780c */ /* 0x000fc60003f46070 */
[----:B------:R-:W-:-:S04]  /*11e30*/  @P0 IADD3 R6, PT, PT, R6, -0x7f000001, RZ ;  /* 0x80ffffff06060810 */ /* 0x000fc80007ffe0ff */
[----:B------:R-:W-:-:S05]  /*11e40*/  IADD3 R107, PT, PT, R6, R103, RZ ;  /* 0x00000067066b7210 */ /* 0x000fca0007ffe0ff */
[----:B------:R-:W-:Y:S01]  /*11e50*/  ISETP.GE.U32.AND P0, PT, R107, 0x7f000001, PT ;  /* 0x7f0000016b00780c */ /* 0x000fe20003f06070 */
[----:B------:R-:W-:-:S05]  /*11e60*/  @P2 IADD3 R121, PT, PT, R121, -0x7f000001, RZ ;  /* 0x80ffffff79792810 */ /* 0x000fca0007ffe0ff */
[----:B------:R-:W-:-:S04]  /*11e70*/  IMAD.WIDE.U32 R122, R121, 0x5fffffa, RZ ;  /* 0x05fffffa797a7825 */ /* 0x000fc800078e00ff */
[----:B------:R-:W-:-:S03]  /*11e80*/  IMAD R121, R121, 0x6, RZ ;  /* 0x0000000679797824 */ /* 0x000fc600078e02ff */
[----:B------:R-:W-:Y:S01]  /*11e90*/  @P0 IADD3 R107, PT, PT, R107, -0x7f000001, RZ ;  /* 0x80ffffff6b6b0810 */ /* 0x000fe20007ffe0ff */
[----:B------:R-:W-:-:S04]  /*11ea0*/  IMAD.HI.U32 R122, R121, 0x7f000001, R122 ;  /* 0x7f000001797a7827 */ /* 0x000fc800078e007a */
[----:B------:R-:W-:Y:S01]  /*11eb0*/  IMAD.WIDE.U32 R120, R107, UR10, RZ ;  /* 0x0000000a6b787c25 */ /* 0x000fe2000f8e00ff */
[----:B------:R-:W-:Y:S01]  /*11ec0*/  ISETP.GE.U32.AND P2, PT, R14, 0x7f000001, PT ;  /* 0x7f0000010e00780c */ /* 0x000fe20003f46070 */
[----:B------:R-:W-:Y:S02]  /*11ed0*/  ISETP.GE.U32.AND P1, PT, R119, 0x7f000001, PT ;  /* 0x7f0000017700780c */ /* 0x000fe40003f26070 */
[----:B------:R-:W-:Y:S01]  /*11ee0*/  IMAD R123, R120, 0x7effffff, RZ ;  /* 0x7effffff787b7824 */ /* 0x000fe200078e02ff */
[----:B------:R-:W-:-:S03]  /*11ef0*/  ISETP.GE.U32.AND P0, PT, R7, 0x7f000001, PT ;  /* 0x7f0000010700780c */ /* 0x000fc60003f06070 */
[----:B------:R-:W-:-:S04]  /*11f00*/  IMAD.HI.U32 R123, R123, 0x7f000001, R120 ;  /* 0x7f0000017b7b7827 */ /* 0x000fc800078e0078 */
[----:B------:R-:W-:-:S04]  /*11f10*/  IMAD.WIDE.U32 R120, R97, R35, RZ ;  /* 0x0000002361787225 */ /* 0x000fc800078e00ff */
[----:B------:R-:W-:Y:S01]  /*11f20*/  IMAD R97, R120, 0x7effffff, RZ ;  /* 0x7effffff78617824 */ /* 0x000fe200078e02ff */
[----:B------:R-:W-:Y:S02]  /*11f30*/  @P2 IADD3 R14, PT, PT, R14, -0x7f000001, RZ ;  /* 0x80ffffff0e0e2810 */ /* 0x000fe40007ffe0ff */
[----:B------:R-:W-:Y:S01]  /*11f40*/  @P1 IADD3 R119, PT, PT, R119, -0x7f000001, RZ ;  /* 0x80ffffff77771810 */ /* 0x000fe20007ffe0ff */
[----:B------:R-:W-:Y:S01]  /*11f50*/  IMAD.HI.U32 R6, R97, 0x7f000001, R120 ;  /* 0x7f00000161067827 */ /* 0x000fe200078e0078 */
[----:B------:R0:W-:Y:S02]  /*11f60*/  STL [R1+0x110], R7 ;  /* 0x0001100701007387 */ /* 0x0001e40000100800 */
[----:B------:R-:W-:Y:S02]  /*11f70*/  IADD3 R14, PT, PT, R119, R14, RZ ;  /* 0x0000000e770e7210 */ /* 0x000fe40007ffe0ff */
[----:B------:R-:W2:Y:S01]  /*11f80*/  LDL R119, [R1+0x114] ;  /* 0x0001140001777983 */ /* 0x000ea20000100800 */
[----:B0-----:R-:W-:Y:S01]  /*11f90*/  @P0 IADD3 R7, PT, PT, R7, -0x7f000001, RZ ;  /* 0x80ffffff07070810 */ /* 0x001fe20007ffe0ff */
[----:B------:R-:W-:Y:S01]  /*11fa0*/  ISETP.GE.U32.AND P0, PT, R6, 0x7f000001, PT ;  /* 0x7f0000010600780c */ /* 0x000fe20003f06070 */
[----:B------:R-:W-:-:S04]  /*11fb0*/  IMAD.WIDE.U32 R120, R105, R25, RZ ;  /* 0x0000001969787225 */ /* 0x000fc800078e00ff */
[----:B------:R-:W-:Y:S01]  /*11fc0*/  IMAD R97, R120, 0x7effffff, RZ ;  /* 0x7effffff78617824 */ /* 0x000fe200078e02ff */
[----:B------:R0:W-:Y:S07]  /*11fd0*/  STL [R1+0x110], R7 ;  /* 0x0001100701007387 */ /* 0x0001ee0000100800 */
[----:B------:R-:W-:Y:S01]  /*11fe0*/  @P0 IADD3 R6, PT, PT, R6, -0x7f000001, RZ ;  /* 0x80ffffff06060810 */ /* 0x000fe20007ffe0ff */
[----:B0-----:R-:W-:-:S03]  /*11ff0*/  IMAD.HI.U32 R7, R97, 0x7f000001, R120 ;  /* 0x7f00000161077827 */ /* 0x001fc600078e0078 */
        /* <DEDUP_REMOVED lines=12> */
[----:B------:R-:W-:-:S12]  /*120c0*/  ISETP.GE.U32.AND P2, PT, R123, 0x7f000001, PT ;  /* 0x7f0000017b00780c */ /* 0x000fd80003f46070 */
[----:B------:R-:W-:-:S05]  /*120d0*/  @P0 IADD3 R97, PT, PT, R97, -0x7f000001, RZ ;  /* 0x80ffffff61610810 */ /* 0x000fca0007ffe0ff */
[----:B------:R-:W-:-:S04]  /*120e0*/  IMAD.WIDE.U32 R120, R97, 0x5fffffa, RZ ;  /* 0x05fffffa61787825 */ /* 0x000fc800078e00ff */
[----:B------:R-:W-:Y:S02]  /*120f0*/  IMAD R109, R97, 0x6, RZ ;  /* 0x00000006616d7824 */ /* 0x000fe400078e02ff */
[----:B------:R-:W-:-:S04]  /*12100*/  IMAD.WIDE.U32 R96, R96, R35, RZ ;  /* 0x0000002360607225 */ /* 0x000fc800078e00ff */
[----:B------:R-:W-:-:S04]  /*12110*/  IMAD.HI.U32 R109, R109, 0x7f000001, R120 ;  /* 0x7f0000016d6d7827 */ /* 0x000fc800078e0078 */
        /* <DEDUP_REMOVED lines=9> */
[----:B------:R-:W-:Y:S01]  /*121b0*/  IADD3 R104, PT, PT, R108, R96, RZ ;  /* 0x000000606c687210 */ /* 0x000fe20007ffe0ff */
[----:B------:R-:W-:Y:S01]  /*121c0*/  ISETP.GE.U32.AND P2, PT, R122, 0x7f000001, PT ;  /* 0x7f0000017a00780c */ /* 0x000fe20003f46070 */
[----:B------:R-:W-:Y:S01]  /*121d0*/  @P1 IADD3 R123, PT, PT, R123, -0x7f000001, RZ ;  /* 0x80ffffff7b7b1810 */ /* 0x000fe20007ffe0ff */
[----:B------:R-:W-:Y:S02]  /*121e0*/  ISETP.GE.U32.AND P1, PT, R97, 0x7f000001, PT ;  /* 0x7f0000016100780c */ /* 0x000fe40003f26070 */
[----:B------:R-:W-:-:S09]  /*121f0*/  ISETP.GE.U32.AND P0, PT, R104, 0x7f000001, PT ;  /* 0x7f0000016800780c */ /* 0x000fd20003f06070 */
[----:B------:R-:W-:Y:S02]  /*12200*/  @P2 IADD3 R122, PT, PT, R122, -0x7f000001, RZ ;  /* 0x80ffffff7a7a2810 */ /* 0x000fe40007ffe0ff */
[----:B------:R-:W-:Y:S02]  /*12210*/  @P1 IADD3 R97, PT, PT, R97, -0x7f000001, RZ ;  /* 0x80ffffff61611810 */ /* 0x000fe40007ffe0ff */
[----:B------:R-:W-:Y:S02]  /*12220*/  @P0 IADD3 R104, PT, PT, R104, -0x7f000001, RZ ;  /* 0x80ffffff68680810 */ /* 0x000fe40007ffe0ff */
[----:B------:R-:W-:Y:S02]  /*12230*/  IADD3 R122, PT, PT, R123, R122, RZ ;  /* 0x0000007a7b7a7210 */ /* 0x000fe40007ffe0ff */
[----:B------:R-:W-:Y:S01]  /*12240*/  IADD3 R104, PT, PT, R104, R97, RZ ;  /* 0x0000006168687210 */ /* 0x000fe20007ffe0ff */
[----:B------:R-:W-:Y:S02]  /*12250*/  ISETP.GE.U32.AND P2, PT, R109, 0x7f000001, PT ;  /* 0x7f0000016d00780c */ /* 0x000fe40003f46070 */
[----:B------:R-:W-:-:S02]  /*12260*/  ISETP.GE.U32.AND P1, PT, R122, 0x7f000001, PT ;  /* 0x7f0000017a00780c */ /* 0x000fc40003f26070 */
[----:B------:R-:W-:-:S09]  /*12270*/  ISETP.GE.U32.AND P0, PT, R104, 0x7f000001, PT ;  /* 0x7f0000016800780c */ /* 0x000fd20003f06070 */
[----:B------:R-:W-:Y:S02]  /*12280*/  @P2 IADD3 R109, PT, PT, R109, -0x7f000001, RZ ;  /* 0x80ffffff6d6d2810 */ /* 0x000fe40007ffe0ff */
[----:B------:R-:W-:Y:S02]  /*12290*/  @P1 IADD3 R122, PT, PT, R122, -0x7f000001, RZ ;  /* 0x80ffffff7a7a1810 */ /* 0x000fe40007ffe0ff */
[----:B------:R-:W-:Y:S02]  /*122a0*/  @P0 IADD3 R104, PT, PT, R104, -0x7f000001, RZ ;  /* 0x80ffffff68680810 */ /* 0x000fe40007ffe0ff */
[----:B------:R-:W-:-:S03]  /*122b0*/  IADD3 R122, PT, PT, R122, R109, RZ ;  /* 0x0000006d7a7a7210 */ /* 0x000fc60007ffe0ff */
[----:B------:R-:W-:-:S04]  /*122c0*/  IMAD.WIDE.U32 R108, R104, UR13, RZ ;  /* 0x0000000d686c7c25 */ /* 0x000fc8000f8e00ff */
[----:B------:R-:W-:-:S04]  /*122d0*/  IMAD R121, R108, 0x7effffff, RZ ;  /* 0x7effffff6c797824 */ /* 0x000fc800078e02ff */
[----:B------:R-:W-:-:S05]  /*122e0*/  IMAD.HI.U32 R121, R121, 0x7f000001, R108 ;  /* 0x7f00000179797827 */ /* 0x000fca00078e006c */
[----:B------:R-:W-:Y:S01]  /*122f0*/  ISETP.GE.U32.AND P0, PT, R121, 0x7f000001, PT ;  /* 0x7f0000017900780c */ /* 0x000fe20003f06070 */
[----:B------:R-:W-:Y:S01]  /*12300*/  ISETP.GE.U32.AND P2, PT, R14, 0x7f000001, PT ;  /* 0x7f0000010e00780c */ /* 0x000fe20003f46070 */
[----:B------:R-:W-:-:S11]  /*12310*/  ISETP.GE.U32.AND P1, PT, R118, 0x7f000001, PT ;  /* 0x7f0000017600780c */ /* 0x000fd60003f26070 */
[----:B------:R-:W-:Y:S02]  /*12320*/  @P0 IADD3 R121, PT, PT, R121, -0x7f000001, RZ ;  /* 0x80ffffff79790810 */ /* 0x000fe40007ffe0ff */
[----:B------:R-:W-:-:S03]  /*12330*/  @P2 IADD3 R14, PT, PT, R14, -0x7f000001, RZ ;  /* 0x80ffffff0e0e2810 */ /* 0x000fc60007ffe0ff */
[----:B------:R-:W-:-:S04]  /*12340*/  IMAD.WIDE.U32 R108, R121, 0x5fffffa, RZ ;  /* 0x05fffffa796c7825 */ /* 0x000fc800078e00ff */
[----:B------:R-:W-:-:S04]  /*12350*/  IMAD R121, R121, 0x6, RZ ;  /* 0x0000000679797824 */ /* 0x000fc800078e02ff */
[----:B------:R-:W-:-:S04]  /*12360*/  IMAD.HI.U32 R120, R121, 0x7f000001, R108 ;  /* 0x7f00000179787827 */ /* 0x000fc800078e006c */
        /* <DEDUP_REMOVED lines=8> */
[----:B------:R-:W-:Y:S01]  /*123f0*/  ISETP.GE.U32.AND P2, PT, R5, 0x7f000001, PT ;  /* 0x7f0000010500780c */ /* 0x000fe20003f46070 */
[----:B------:R-:W-:-:S06]  /*12400*/  ISETP.GE.U32.AND P0, PT, R10, 0x7f000001, PT ;  /* 0x7f0000010a00780c */ /* 0x000fcc0003f06070 */
[----:B------:R-:W-:Y:S01]  /*12410*/  @P1 IADD3 R121, PT, PT, R121, -0x7f000001, RZ ;  /* 0x80ffffff79791810 */ /* 0x000fe20007ffe0ff */
[----:B------:R-:W-:-:S04]  /*12420*/  ISETP.GE.U32.AND P1, PT, R117, 0x7f000001, PT ;  /* 0x7f0000017500780c */ /* 0x000fc80003f26070 */
[----:B------:R-:W-:-:S04]  /*12430*/  IMAD.WIDE.U32 R108, R121, 0x5fffffa, RZ ;  /* 0x05fffffa796c7825 */ /* 0x000fc800078e00ff */
[----:B------:R-:W-:Y:S01]  /*12440*/  IMAD R121, R121, 0x6, RZ ;  /* 0x0000000679797824 */ /* 0x000fe200078e02ff */
[----:B------:R-:W-:Y:S02]  /*12450*/  @P2 IADD3 R5, PT, PT, R5, -0x7f000001, RZ ;  /* 0x80ffffff05052810 */ /* 0x000fe40007ffe0ff */
[----:B------:R-:W-:Y:S02]  /*12460*/  @P0 IADD3 R10, PT, PT, R10, -0x7f000001, RZ ;  /* 0x80ffffff0a0a0810 */ /* 0x000fe40007ffe0ff */
[----:B------:R-:W-:Y:S01]  /*12470*/  @P1 IADD3 R117, PT, PT, R117, -0x7f000001, RZ ;  /* 0x80ffffff75751810 */ /* 0x000fe20007ffe0ff */
[----:B------:R-:W-:Y:S01]  /*12480*/  IMAD.HI.U32 R118, R121, 0x7f000001, R108 ;  /* 0x7f00000179767827 */ /* 0x000fe200078e006c */
[----:B------:R-:W-:-:S03]  /*12490*/  ISETP.GE.U32.AND P0, PT, R4, 0x7f000001, PT ;  /* 0x7f0000010400780c */ /* 0x000fc60003f06070 */
[----:B------:R-:W-:Y:S01]  /*124a0*/  IMAD.WIDE.U32 R108, R117, R107, RZ ;  /* 0x0000006b756c7225 */ /* 0x000fe200078e00ff */
[----:B------:R-:W-:-:S03]  /*124b0*/  IADD3 R10, PT, PT, R10, R5, RZ ;  /* 0x000000050a0a7210 */ /* 0x000fc60007ffe0ff */
[----:B------:R-:W-:-:S04]  /*124c0*/  IMAD R5, R108, 0x7effffff, RZ ;  /* 0x7effffff6c057824 */ /* 0x000fc800078e02ff */
[----:B------:R-:W-:Y:S02]  /*124d0*/  IMAD.HI.U32 R109, R5, 0x7f000001, R108 ;  /* 0x7f000001056d7827 */ /* 0x000fe400078e006c */
[----:B------:R-:W3:Y:S01]  /*124e0*/  LDL R108, [R1+0x118] ;  /* 0x00011800016c7983 */ /* 0x000ee20000100800 */
[----:B------:R-:W-:Y:S02]  /*124f0*/  @P0 IADD3 R4, PT, PT, R4, -0x7f000001, RZ ;  /* 0x80ffffff04040810 */ /* 0x000fe40007ffe0ff */
[----:B------:R-:W-:-:S13]  /*12500*/  ISETP.GE.U32.AND P0, PT, R109, 0x7f000001, PT ;  /* 0x7f0000016d00780c */ /* 0x000fda0003f06070 */
[----:B------:R-:W-:Y:S01]  /*12510*/  @P0 IADD3 R109, PT, PT, R109, -0x7f000001, RZ ;  /* 0x80ffffff6d6d0810 */ /* 0x000fe20007ffe0ff */
[----:B------:R-:W-:Y:S01]  /*12520*/  ISETP.GE.U32.AND P0, PT, R10, 0x7f000001, PT ;  /* 0x7f0000010a00780c */ /* 0x000fe20003f06070 */
[----:B--2---:R-:W-:Y:S01]  /*12530*/  IADD3 R119, PT, PT, R4, R119, RZ ;  /* 0x0000007704777210 */ /* 0x004fe20007ffe0ff */
[----:B------:R-:W-:-:S11]  /*12540*/  ISETP.GE.U32.AND P2, PT, R118, 0x7f000001, PT ;  /* 0x7f0000017600780c */ /* 0x000fd60003f46070 */
[----:B------:R-:W-:-:S05]  /*12550*/  @P0 IADD3 R10, PT, PT, R10, -0x7f000001, RZ ;  /* 0x80ffffff0a0a0810 */ /* 0x000fca0007ffe0ff */
[----:B------:R-:W-:-:S04]  /*12560*/  IMAD.WIDE.U32 R4, R10, R105, RZ ;  /* 0x000000690a047225 */ /* 0x000fc800078e00ff */
[----:B------:R-:W-:-:S04]  /*12570*/  IMAD R121, R4, 0x7effffff, RZ ;  /* 0x7effffff04797824 */ /* 0x000fc800078e02ff */
[----:B------:R-:W-:Y:S01]  /*12580*/  IMAD.HI.U32 R121, R121, 0x7f000001, R4 ;  /* 0x7f00000179797827 */ /* 0x000fe200078e0004 */
[----:B------:R-:W-:Y:S01]  /*12590*/  @P2 IADD3 R118, PT, PT, R118, -0x7f000001, RZ ;  /* 0x80ffffff76762810 */ /* 0x000fe20007ffe0ff */
[----:B------:R-:W-:-:S03]  /*125a0*/  ISETP.GE.U32.AND P1, PT, R109, 0x7f000001, PT ;  /* 0x7f0000016d00780c */ /* 0x000fc60003f26070 */
[----:B------:R-:W-:Y:S01]  /*125b0*/  ISETP.GE.U32.AND P2, PT, R121, 0x7f000001, PT ;  /* 0x7f0000017900780c */ /* 0x000fe20003f46070 */
[----:B------:R-:W-:-:S09]  /*125c0*/  ISETP.GE.U32.AND P0, PT, R122, 0x7f000001, PT ;  /* 0x7f0000017a00780c */ /* 0x000fd20003f06070 */
[----:B------:R-:W-:Y:S01]  /*125d0*/  @P1 IADD3 R109, PT, PT, R109, -0x7f000001, RZ ;  /* 0x80ffffff6d6d1810 */ /* 0x000fe20007ffe0ff */
[----:B------:R-:W-:Y:S02]  /*125e0*/  ISETP.GE.U32.AND P1, PT, R120, 0x7f000001, PT ;  /* 0x7f0000017800780c */ /* 0x000fe40003f26070 */
[----:B------:R-:W-:Y:S02]  /*125f0*/  @P2 IADD3 R121, PT, PT, R121, -0x7f000001, RZ ;  /* 0x80ffffff79792810 */ /* 0x000fe40007ffe0ff */
[----:B------:R-:W-:-:S03]  /*12600*/  IADD3 R109, PT, PT, R109, R118, RZ ;  /* 0x000000766d6d7210 */ /* 0x000fc60007ffe0ff */
[----:B------:R-:W-:-:S04]  /*12610*/  IMAD.WIDE.U32 R4, R121, 0x5fffffa, RZ ;  /* 0x05fffffa79047825 */ /* 0x000fc800078e00ff */
[----:B------:R-:W-:Y:S01]  /*12620*/  IMAD R121, R121, 0x6, RZ ;  /* 0x0000000679797824 */ /* 0x000fe200078e02ff */
[----:B------:R-:W-:Y:S01]  /*12630*/  @P0 IADD3 R122, PT, PT, R122, -0x7f000001, RZ ;  /* 0x80ffffff7a7a0810 */ /* 0x000fe20007ffe0ff */
[----:B------:R-:W-:Y:S02]  /*12640*/  ISETP.GE.U32.AND P0, PT, R109, 0x7f000001, PT ;  /* 0x7f0000016d00780c */ /* 0x000fe40003f06070 */
[----:B------:R-:W-:Y:S01]  /*12650*/  IMAD.HI.U32 R124, R121, 0x7f000001, R4 ;  /* 0x7f000001797c7827 */ /* 0x000fe200078e0004 */
[----:B------:R-:W-:-:S03]  /*12660*/  @P1 IADD3 R120, PT, PT, R120, -0x7f000001, RZ ;  /* 0x80ffffff78781810 */ /* 0x000fc60007ffe0ff */
[----:B------:R-:W-:Y:S01]  /*12670*/  IMAD.WIDE.U32 R4, R105, UR10, RZ ;  /* 0x0000000a69047c25 */ /* 0x000fe2000f8e00ff */
[----:B------:R-:W-:-:S03]  /*12680*/  ISETP.GE.U32.AND P1, PT, R124, 0x7f000001, PT ;  /* 0x7f0000017c00780c */ /* 0x000fc60003f26070 */
[----:B------:R-:W-:-:S04]  /*12690*/  IMAD R121, R4, 0x7effffff, RZ ;  /* 0x7effffff04797824 */ /* 0x000fc800078e02ff */
[----:B------:R-:W-:Y:S01]  /*126a0*/  IMAD.HI.U32 R121, R121, 0x7f000001, R4 ;  /* 0x7f00000179797827 */ /* 0x000fe200078e0004 */
[----:B------:R-:W-:-:S04]  /*126b0*/  @P0 IADD3 R109, PT, PT, R109, -0x7f000001, RZ ;  /* 0x80ffffff6d6d0810 */ /* 0x000fc80007ffe0ff */
[----:B------:R-:W-:Y:S01]  /*126c0*/  ISETP.GE.U32.AND P0, PT, R121, 0x7f000001, PT ;  /* 0x7f0000017900780c */ /* 0x000fe20003f06070 */
[----:B------:R-:W-:Y:S01]  /*126d0*/  @P1 IADD3 R124, PT, PT, R124, -0x7f000001, RZ ;  /* 0x80ffffff7c7c1810 */ /* 0x000fe20007ffe0ff */
[----:B------:R-:W-:Y:S01]  /*126e0*/  IMAD.WIDE.U32 R4, R104, UR11, RZ ;  /* 0x0000000b68047c25 */ /* 0x000fe2000f8e00ff */
[----:B------:R-:W-:Y:S02]  /*126f0*/  IADD3 R118, PT, PT, R122, R120, RZ ;  /* 0x000000787a767210 */ /* 0x000fe40007ffe0ff */
        /* <DEDUP_REMOVED lines=10> */
[----:B------:R-:W-:-:S04]  /*127a0*/  IMAD.WIDE.U32 R4, R113, UR10, RZ ;  /* 0x0000000a71047c25 */ /* 0x000fc8000f8e00ff */
[----:B------:R-:W-:Y:S01]  /*127b0*/  IMAD R109, R4, 0x7effffff, RZ ;  /* 0x7effffff046d7824 */ /* 0x000fe200078e02ff */
[----:B------:R0:W-:Y:S03]  /*127c0*/  STL [R1+0x114], R119 ;  /* 0x0001147701007387 */ /* 0x0001e60000100800 */
[----:B------:R-:W-:Y:S01]  /*127d0*/  IMAD.HI.U32 R122, R109, 0x7f000001, R4 ;  /* 0x7f0000016d7a7827 */ /* 0x000fe200078e0004 */
[----:B0-----:R-:W-:-:S04]  /*127e0*/  @P0 IADD3 R119, PT, PT, R119, -0x7f000001, RZ ;  /* 0x80ffffff77770810 */ /* 0x001fc80007ffe0ff */
[----:B------:R-:W-:Y:S01]  /*127f0*/  ISETP.GE.U32.AND P0, PT, R122, 0x7f000001, PT ;  /* 0x7f0000017a00780c */ /* 0x000fe20003f06070 */
[----:B------:R-:W-:-:S04]  /*12800*/  IMAD.WIDE.U32 R4, R105, UR11, RZ ;  /* 0x0000000b69047c25 */ /* 0x000fc8000f8e00ff */
[----:B------:R-:W-:-:S04]  /*12810*/  IMAD R109, R4, 0x7effffff, RZ ;  /* 0x7effffff046d7824 */ /* 0x000fc800078e02ff */
[----:B------:R-:W-:-:S04]  /*12820*/  IMAD.HI.U32 R109, R109, 0x7f000001, R4 ;  /* 0x7f0000016d6d7827 */ /* 0x000fc800078e0004 */
[----:B------:R-:W-:Y:S01]  /*12830*/  @P0 IADD3 R122, PT, PT, R122, -0x7f000001, RZ ;  /* 0x80ffffff7a7a0810 */ /* 0x000fe20007ffe0ff */
[----:B------:R-:W-:Y:S01]  /*12840*/  ISETP.GE.U32.AND P1, PT, R109, 0x7f000001, PT ;  /* 0x7f0000016d00780c */ /* 0x000fe20003f26070 */
[----:B------:R-:W-:-:S03]  /*12850*/  IMAD.WIDE.U32 R4, R107, UR12, RZ ;  /* 0x0000000c6b047c25 */ /* 0x000fc6000f8e00ff */
[----:B------:R-:W-:Y:S01]  /*12860*/  ISETP.GE.U32.AND P0, PT, R122, 0x7f000001, PT ;  /* 0x7f0000017a00780c */ /* 0x000fe20003f06070 */
[----:B------:R0:W-:Y:S02]  /*12870*/  STL [R1+0x114], R119 ;  /* 0x0001147701007387 */ /* 0x0001e40000100800 */
[----:B0-----:R-:W-:-:S04]  /*12880*/  IMAD R119, R4, 0x7effffff, RZ ;  /* 0x7effffff04777824 */ /* 0x001fc800078e02ff */
[----:B------:R-:W-:Y:S02]  /*12890*/  IMAD.HI.U32 R4, R119, 0x7f000001, R4 ;  /* 0x7f00000177047827 */ /* 0x000fe400078e0004 */
[----:B------:R-:W-:-:S04]  /*128a0*/  @P1 IADD3 R109, PT, PT, R109, -0x7f000001, RZ ;  /* 0x80ffffff6d6d1810 */ /* 0x000fc80007ffe0ff */
[----:B------:R-:W-:Y:S01]  /*128b0*/  @P0 IADD3 R122, PT, PT, R122, -0x7f000001, RZ ;  /* 0x80ffffff7a7a0810 */ /* 0x000fe20007ffe0ff */
[----:B------:R-:W-:Y:S01]  /*128c0*/  ISETP.GE.U32.AND P0, PT, R121, 0x7f000001, PT ;  /* 0x7f0000017900780c */ /* 0x000fe20003f06070 */
[----:B------:R-:W-:-:S12]  /*128d0*/  ISETP.GE.U32.AND P1, PT, R4, 0x7f000001, PT ;  /* 0x7f0000010400780c */ /* 0x000fd80003f26070 */
[----:B------:R-:W-:Y:S02]  /*128e0*/  @P0 IADD3 R121, PT, PT, R121, -0x7f000001, RZ ;  /* 0x80ffffff79790810 */ /* 0x000fe40007ffe0ff */
[----:B------:R-:W-:-:S04]  /*128f0*/  @P1 IADD3 R4, PT, PT, R4, -0x7f000001, RZ ;  /* 0x80ffffff04041810 */ /* 0x000fc80007ffe0ff */
[----:B------:R-:W-:Y:S01]  /*12900*/  IADD3 R119, PT, PT, R121, R4, RZ ;  /* 0x0000000479777210 */ /* 0x000fe20007ffe0ff */
[----:B------:R-:W-:-:S04]  /*12910*/  IMAD.WIDE.U32 R4, R104, UR12, RZ ;  /* 0x0000000c68047c25 */ /* 0x000fc8000f8e00ff */
        /* <DEDUP_REMOVED lines=22> */
[----:B------:R-:W-:-:S04]  /*12a80*/  IMAD.WIDE.U32 R4, R14, R104, RZ ;  /* 0x000000680e047225 */ /* 0x000fc800078e00ff */
[----:B------:R-:W-:-:S04]  /*12a90*/  IMAD R121, R4, 0x7effffff, RZ ;  /* 0x7effffff04797824 */ /* 0x000fc800078e02ff */
[----:B------:R-:W-:-:S04]  /*12aa0*/  IMAD.HI.U32 R5, R121, 0x7f000001, R4 ;  /* 0x7f00000179057827 */ /* 0x000fc800078e0004 */
[----:B------:R-:W-:Y:S01]  /*12ab0*/  @P0 IADD3 R122, PT, PT, R122, -0x7f000001, RZ ;  /* 0x80ffffff7a7a0810 */ /* 0x000fe20007ffe0ff */
[----:B------:R-:W-:-:S04]  /*12ac0*/  ISETP.GE.U32.AND P1, PT, R5, 0x7f000001, PT ;  /* 0x7f0000010500780c */ /* 0x000fc80003f26070 */
[----:B------:R-:W-:Y:S01]  /*12ad0*/  ISETP.GE.U32.AND P0, PT, R122, 0x7f000001, PT ;  /* 0x7f0000017a00780c */ /* 0x000fe20003f06070 */
[----:B---3--:R-:W-:-:S08]  /*12ae0*/  IADD3 R8, PT, PT, R8, R108, RZ ;  /* 0x0000006c08087210 */ /* 0x008fd00007ffe0ff */
[----:B------:R-:W-:-:S04]  /*12af0*/  @P1 IADD3 R5, PT, PT, R5, -0x7f000001, RZ ;  /* 0x80ffffff05051810 */ /* 0x000fc80007ffe0ff */
[----:B------:R-:W-:-:S04]  /*12b00*/  @P0 IADD3 R122, PT, PT, R122, -0x7f000001, RZ ;  /* 0x80ffffff7a7a0810 */ /* 0x000fc80007ffe0ff */
[----:B------:R-:W-:Y:S01]  /*12b10*/  IADD3 R108, PT, PT, R122, R5, RZ ;  /* 0x000000057a6c7210 */ /* 0x000fe20007ffe0ff */
[----:B------:R-:W-:-:S04]  /*12b20*/  IMAD.WIDE.U32 R4, R117, R113, RZ ;  /* 0x0000007175047225 */ /* 0x000fc800078e00ff */
[----:B------:R-:W-:-:S04]  /*12b30*/  IMAD R121, R4, 0x7effffff, RZ ;  /* 0x7effffff04797824 */ /* 0x000fc800078e02ff */
[----:B------:R-:W-:-:S05]  /*12b40*/  IMAD.HI.U32 R124, R121, 0x7f000001, R4 ;  /* 0x7f000001797c7827 */ /* 0x000fca00078e0004 */
[----:B------:R-:W-:Y:S01]  /*12b50*/  ISETP.GE.U32.AND P0, PT, R124, 0x7f000001, PT ;  /* 0x7f0000017c00780c */ /* 0x000fe20003f06070 */
[----:B------:R-:W-:-:S04]  /*12b60*/  IMAD.WIDE.U32 R4, R14, R105, RZ ;  /* 0x000000690e047225 */ /* 0x000fc800078e00ff */
[----:B------:R-:W-:-:S04]  /*12b70*/  IMAD R121, R4, 0x7effffff, RZ ;  /* 0x7effffff04797824 */ /* 0x000fc800078e02ff */
[----:B------:R-:W-:-:S04]  /*12b80*/  IMAD.HI.U32 R5, R121, 0x7f000001, R4 ;  /* 0x7f00000179057827 */ /* 0x000fc800078e0004 */
[----:B------:R-:W-:Y:S01]  /*12b90*/  @P0 IADD3 R124, PT, PT, R124, -0x7f000001, RZ ;  /* 0x80ffffff7c7c0810 */ /* 0x000fe20007ffe0ff */
[----:B------:R-:W-:-:S04]  /*12ba0*/  ISETP.GE.U32.AND P1, PT, R5, 0x7f000001, PT ;  /* 0x7f0000010500780c */ /* 0x000fc80003f26070 */
[----:B------:R-:W-:-:S09]  /*12bb0*/  ISETP.GE.U32.AND P0, PT, R124, 0x7f000001, PT ;  /* 0x7f0000017c00780c */ /* 0x000fd20003f06070 */
[----:B------:R-:W-:-:S04]  /*12bc0*/  @P1 IADD3 R5, PT, PT, R5, -0x7f000001, RZ ;  /* 0x80ffffff05051810 */ /* 0x000fc80007ffe0ff */
        /* <DEDUP_REMOVED lines=19> */
[----:B------:R-:W-:-:S04]  /*12d00*/  IMAD.WIDE.U32 R4, R107, UR11, RZ ;  /* 0x0000000b6b047c25 */ /* 0x000fc8000f8e00ff */
[----:B------:R-:W-:-:S04]  /*12d10*/  IMAD R121, R4, 0x7effffff, RZ ;  /* 0x7effffff04797824 */ /* 0x000fc800078e02ff */
[----:B------:R-:W-:-:S04]  /*12d20*/  IMAD.HI.U32 R121, R121, 0x7f000001, R4 ;  /* 0x7f00000179797827 */ /* 0x000fc800078e0004 */
[----:B------:R-:W-:Y:S01]  /*12d30*/  IMAD.WIDE.U32 R4, R14, R107, RZ ;  /* 0x0000006b0e047225 */ /* 0x000fe200078e00ff */
[----:B------:R-:W-:-:S03]  /*12d40*/  @P0 IADD3 R9, PT, PT, R9, -0x7f000001, RZ ;  /* 0x80ffffff09090810 */ /* 0x000fc60007ffe0ff */
        /* <DEDUP_REMOVED lines=40> */
[----:B------:R-:W-:-:S08]  /*12fd0*/  IMAD.WIDE.U32 R126, R113, UR12, RZ ;  /* 0x0000000c717e7c25 */ /* 0x000fd0000f8e00ff */
[----:B------:R-:W-:-:S04]  /*12fe0*/  @P0 IADD3 R120, PT, PT, R120, -0x7f000001, RZ ;  /* 0x80ffffff78780810 */ /* 0x000fc80007ffe0ff */
[----:B------:R-:W-:-:S04]  /*12ff0*/  @P1 IADD3 R5, PT, PT, R5, -0x7f000001, RZ ;  /* 0x80ffffff05051810 */ /* 0x000fc80007ffe0ff */
[----:B------:R-:W-:Y:S01]  /*13000*/  IADD3 R4, PT, PT, R120, R5, RZ ;  /* 0x0000000578047210 */ /* 0x000fe20007ffe0ff */
        /* <DEDUP_REMOVED lines=22> */
[----:B------:R-:W-:-:S08]  /*13170*/  IMAD.WIDE.U32 R120, R10, R113, RZ ;  /* 0x000000710a787225 */ /* 0x000fd000078e00ff */
        /* <DEDUP_REMOVED lines=11> */
[----:B------:R-:W-:-:S04]  /*13230*/  IMAD.WIDE.U32 R120, R9, R105, RZ ;  /* 0x0000006909787225 */ /* 0x000fc800078e00ff */
[----:B------:R-:W-:-:S04]  /*13240*/  IMAD R105, R120, 0x7effffff, RZ ;  /* 0x7effffff78697824 */ /* 0x000fc800078e02ff */
[----:B------:R-:W-:Y:S01]  /*13250*/  IMAD.HI.U32 R105, R105, 0x7f000001, R120 ;  /* 0x7f00000169697827 */ /* 0x000fe200078e0078 */
[----:B------:R-:W-:-:S04]  /*13260*/  @P0 IADD3 R122, PT, PT, R122, -0x7f000001, RZ ;  /* 0x80ffffff7a7a0810 */ /* 0x000fc80007ffe0ff */
[----:B------:R-:W-:Y:S01]  /*13270*/  ISETP.GE.U32.AND P0, PT, R105, 0x7f000001, PT ;  /* 0x7f0000016900780c */ /* 0x000fe20003f06070 */
[----:B------:R-:W-:-:S12]  /*13280*/  ISETP.GE.U32.AND P1, PT, R5, 0x7f000001, PT ;  /* 0x7f0000010500780c */ /* 0x000fd80003f26070 */
[----:B------:R-:W-:Y:S02]  /*13290*/  @P0 IADD3 R105, PT, PT, R105, -0x7f000001, RZ ;  /* 0x80ffffff69690810 */ /* 0x000fe40007ffe0ff */
[----:B------:R-:W-:-:S03]  /*132a0*/  @P1 IADD3 R5, PT, PT, R5, -0x7f000001, RZ ;  /* 0x80ffffff05051810 */ /* 0x000fc60007ffe0ff */
[----:B------:R-:W-:-:S04]  /*132b0*/  IMAD.WIDE.U32 R120, R105, 0x5fffffa, RZ ;  /* 0x05fffffa69787825 */ /* 0x000fc800078e00ff */
        /* <DEDUP_REMOVED lines=19> */
[----:B------:R-:W-:Y:S01]  /*133f0*/  IMAD.HI.U32 R105, R105, 0x7f000001, R120 ;  /* 0x7f00000169697827 */ /* 0x000fe200078e0078 */
[----:B------:R-:W-:-:S04]  /*13400*/  ISETP.GE.U32.AND P2, PT, R122, 0x7f000001, PT ;  /* 0x7f0000017a00780c */ /* 0x000fc80003f46070 */
[----:B------:R-:W-:Y:S01]  /*13410*/  ISETP.GE.U32.AND P1, PT, R105, 0x7f000001, PT ;  /* 0x7f0000016900780c */ /* 0x000fe20003f26070 */
[----:B------:R-:W-:Y:S01]  /*13420*/  @P0 IADD3 R119, PT, PT, R119, -0x7f000001, RZ ;  /* 0x80ffffff77770810 */ /* 0x000fe20007ffe0ff */
[----:B------:R-:W-:-:S07]  /*13430*/  ISETP.GE.U32.AND P0, PT, R104, 0x7f000001, PT ;  /* 0x7f0000016800780c */ /* 0x000fce0003f06070 */
[----:B------:R-:W-:-:S04]  /*13440*/  @P2 IADD3 R122, PT, PT, R122, -0x7f000001, RZ ;  /* 0x80ffffff7a7a2810 */ /* 0x000fc80007ffe0ff */
[----:B------:R-:W-:Y:S01]  /*13450*/  @P1 IADD3 R105, PT, PT, R105, -0x7f000001, RZ ;  /* 0x80ffffff69691810 */ /* 0x000fe20007ffe0ff */
[----:B------:R-:W-:Y:S01]  /*13460*/  ISETP.GE.U32.AND P1, PT, R118, 0x7f000001, PT ;  /* 0x7f0000017600780c */ /* 0x000fe20003f26070 */
[----:B------:R-:W-:Y:S02]  /*13470*/  IADD3 R107, PT, PT, R119, R122, RZ ;  /* 0x0000007a776b7210 */ /* 0x000fe40007ffe0ff */
[----:B------:R-:W-:-:S03]  /*13480*/  @P0 IADD3 R104, PT, PT, R104, -0x7f000001, RZ ;  /* 0x80ffffff68680810 */ /* 0x000fc60007ffe0ff */
[----:B------:R-:W-:Y:S01]  /*13490*/  ISETP.GE.U32.AND P0, PT, R107, 0x7f000001, PT ;  /* 0x7f0000016b00780c */ /* 0x000fe20003f06070 */
[----:B------:R-:W-:-:S06]  /*134a0*/  IMAD.WIDE.U32 R120, R105, 0x5fffffa, RZ ;  /* 0x05fffffa69787825 */ /* 0x000fcc00078e00ff */
[----:B------:R-:W-:Y:S01]  /*134b0*/  @P1 IADD3 R118, PT, PT, R118, -0x7f000001, RZ ;  /* 0x80ffffff76761810 */ /* 0x000fe20007ffe0ff */
[----:B------:R-:W-:-:S04]  /*134c0*/  IMAD R113, R105, 0x6, RZ ;  /* 0x0000000669717824 */ /* 0x000fc800078e02ff */
[----:B------:R-:W-:Y:S01]  /*134d0*/  IMAD.WIDE.U32 R118, R58, R118, RZ ;  /* 0x000000763a767225 */ /* 0x000fe200078e00ff */
[----:B------:R-:W-:Y:S01]  /*134e0*/  @P0 IADD3 R107, PT, PT, R107, -0x7f000001, RZ ;  /* 0x80ffffff6b6b0810 */ /* 0x000fe20007ffe0ff */
[----:B------:R-:W-:Y:S02]  /*134f0*/  ISETP.GE.U32.AND P0, PT, R109, 0x7f000001, PT ;  /* 0x7f0000016d00780c */ /* 0x000fe40003f06070 */
[----:B------:R-:W-:-:S04]  /*13500*/  IMAD.HI.U32 R113, R113, 0x7f000001, R120 ;  /* 0x7f00000171717827 */ /* 0x000fc800078e0078 */
[----:B------:R-:W-:Y:S02]  /*13510*/  IMAD R105, R118, 0x7effffff, RZ ;  /* 0x7effffff76697824 */ /* 0x000fe400078e02ff */
[----:B------:R-:W-:-:S04]  /*13520*/  IMAD.WIDE.U32 R120, R58, R104, RZ ;  /* 0x000000683a787225 */ /* 0x000fc800078e00ff */
[----:B------:R-:W-:-:S04]  /*13530*/  IMAD.HI.U32 R105, R105, 0x7f000001, R118 ;  /* 0x7f00000169697827 */ /* 0x000fc800078e0076 */
[----:B------:R-:W-:-:S04]  /*13540*/  IMAD R119, R120, 0x7effffff, RZ ;  /* 0x7effffff78777824 */ /* 0x000fc800078e02ff */
[----:B------:R-:W-:Y:S01]  /*13550*/  IMAD.HI.U32 R120, R119, 0x7f000001, R120 ;  /* 0x7f00000177787827 */ /* 0x000fe200078e0078 */
[----:B------:R-:W-:-:S03]  /*13560*/  @P0 IADD3 R109, PT, PT, R109, -0x7f000001, RZ ;  /* 0x80ffffff6d6d0810 */ /* 0x000fc60007ffe0ff */
[----:B------:R-:W-:Y:S01]  /*13570*/  IMAD.WIDE.U32 R118, R58, R107, RZ ;  /* 0x0000006b3a767225 */ /* 0x000fe200078e00ff */
[----:B------:R-:W-:-:S03]  /*13580*/  ISETP.GE.U32.AND P0, PT, R120, 0x7f000001, PT ;  /* 0x7f0000017800780c */ /* 0x000fc60003f06070 */
[----:B------:R-:W-:Y:S02]  /*13590*/  IMAD R107, R118, 0x7effffff, RZ ;  /* 0x7effffff766b7824 */ /* 0x000fe400078e02ff */
[----:B------:R-:W-:-:S04]  /*135a0*/  IMAD.WIDE.U32 R122, R58, R109, RZ ;  /* 0x0000006d3a7a7225 */ /* 0x000fc800078e00ff */
[----:B------:R-:W-:-:S04]  /*135b0*/  IMAD.HI.U32 R118, R107, 0x7f000001, R118 ;  /* 0x7f0000016b767827 */ /* 0x000fc800078e0076 */
[----:B------:R-:W-:Y:S01]  /*135c0*/  IMAD R107, R122, 0x7effffff, RZ ;  /* 0x7effffff7a6b7824 */ /* 0x000fe200078e02ff */
[----:B------:R-:W-:Y:S01]  /*135d0*/  @P0 IADD3 R120, PT, PT, R120, -0x7f000001, RZ ;  /* 0x80ffffff78780810 */ /* 0x000fe20007ffe0ff */
[----:B------:R-:W-:Y:S02]  /*135e0*/  ISETP.GE.U32.AND P1, PT, R118, 0x7f000001, PT ;  /* 0x7f0000017600780c */ /* 0x000fe40003f26070 */
[----:B------:R-:W-:Y:S02]  /*135f0*/  IMAD.HI.U32 R107, R107, 0x7f000001, R122 ;  /* 0x7f0000016b6b7827 */ /* 0x000fe400078e007a */
[----:B------:R-:W-:Y:S02]  /*13600*/  ISETP.GE.U32.AND P0, PT, R120, 0x7f000001, PT ;  /* 0x7f0000017800780c */ /* 0x000fe40003f06070 */
[----:B------:R-:W-:Y:S01]  /*13610*/  IMAD.WIDE.U32 R122, R58, R117, RZ ;  /* 0x000000753a7a7225 */ /* 0x000fe200078e00ff */
[----:B------:R-:W-:-:S03]  /*13620*/  ISETP.GE.U32.AND P2, PT, R4, 0x7f000001, PT ;  /* 0x7f0000010400780c */ /* 0x000fc60003f46070 */
[----:B------:R-:W-:-:S03]  /*13630*/  IMAD R109, R122, 0x7effffff, RZ ;  /* 0x7effffff7a6d7824 */ /* 0x000fc600078e02ff */
[----:B------:R-:W-:Y:S01]  /*13640*/  @P1 IADD3 R118, PT, PT, R118, -0x7f000001, RZ ;  /* 0x80ffffff76761810 */ /* 0x000fe20007ffe0ff */
[----:B------:R-:W-:-:S04]  /*13650*/  IMAD.HI.U32 R104, R109, 0x7f000001, R122 ;  /* 0x7f0000016d687827 */ /* 0x000fc800078e007a */
[----:B------:R-:W-:Y:S01]  /*13660*/  IMAD.WIDE.U32 R122, R58, R14, RZ ;  /* 0x0000000e3a7a7225 */ /* 0x000fe200078e00ff */
[----:B------:R-:W-:Y:S01]  /*13670*/  @P0 IADD3 R120, PT, PT, R120, -0x7f000001, RZ ;  /* 0x80ffffff78780810 */ /* 0x000fe20007ffe0ff */
[----:B------:R-:W-:Y:S02]  /*13680*/  ISETP.GE.U32.AND P0, PT, R118, 0x7f000001, PT ;  /* 0x7f0000017600780c */ /* 0x000fe40003f06070 */
[----:B------:R-:W-:Y:S01]  /*13690*/  IMAD R109, R122, 0x7effffff, RZ ;  /* 0x7effffff7a6d7824 */ /* 0x000fe200078e02ff */
[----:B------:R-:W-:Y:S01]  /*136a0*/  @P2 IADD3 R4, PT, PT, R4, -0x7f000001, RZ ;  /* 0x80ffffff04042810 */ /* 0x000fe20007ffe0ff */
[----:B------:R-:W-:Y:S02]  /*136b0*/  ISETP.GE.U32.AND P2, PT, R5, 0x7f000001, PT ;  /* 0x7f0000010500780c */ /* 0x000fe40003f46070 */
[----:B------:R-:W-:-:S05]  /*136c0*/  IMAD.HI.U32 R109, R109, 0x7f000001, R122 ;  /* 0x7f0000016d6d7827 */ /* 0x000fca00078e007a */
[----:B------:R-:W-:Y:S01]  /*136d0*/  ISETP.GE.U32.AND P3, PT, R109, 0x7f000001, PT ;  /* 0x7f0000016d00780c */ /* 0x000fe20003f66070 */
[----:B------:R-:W-:Y:S01]  /*136e0*/  IMAD.WIDE.U32 R122, R58, R10, RZ ;  /* 0x0000000a3a7a7225 */ /* 0x000fe200078e00ff */
[----:B------:R-:W-:-:S03]  /*136f0*/  @P0 IADD3 R118, PT, PT, R118, -0x7f000001, RZ ;  /* 0x80ffffff76760810 */ /* 0x000fc60007ffe0ff */
[----:B------:R-:W-:Y:S01]  /*13700*/  IMAD R117, R122, 0x7effffff, RZ ;  /* 0x7effffff7a757824 */ /* 0x000fe200078e02ff */
[----:B------:R-:W-:Y:S01]  /*13710*/  @P2 IADD3 R5, PT, PT, R5, -0x7f000001, RZ ;  /* 0x80ffffff05052810 */ /* 0x000fe20007ffe0ff */
[----:B------:R-:W-:Y:S02]  /*13720*/  ISETP.GE.U32.AND P2, PT, R118, 0x7f000001, PT ;  /* 0x7f0000017600780c */ /* 0x000fe40003f46070 */
[----:B------:R-:W-:Y:S01]  /*13730*/  IMAD.HI.U32 R117, R117, 0x7f000001, R122 ;  /* 0x7f00000175757827 */ /* 0x000fe200078e007a */
[----:B------:R-:W-:-:S03]  /*13740*/  ISETP.GE.U32.AND P1, PT, R120, 0x7f000001, PT ;  /* 0x7f0000017800780c */ /* 0x000fc60003f26070 */
[----:B------:R-:W-:Y:S01]  /*13750*/  @P3 IADD3 R109, PT, PT, R109, -0x7f000001, RZ ;  /* 0x80ffffff6d6d3810 */ /* 0x000fe20007ffe0ff */
[----:B------:R-:W-:-:S04]  /*13760*/  ISETP.GE.U32.AND P4, PT, R117, 0x7f000001, PT ;  /* 0x7f0000017500780c */ /* 0x000fc80003f86070 */
[----:B------:R-:W-:Y:S02]  /*13770*/  ISETP.GE.U32.AND P3, PT, R109, 0x7f000001, PT ;  /* 0x7f0000016d00780c */ /* 0x000fe40003f66070 */
[----:B------:R-:W-:-:S03]  /*13780*/  @P2 IADD3 R118, PT, PT, R118, -0x7f000001, RZ ;  /* 0x80ffffff76762810 */ /* 0x000fc60007ffe0ff */
[----:B------:R-:W-:Y:S02]  /*13790*/  @P1 IADD3 R120, PT, PT, R120, -0x7f000001, RZ ;  /* 0x80ffffff78781810 */ /* 0x000fe40007ffe0ff */
[----:B------:R-:W-:Y:S02]  /*137a0*/  ISETP.GE.U32.AND P2, PT, R118, 0x7f000001, PT ;  /* 0x7f0000017600780c */ /* 0x000fe40003f46070 */
[----:B------:R-:W-:Y:S01]  /*137b0*/  @P4 IADD3 R117, PT, PT, R117, -0x7f000001, RZ ;  /* 0x80ffffff75754810 */ /* 0x000fe20007ffe0ff */
[----:B------:R-:W-:-:S03]  /*137c0*/  ISETP.GE.U32.AND P0, PT, R113, 0x7f000001, PT ;  /* 0x7f0000017100780c */ /* 0x000fc60003f06070 */
[----:B------:R-:W-:Y:S01]  /*137d0*/  @P3 IADD3 R109, PT, PT, R109, -0x7f000001, RZ ;  /* 0x80ffffff6d6d3810 */ /* 0x000fe20007ffe0ff */
[----:B------:R-:W-:Y:S01]  /*137e0*/  ISETP.GE.U32.AND P3, PT, R120, 0x7f000001, PT ;  /* 0x7f0000017800780c */ /* 0x000fe20003f66070 */
[----:B------:R-:W-:-:S05]  /*137f0*/  ISETP.GE.U32.AND P4, PT, R117, 0x7f000001, PT ;  /* 0x7f0000017500780c */ /* 0x000fca0003f86070 */
[----:B------:R-:W-:-:S03]  /*13800*/  @P2 IADD3 R118, PT, PT, R118, -0x7f000001, RZ ;  /* 0x80ffffff76762810 */ /* 0x000fc60007ffe0ff */
[----:B------:R-:W-:Y:S02]  /*13810*/  @P0 IADD3 R113, PT, PT, R113, -0x7f000001, RZ ;  /* 0x80ffffff71710810 */ /* 0x000fe40007ffe0ff */
[----:B------:R-:W-:Y:S02]  /*13820*/  ISETP.GE.U32.AND P0, PT, R118, 0x7f000001, PT ;  /* 0x7f0000017600780c */ /* 0x000fe40003f06070 */
[----:B------:R-:W-:Y:S02]  /*13830*/  @P3 IADD3 R120, PT, PT, R120, -0x7f000001, RZ ;  /* 0x80ffffff78783810 */ /* 0x000fe40007ffe0ff */
[----:B------:R-:W-:Y:S01]  /*13840*/  @P4 IADD3 R117, PT, PT, R117, -0x7f000001, RZ ;  /* 0x80ffffff75754810 */ /* 0x000fe20007ffe0ff */
[----:B------:R-:W-:Y:S02]  /*13850*/  ISETP.GE.U32.AND P1, PT, R108, 0x7f000001, PT ;  /* 0x7f0000016c00780c */ /* 0x000fe40003f26070 */
[----:B------:R-:W-:Y:S02]  /*13860*/  ISETP.GE.U32.AND P3, PT, R120, 0x7f000001, PT ;  /* 0x7f0000017800780c */ /* 0x000fe40003f66070 */
[----:B------:R-:W-:Y:S01]  /*13870*/  ISETP.GE.U32.AND P4, PT, R117, 0x7f000001, PT ;  /* 0x7f0000017500780c */ /* 0x000fe20003f86070 */
[----:B------:R-:W-:-:S03]  /*13880*/  IMAD.WIDE.U32 R122, R58, R9, RZ ;  /* 0x000000093a7a7225 */ /* 0x000fc600078e00ff */
[----:B------:R-:W-:Y:S01]  /*13890*/  @P0 IADD3 R118, PT, PT, R118, -0x7f000001, RZ ;  /* 0x80ffffff76760810 */ /* 0x000fe20007ffe0ff */
[----:B------:R-:W-:-:S04]  /*138a0*/  IMAD R119, R122, 0x7effffff, RZ ;  /* 0x7effffff7a777824 */ /* 0x000fc800078e02ff */
[----:B------:R-:W-:Y:S02]  /*138b0*/  @P1 IADD3 R108, PT, PT, R108, -0x7f000001, RZ ;  /* 0x80ffffff6c6c1810 */ /* 0x000fe40007ffe0ff */
[----:B------:R-:W-:Y:S02]  /*138c0*/  IADD3 R118, PT, PT, R118, UR8, RZ ;  /* 0x0000000876767c10 */ /* 0x000fe4000fffe0ff */
[----:B------:R-:W-:Y:S02]  /*138d0*/  @P3 IADD3 R120, PT, PT, R120, -0x7f000001, RZ ;  /* 0x80ffffff78783810 */ /* 0x000fe40007ffe0ff */
[----:B------:R-:W-:Y:S02]  /*138e0*/  @P4 IADD3 R117, PT, PT, R117, -0x7f000001, RZ ;  /* 0x80ffffff75754810 */ /* 0x000fe40007ffe0ff */
[----:B------:R-:W-:Y:S01]  /*138f0*/  IADD3 R14, PT, PT, R108, R113, RZ ;  /* 0x000000716c0e7210 */ /* 0x000fe20007ffe0ff */
[----:B------:R-:W-:Y:S01]  /*13900*/  IMAD.HI.U32 R119, R119, 0x7f000001, R122 ;  /* 0x7f00000177777827 */ /* 0x000fe200078e007a */
[----:B------:R-:W-:Y:S01]  /*13910*/  ISETP.GE.U32.AND P0, PT, R118, 0x7f000001, PT ;  /* 0x7f0000017600780c */ /* 0x000fe20003f06070 */
[----:B------:R-:W-:Y:S01]  /*13920*/  IADD3 R108, PT, PT, R120, UR7, RZ ;  /* 0x00000007786c7c10 */ /* 0x000fe2000fffe0ff */
[----:B------:R-:W-:Y:S01]  /*13930*/  ISETP.GE.U32.AND P2, PT, R117, 0x7f000001, PT ;  /* 0x7f0000017500780c */ /* 0x000fe20003f46070 */
[----:B------:R-:W-:-:S03]  /*13940*/  IMAD.WIDE.U32 R122, R4, R48, RZ ;  /* 0x00000030047a7225 */ /* 0x000fc600078e00ff */
[----:B------:R-:W-:Y:S01]  /*13950*/  ISETP.GE.U32.AND P1, PT, R108, 0x7f000001, PT ;  /* 0x7f0000016c00780c */ /* 0x000fe20003f26070 */
[----:B------:R-:W-:-:S04]  /*13960*/  IMAD R9, R122, 0x7effffff, RZ ;  /* 0x7effffff7a097824 */ /* 0x000fc800078e02ff */
[----:B------:R-:W-:Y:S02]  /*13970*/  IMAD.HI.U32 R10, R9, 0x7f000001, R122 ;  /* 0x7f000001090a7827 */ /* 0x000fe400078e007a */
[----:B------:R-:W-:Y:S02]  /*13980*/  @P0 IADD3 R118, PT, PT, R118, -0x7f000001, RZ ;  /* 0x80ffffff76760810 */ /* 0x000fe40007ffe0ff */
[----:B------:R-:W-:Y:S01]  /*13990*/  @P2 IADD3 R117, PT, PT, R117, -0x7f000001, RZ ;  /* 0x80ffffff75752810 */ /* 0x000fe20007ffe0ff */
[----:B------:R-:W-:Y:S01]  /*139a0*/  ISETP.GE.U32.AND P0, PT, R10, 0x7f000001, PT ;  /* 0x7f0000010a00780c */ /* 0x000fe20003f06070 */
[----:B------:R-:W-:Y:S02]  /*139b0*/  IMAD.WIDE.U32 R122, R5, R42, RZ ;  /* 0x0000002a057a7225 */ /* 0x000fe400078e00ff */
[----:B------:R-:W-:Y:S01]  /*139c0*/  @P1 IADD3 R108, PT, PT, R108, -0x7f000001, RZ ;  /* 0x80ffffff6c6c1810 */ /* 0x000fe20007ffe0ff */
[----:B------:R-:W-:Y:S01]  /*139d0*/  ISETP.GE.U32.AND P1, PT, R117, 0x7f000001, PT ;  /* 0x7f0000017500780c */ /* 0x000fe20003f26070 */
[----:B------:R-:W-:-:S04]  /*139e0*/  IMAD.WIDE.U32 R120, R4, R49, RZ ;  /* 0x0000003104787225 */ /* 0x000fc800078e00ff */
[----:B------:R-:W-:Y:S02]  /*139f0*/  IMAD R9, R122, 0x7effffff, RZ ;  /* 0x7effffff7a097824 */ /* 0x000fe400078e02ff */
[----:B------:R-:W-:Y:S02]  /*13a00*/  IMAD R113, R120, 0x7effffff, RZ ;  /* 0x7effffff78717824 */ /* 0x000fe400078e02ff */
[----:B------:R-:W-:Y:S01]  /*13a10*/  IMAD.WIDE.U32 R126, R4, R42, RZ ;  /* 0x0000002a047e7225 */ /* 0x000fe200078e00ff */
[----:B------:R-:W-:-:S03]  /*13a20*/  @P0 IADD3 R10, PT, PT, R10, -0x7f000001, RZ ;  /* 0x80ffffff0a0a0810 */ /* 0x000fc60007ffe0ff */
[----:B------:R-:W-:Y:S01]  /*13a30*/  IMAD.HI.U32 R58, R9, 0x7f000001, R122 ;  /* 0x7f000001093a7827 */ /* 0x000fe200078e007a */
[----:B------:R-:W-:-:S03]  /*13a40*/  @P1 IADD3 R117, PT, PT, R117, -0x7f000001, RZ ;  /* 0x80ffffff75751810 */ /* 0x000fc60007ffe0ff */
[----:B------:R-:W-:Y:S01]  /*13a50*/  IMAD.HI.U32 R113, R113, 0x7f000001, R120 ;  /* 0x7f00000171717827 */ /* 0x000fe200078e0078 */
[----:B------:R-:W-:-:S03]  /*13a60*/  ISETP.GE.U32.AND P1, PT, R58, 0x7f000001, PT ;  /* 0x7f0000013a00780c */ /* 0x000fc60003f26070 */
[----:B------:R-:W-:Y:S01]  /*13a70*/  IMAD.WIDE.U32 R122, R5, R48, RZ ;  /* 0x00000030057a7225 */ /* 0x000fe200078e00ff */
[----:B------:R-:W-:-:S03]  /*13a80*/  ISETP.GE.U32.AND P0, PT, R10, 0x7f000001, PT ;  /* 0x7f0000010a00780c */ /* 0x000fc60003f06070 */
[----:B------:R-:W-:Y:S01]  /*13a90*/  IMAD R121, R126, 0x7effffff, RZ ;  /* 0x7effffff7e797824 */ /* 0x000fe200078e02ff */
[----:B------:R-:W-:Y:S01]  /*13aa0*/  ISETP.GE.U32.AND P5, PT, R109, 0x7f000001, PT ;  /* 0x7f0000016d00780c */ /* 0x000fe20003fa6070 */
[----:B------:R-:W-:Y:S02]  /*13ab0*/  IMAD R9, R122, 0x7effffff, RZ ;  /* 0x7effffff7a097824 */ /* 0x000fe400078e02ff */
[----:B------:R-:W-:-:S04]  /*13ac0*/  IMAD.HI.U32 R121, R121, 0x7f000001, R126 ;  /* 0x7f00000179797827 */ /* 0x000fc800078e007e */
[----:B------:R-:W-:-:S04]  /*13ad0*/  IMAD.WIDE.U32 R126, R4, R50, RZ ;  /* 0x00000032047e7225 */ /* 0x000fc800078e00ff */
[----:B------:R-:W-:Y:S01]  /*13ae0*/  IMAD.HI.U32 R122, R9, 0x7f000001, R122 ;  /* 0x7f000001097a7827 */ /* 0x000fe200078e007a */
[----:B------:R-:W-:Y:S02]  /*13af0*/  @P1 IADD3 R58, PT, PT, R58, -0x7f000001, RZ ;  /* 0x80ffffff3a3a1810 */ /* 0x000fe40007ffe0ff */
[----:B------:R-:W-:Y:S02]  /*13b00*/  @P0 IADD3 R10, PT, PT, R10, -0x7f000001, RZ ;  /* 0x80ffffff0a0a0810 */ /* 0x000fe40007ffe0ff */
[----:B------:R-:W-:Y:S01]  /*13b10*/  IADD3 R120, PT, PT, R118, R117, RZ ;  /* 0x0000007576787210 */ /* 0x000fe20007ffe0ff */
[----:B------:R-:W-:Y:S01]  /*13b20*/  IMAD R9, R126, 0x7effffff, RZ ;  /* 0x7effffff7e097824 */ /* 0x000fe200078e02ff */
[----:B------:R-:W-:Y:S01]  /*13b30*/  @P5 IADD3 R109, PT, PT, R109, -0x7f000001, RZ ;  /* 0x80ffffff6d6d5810 */ /* 0x000fe20007ffe0ff */
[----:B------:R-:W2:Y:S02]  /*13b40*/  LDL R123, [R1+0x11c] ;  /* 0x00011c00017b7983 */ /* 0x000ea40000100800 */
[----:B------:R-:W-:-:S04]  /*13b50*/  IMAD.HI.U32 R9, R9, 0x7f000001, R126 ;  /* 0x7f00000109097827 */ /* 0x000fc800078e007e */
[----:B------:R-:W-:Y:S01]  /*13b60*/  IMAD.WIDE.U32 R126, R5, R49, RZ ;  /* 0x00000031057e7225 */ /* 0x000fe200078e00ff */
[----:B------:R-:W-:-:S03]  /*13b70*/  IADD3 R10, PT, PT, R10, R58, RZ ;  /* 0x0000003a0a0a7210 */ /* 0x000fc60007ffe0ff */
[----:B------:R-:W-:Y:S02]  /*13b80*/  IMAD R117, R126, 0x7effffff, RZ ;  /* 0x7effffff7e757824 */ /* 0x000fe400078e02ff */
[----:B------:R-:W-:Y:S01]  /*13b90*/  IMAD.WIDE.U32 R4, R5, R50, RZ ;  /* 0x0000003205047225 */ /* 0x000fe200078e00ff */
[----:B------:R-:W-:-:S03]  /*13ba0*/  ISETP.GE.U32.AND P5, PT, R109, 0x7f000001, PT ;  /* 0x7f0000016d00780c */ /* 0x000fc60003fa6070 */
[----:B------:R-:W-:-:S04]  /*13bb0*/  IMAD.HI.U32 R58, R117, 0x7f000001, R126 ;  /* 0x7f000001753a7827 */ /* 0x000fc800078e007e */
[----:B------:R-:W-:Y:S01]  /*13bc0*/  IMAD R117, R4, 0x7effffff, RZ ;  /* 0x7effffff04757824 */ /* 0x000fe200078e02ff */
[----:B------:R-:W-:-:S03]  /*13bd0*/  ISETP.GE.U32.AND P0, PT, R113, 0x7f000001, PT ;  /* 0x7f0000017100780c */ /* 0x000fc60003f06070 */
[----:B------:R-:W-:-:S05]  /*13be0*/  IMAD.HI.U32 R117, R117, 0x7f000001, R4 ;  /* 0x7f00000175757827 */ /* 0x000fca00078e0004 */
[----:B------:R-:W-:Y:S01]  /*13bf0*/  ISETP.GE.U32.AND P1, PT, R117, 0x7f000001, PT ;  /* 0x7f0000017500780c */ /* 0x000fe20003f26070 */
[----:B------:R-:W-:-:S04]  /*13c00*/  @P5 IADD3 R109, PT, PT, R109, -0x7f000001, RZ ;  /* 0x80ffffff6d6d5810 */ /* 0x000fc80007ffe0ff */
[----:B------:R-:W-:Y:S01]  /*13c10*/  @P0 IADD3 R113, PT, PT, R113, -0x7f000001, RZ ;  /* 0x80ffffff71710810 */ /* 0x000fe20007ffe0ff */
[----:B------:R-:W-:Y:S01]  /*13c20*/  ISETP.GE.U32.AND P3, PT, R109, 0x7f000001, PT ;  /* 0x7f0000016d00780c */ /* 0x000fe20003f66070 */
[----:B------:R-:W-:Y:S01]  /*13c30*/  ISETP.GE.U32.AND P0, PT, R14, 0x7f000001, PT ;  /* 0x7f0000010e00780c */ /* 0x000fe20003f06070 */
[----:B------:R-:W-:-:S05]  /*13c40*/  ISETP.GE.U32.AND P2, PT, R122, 0x7f000001, PT ;  /* 0x7f0000017a00780c */ /* 0x000fca0003f46070 */
[----:B------:R-:W-:Y:S01]  /*13c50*/  @P1 IADD3 R117, PT, PT, R117, -0x7f000001, RZ ;  /* 0x80ffffff75751810 */ /* 0x000fe20007ffe0ff */
[----:B------:R-:W-:-:S04]  /*13c60*/  ISETP.GE.U32.AND P1, PT, R113, 0x7f000001, PT ;  /* 0x7f0000017100780c */ /* 0x000fc80003f26070 */
[----:B------:R-:W-:Y:S01]  /*13c70*/  IMAD.WIDE.U32 R4, R117, 0x5fffffa, RZ ;  /* 0x05fffffa75047825 */ /* 0x000fe200078e00ff */
[----:B------:R-:W-:Y:S02]  /*13c80*/  @P3 IADD3 R109, PT, PT, R109, -0x7f000001, RZ ;  /* 0x80ffffff6d6d3810 */ /* 0x000fe40007ffe0ff */
[----:B------:R-:W-:Y:S01]  /*13c90*/  @P0 IADD3 R14, PT, PT, R14, -0x7f000001, RZ ;  /* 0x80ffffff0e0e0810 */ /* 0x000fe20007ffe0ff */
[----:B------:R-:W-:Y:S01]  /*13ca0*/  IMAD R117, R117, 0x6, RZ ;  /* 0x0000000675757824 */ /* 0x000fe200078e02ff */
[----:B------:R-:W-:Y:S02]  /*13cb0*/  @P2 IADD3 R122, PT, PT, R122, -0x7f000001, RZ ;  /* 0x80ffffff7a7a2810 */ /* 0x000fe40007ffe0ff */
[----:B------:R-:W-:Y:S01]  /*13cc0*/  IADD3 R109, PT, PT, R108, R109, RZ ;  /* 0x0000006d6c6d7210 */ /* 0x000fe20007ffe0ff */
[----:B------:R-:W-:Y:S01]  /*13cd0*/  IMAD.HI.U32 R108, R117, 0x7f000001, R4 ;  /* 0x7f000001756c7827 */ /* 0x000fe200078e0004 */
[----:B------:R-:W-:-:S03]  /*13ce0*/  @P1 IADD3 R113, PT, PT, R113, -0x7f000001, RZ ;  /* 0x80ffffff71711810 */ /* 0x000fc60007ffe0ff */
[----:B------:R-:W-:Y:S01]  /*13cf0*/  IMAD.WIDE.U32 R4, R14, R49, RZ ;  /* 0x000000310e047225 */ /* 0x000fe200078e00ff */
[----:B------:R-:W-:-:S03]  /*13d00*/  IADD3 R122, PT, PT, R113, R122, RZ ;  /* 0x0000007a717a7210 */ /* 0x000fc60007ffe0ff */
[----:B------:R-:W-:Y:S01]  /*13d10*/  IMAD R113, R4, 0x7effffff, RZ ;  /* 0x7effffff04717824 */ /* 0x000fe200078e02ff */
[----:B------:R-:W-:-:S03]  /*13d20*/  ISETP.GE.U32.AND P0, PT, R9, 0x7f000001, PT ;  /* 0x7f0000010900780c */ /* 0x000fc60003f06070 */
[----:B------:R-:W-:-:S05]  /*13d30*/  IMAD.HI.U32 R113, R113, 0x7f000001, R4 ;  /* 0x7f00000171717827 */ /* 0x000fca00078e0004 */
[----:B------:R-:W-:-:S05]  /*13d40*/  ISETP.GE.U32.AND P1, PT, R113, 0x7f000001, PT ;  /* 0x7f0000017100780c */ /* 0x000fca0003f26070 */
[----:B------:R-:W-:Y:S01]  /*13d50*/  @P0 IADD3 R9, PT, PT, R9, -0x7f000001, RZ ;  /* 0x80ffffff09090810 */ /* 0x000fe20007ffe0ff */
[----:B------:R-:W-:Y:S01]  /*13d60*/  ISETP.GE.U32.AND P0, PT, R121, 0x7f000001, PT ;  /* 0x7f0000017900780c */ /* 0x000fe20003f06070 */
[----:B------:R-:W-:-:S06]  /*13d70*/  ISETP.GE.U32.AND P2, PT, R58, 0x7f000001, PT ;  /* 0x7f0000013a00780c */ /* 0x000fcc0003f46070 */
[----:B------:R-:W-:Y:S01]  /*13d80*/  @P1 IADD3 R113, PT, PT, R113, -0x7f000001, RZ ;  /* 0x80ffffff71711810 */ /* 0x000fe20007ffe0ff */
[----:B------:R-:W-:-:S04]  /*13d90*/  ISETP.GE.U32.AND P1, PT, R9, 0x7f000001, PT ;  /* 0x7f0000010900780c */ /* 0x000fc80003f26070 */
[----:B------:R-:W-:Y:S01]  /*13da0*/  IMAD.WIDE.U32 R4, R113, 0x5fffffa, RZ ;  /* 0x05fffffa71047825 */ /* 0x000fe200078e00ff */
[----:B------:R-:W-:-:S03]  /*13db0*/  @P0 IADD3 R121, PT, PT, R121, -0x7f000001, RZ ;  /* 0x80ffffff79790810 */ /* 0x000fc60007ffe0ff */
[----:B------:R-:W-:Y:S01]  /*13dc0*/  IMAD R113, R113, 0x6, RZ ;  /* 0x0000000671717824 */ /* 0x000fe200078e02ff */
[----:B------:R-:W-:Y:S01]  /*13dd0*/  @P2 IADD3 R58, PT, PT, R58, -0x7f000001, RZ ;  /* 0x80ffffff3a3a2810 */ /* 0x000fe20007ffe0ff */
[----:B------:R-:W-:-:S03]  /*13de0*/  ISETP.GE.U32.AND P0, PT, R121, 0x7f000001, PT ;  /* 0x7f0000017900780c */ /* 0x000fc60003f06070 */
[----:B------:R-:W-:Y:S01]  /*13df0*/  @P1 IADD3 R9, PT, PT, R9, -0x7f000001, RZ ;  /* 0x80ffffff09091810 */ /* 0x000fe20007ffe0ff */
[----:B------:R-:W-:Y:S01]  /*13e00*/  ISETP.GE.U32.AND P1, PT, R108, 0x7f000001, PT ;  /* 0x7f0000016c00780c */ /* 0x000fe20003f26070 */
[----:B------:R-:W-:-:S04]  /*13e10*/  IMAD.HI.U32 R118, R113, 0x7f000001, R4 ;  /* 0x7f00000171767827 */ /* 0x000fc800078e0004 */
[----:B------:R-:W-:Y:S01]  /*13e20*/  IMAD.WIDE.U32 R4, R14, R42, RZ ;  /* 0x0000002a0e047225 */ /* 0x000fe200078e00ff */
[----:B------:R-:W-:-:S03]  /*13e30*/  IADD3 R58, PT, PT, R9, R58, RZ ;  /* 0x0000003a093a7210 */ /* 0x000fc60007ffe0ff */
        /* <DEDUP_REMOVED lines=49> */
[----:B------:R-:W-:Y:S02]  /*14150*/  IMAD.HI.U32 R124, R125, 0x7f000001, R4 ;  /* 0x7f0000017d7c7827 */ /* 0x000fe400078e0004 */
[----:B------:R-:W3:Y:S01]  /*14160*/  LDL.64 R4, [R1+0x100] ;  /* 0x0001000001047983 */ /* 0x000ee20000100a00 */
[----:B------:R-:W-:-:S03]  /*14170*/  ISETP.GE.U32.AND P0, PT, R8, 0x7f000001, PT ;  /* 0x7f0000010800780c */ /* 0x000fc60003f06070 */
[----:B------:R0:W-:Y:S10]  /*14180*/  STL [R1+0x118], R8 ;  /* 0x0001180801007387 */ /* 0x0001f40000100800 */
[----:B0-----:R-:W-:Y:S01]  /*14190*/  @P0 IADD3 R8, PT, PT, R8, -0x7f000001, RZ ;  /* 0x80ffffff08080810 */ /* 0x001fe20007ffe0ff */
[----:B------:R-:W-:-:S13]  /*141a0*/  ISETP.GE.U32.AND P0, PT, R0, 0x7f000001, PT ;  /* 0x7f0000010000780c */ /* 0x000fda0003f06070 */
[----:B------:R-:W-:-:S04]  /*141b0*/  @P0 IADD3 R0, PT, PT, R0, -0x7f000001, RZ ;  /* 0x80ffffff00000810 */ /* 0x000fc80007ffe0ff */
[----:B--2---:R-:W-:-:S05]  /*141c0*/  IADD3 R126, PT, PT, R0, R123, RZ ;  /* 0x0000007b007e7210 */ /* 0x004fca0007ffe0ff */
[C---:B------:R-:W-:Y:S01]  /*141d0*/  ISETP.GE.U32.AND P0, PT, R126.reuse, 0x7f000001, PT ;  /* 0x7f0000017e00780c */ /* 0x040fe20003f06070 */
[----:B------:R0:W-:Y:S04]  /*141e0*/  STL [R1+0x11c], R126 ;  /* 0x00011c7e01007387 */ /* 0x0001e80000100800 */
[----:B------:R1:W-:Y:S08]  /*141f0*/  STL [R1+0x118], R8 ;  /* 0x0001180801007387 */ /* 0x0003f00000100800 */
[----:B0-----:R-:W-:-:S05]  /*14200*/  @P0 IADD3 R126, PT, PT, R126, -0x7f000001, RZ ;  /* 0x80ffffff7e7e0810 */ /* 0x001fca0007ffe0ff */
[----:B------:R-:W-:Y:S01]  /*14210*/  STL [R1+0x11c], R126 ;  /* 0x00011c7e01007387 */ /* 0x000fe20000100800 */
[----:B------:R-:W-:Y:S01]  /*14220*/  ISETP.GE.U32.AND P1, PT, R14, 0x7f000001, PT ;  /* 0x7f0000010e00780c */ /* 0x000fe20003f26070 */
[----:B------:R-:W-:-:S12]  /*14230*/  ISETP.GE.U32.AND P0, PT, R10, 0x7f000001, PT ;  /* 0x7f0000010a00780c */ /* 0x000fd80003f06070 */
[----:B------:R-:W-:Y:S02]  /*14240*/  @P1 IADD3 R14, PT, PT, R14, -0x7f000001, RZ ;  /* 0x80ffffff0e0e1810 */ /* 0x000fe40007ffe0ff */
[----:B------:R-:W-:-:S04]  /*14250*/  @P0 IADD3 R10, PT, PT, R10, -0x7f000001, RZ ;  /* 0x80ffffff0a0a0810 */ /* 0x000fc80007ffe0ff */
[----:B------:R-:W-:Y:S01]  /*14260*/  IADD3 R10, PT, PT, R10, R14, RZ ;  /* 0x0000000e0a0a7210 */ /* 0x000fe20007ffe0ff */
[----:B------:R-:W-:-:S04]  /*14270*/  ISETP.GE.U32.AND P1, PT, R9, 0x7f000001, PT ;  /* 0x7f0000010900780c */ /* 0x000fc80003f26070 */
[----:B------:R-:W-:-:S09]  /*14280*/  ISETP.GE.U32.AND P0, PT, R10, 0x7f000001, PT ;  /* 0x7f0000010a00780c */ /* 0x000fd20003f06070 */
[----:B------:R-:W-:-:S04]  /*14290*/  @P1 IADD3 R9, PT, PT, R9, -0x7f000001, RZ ;  /* 0x80ffffff09091810 */ /* 0x000fc80007ffe0ff */
[----:B------:R-:W-:-:S04]  /*142a0*/  @P0 IADD3 R10, PT, PT, R10, -0x7f000001, RZ ;  /* 0x80ffffff0a0a0810 */ /* 0x000fc80007ffe0ff */
[----:B------:R-:W-:Y:S01]  /*142b0*/  IADD3 R10, PT, PT, R10, R9, RZ ;  /* 0x000000090a0a7210 */ /* 0x000fe20007ffe0ff */
[----:B------:R-:W-:-:S04]  /*142c0*/  ISETP.GE.U32.AND P0, PT, R109, 0x7f000001, PT ;  /* 0x7f0000016d00780c */ /* 0x000fc80003f06070 */
[----:B------:R-:W-:Y:S01]  /*142d0*/  ISETP.GE.U32.AND P1, PT, R10, 0x7f000001, PT ;  /* 0x7f0000010a00780c */ /* 0x000fe20003f26070 */
[----:B---3--:R-:W1:Y:S04]  /*142e0*/  LD.E R0, desc[UR14][R4.64+0x130] ;  /* 0x0001300e04007980 */ /* 0x008e68000c101900 */
[----:B------:R-:W2:Y:S04]  /*142f0*/  LD.E R14, desc[UR14][R4.64+0x134] ;  /* 0x0001340e040e7980 */ /* 0x000ea8000c101900 */
[----:B------:R-:W-:-:S04]  /*14300*/  @P0 IADD3 R109, PT, PT, R109, -0x7f000001, RZ ;  /* 0x80ffffff6d6d0810 */ /* 0x000fc80007ffe0ff */
[----:B------:R-:W-:-:S05]  /*14310*/  @P1 IADD3 R10, PT, PT, R10, -0x7f000001, RZ ;  /* 0x80ffffff0a0a1810 */ /* 0x000fca0007ffe0ff */
[----:B------:R-:W-:Y:S01]  /*14320*/  ISETP.GE.U32.AND P2, PT, R10, R109, PT ;  /* 0x0000006d0a00720c */ /* 0x000fe20003f46070 */
[----:B------:R-:W-:Y:S02]  /*14330*/  IADD3 R109, PT, PT, -R109, R10, RZ ;  /* 0x0000000a6d6d7210 */ /* 0x000fe40007ffe1ff */
[----:B------:R-:W3:Y:S01]  /*14340*/  LD.E R10, desc[UR14][R4.64+0x138] ;  /* 0x0001380e040a7980 */ /* 0x000ee2000c101900 */
[----:B------:R-:W-:Y:S01]  /*14350*/  ISETP.GE.U32.AND P0, PT, R58, 0x7f000001, PT ;  /* 0x7f0000013a00780c */ /* 0x000fe20003f06070 */
[----:B------:R-:W-:-:S08]  /*14360*/  ISETP.GE.U32.AND P1, PT, R108, 0x7f000001, PT ;  /* 0x7f0000016c00780c */ /* 0x000fd00003f26070 */
[----:B------:R-:W-:-:S04]  /*14370*/  @!P2 IADD3 R109, PT, PT, R109, 0x7f000001, RZ ;  /* 0x7f0000016d6da810 */ /* 0x000fc80007ffe0ff */
[----:B------:R-:W-:Y:S01]  /*14380*/  @P0 IADD3 R58, PT, PT, R58, -0x7f000001, RZ ;  /* 0x80ffffff3a3a0810 */ /* 0x000fe20007ffe0ff */
[----:B------:R-:W-:Y:S01]  /*14390*/  ISETP.GE.U32.AND P0, PT, R105, 0x7f000001, PT ;  /* 0x7f0000016900780c */ /* 0x000fe20003f06070 */
[----:B------:R-:W-:Y:S01]  /*143a0*/  @P1 IADD3 R108, PT, PT, R108, -0x7f000001, RZ ;  /* 0x80ffffff6c6c1810 */ /* 0x000fe20007ffe0ff */
[----:B------:R-:W-:Y:S01]  /*143b0*/  ISETP.GE.U32.AND P1, PT, R107, 0x7f000001, PT ;  /* 0x7f0000016b00780c */ /* 0x000fe20003f26070 */
[----:B------:R-:W-:-:S10]  /*143c0*/  ISETP.GE.U32.AND P2, PT, R104, 0x7f000001, PT ;  /* 0x7f0000016800780c */ /* 0x000fd40003f46070 */
[----:B------:R-:W-:Y:S02]  /*143d0*/  @P0 IADD3 R105, PT, PT, R105, -0x7f000001, RZ ;  /* 0x80ffffff69690810 */ /* 0x000fe40007ffe0ff */
[----:B------:R-:W-:-:S03]  /*143e0*/  @P1 IADD3 R107, PT, PT, R107, -0x7f000001, RZ ;  /* 0x80ffffff6b6b1810 */ /* 0x000fc60007ffe0ff */
[----:B------:R-:W-:Y:S02]  /*143f0*/  ISETP.GE.U32.AND P0, PT, R105, 0x7f000001, PT ;  /* 0x7f0000016900780c */ /* 0x000fe40003f06070 */
[----:B------:R-:W-:Y:S01]  /*14400*/  ISETP.GE.U32.AND P1, PT, R107, 0x7f000001, PT ;  /* 0x7f0000016b00780c */ /* 0x000fe20003f26070 */
[----:B------:R-:W-:Y:S01]  /*14410*/  @P2 IADD3 R104, PT, PT, R104, -0x7f000001, RZ ;  /* 0x80ffffff68682810 */ /* 0x000fe20007ffe0ff */
[----:B------:R-:W-:-:S04]  /*14420*/  ISETP.GE.U32.AND P4, PT, R119, 0x7f000001, PT ;  /* 0x7f0000017700780c */ /* 0x000fc80003f86070 */
[----:B------:R-:W-:-:S05]  /*14430*/  ISETP.GE.U32.AND P3, PT, R104, 0x7f000001, PT ;  /* 0x7f0000016800780c */ /* 0x000fca0003f66070 */
[----:B------:R-:W-:Y:S02]  /*14440*/  @P0 IADD3 R105, PT, PT, R105, -0x7f000001, RZ ;  /* 0x80ffffff69690810 */ /* 0x000fe40007ffe0ff */
[----:B------:R-:W-:-:S03]  /*14450*/  @P1 IADD3 R107, PT, PT, R107, -0x7f000001, RZ ;  /* 0x80ffffff6b6b1810 */ /* 0x000fc60007ffe0ff */
[----:B------:R-:W-:Y:S02]  /*14460*/  ISETP.GE.U32.AND P2, PT, R105, 0x7f000001, PT ;  /* 0x7f0000016900780c */ /* 0x000fe40003f46070 */
[----:B------:R-:W-:Y:S01]  /*14470*/  ISETP.GE.U32.AND P0, PT, R107, 0x7f000001, PT ;  /* 0x7f0000016b00780c */ /* 0x000fe20003f06070 */
[----:B------:R-:W-:Y:S02]  /*14480*/  @P4 IADD3 R119, PT, PT, R119, -0x7f000001, RZ ;  /* 0x80ffffff77774810 */ /* 0x000fe40007ffe0ff */
[----:B------:R-:W-:-:S03]  /*14490*/  @P3 IADD3 R104, PT, PT, R104, -0x7f000001, RZ ;  /* 0x80ffffff68683810 */ /* 0x000fc60007ffe0ff */
[----:B------:R-:W-:-:S05]  /*144a0*/  ISETP.GE.U32.AND P5, PT, R119, 0x7f000001, PT ;  /* 0x7f0000017700780c */ /* 0x000fca0003fa6070 */
[----:B------:R-:W-:Y:S01]  /*144b0*/  @P2 IADD3 R105, PT, PT, R105, -0x7f000001, RZ ;  /* 0x80ffffff69692810 */ /* 0x000fe20007ffe0ff */
[----:B------:R-:W-:Y:S01]  /*144c0*/  ISETP.GE.U32.AND P2, PT, R104, 0x7f000001, PT ;  /* 0x7f0000016800780c */ /* 0x000fe20003f46070 */
[----:B------:R-:W-:-:S03]  /*144d0*/  @P0 IADD3 R107, PT, PT, R107, -0x7f000001, RZ ;  /* 0x80ffffff6b6b0810 */ /* 0x000fc60007ffe0ff */
[----:B------:R-:W-:Y:S02]  /*144e0*/  ISETP.GE.U32.AND P4, PT, R105, 0x7f000001, PT ;  /* 0x7f0000016900780c */ /* 0x000fe40003f86070 */
[----:B------:R-:W-:Y:S01]  /*144f0*/  ISETP.GE.U32.AND P3, PT, R107, 0x7f000001, PT ;  /* 0x7f0000016b00780c */ /* 0x000fe20003f66070 */
[----:B------:R-:W-:Y:S01]  /*14500*/  ISETP.GE.U32.AND P0, PT, R118, 0x7f000001, PT ;  /* 0x7f0000017600780c */ /* 0x000fe20003f06070 */
[----:B------:R-:W-:-:S05]  /*14510*/  @P5 IADD3 R119, PT, PT, R119, -0x7f000001, RZ ;  /* 0x80ffffff77775810 */ /* 0x000fca0007ffe0ff */
[----:B------:R-:W-:-:S04]  /*14520*/  @P2 IADD3 R104, PT, PT, R104, -0x7f000001, RZ ;  /* 0x80ffffff68682810 */ /* 0x000fc80007ffe0ff */
[----:B------:R-:W-:Y:S01]  /*14530*/  @P4 IADD3 R105, PT, PT, R105, -0x7f000001, RZ ;  /* 0x80ffffff69694810 */ /* 0x000fe20007ffe0ff */
[----:B------:R-:W-:Y:S01]  /*14540*/  ISETP.GE.U32.AND P4, PT, R119, 0x7f000001, PT ;  /* 0x7f0000017700780c */ /* 0x000fe20003f86070 */
[----:B------:R-:W-:Y:S01]  /*14550*/  ISETP.GE.U32.AND P5, PT, R104, 0x7f000001, PT ;  /* 0x7f0000016800780c */ /* 0x000fe20003fa6070 */
[----:B------:R-:W-:Y:S01]  /*14560*/  ISETP.GE.U32.AND P1, PT, R121, 0x7f000001, PT ;  /* 0x7f0000017900780c */ /* 0x000fe20003f26070 */
[----:B------:R-:W-:Y:S01]  /*14570*/  @P3 IADD3 R107, PT, PT, R107, -0x7f000001, RZ ;  /* 0x80ffffff6b6b3810 */ /* 0x000fe20007ffe0ff */
[----:B------:R-:W-:Y:S01]  /*14580*/  ISETP.GE.U32.AND P2, PT, R105, 0x7f000001, PT ;  /* 0x7f0000016900780c */ /* 0x000fe20003f46070 */
[----:B------:R-:W-:-:S03]  /*14590*/  @P0 IADD3 R118, PT, PT, R118, -0x7f000001, RZ ;  /* 0x80ffffff76760810 */ /* 0x000fc60007ffe0ff */
[----:B------:R-:W-:-:S05]  /*145a0*/  ISETP.GE.U32.AND P0, PT, R107, 0x7f000001, PT ;  /* 0x7f0000016b00780c */ /* 0x000fca0003f06070 */
[----:B------:R-:W-:Y:S02]  /*145b0*/  @P4 IADD3 R119, PT, PT, R119, -0x7f000001, RZ ;  /* 0x80ffffff77774810 */ /* 0x000fe40007ffe0ff */
[----:B------:R-:W-:Y:S02]  /*145c0*/  @P5 IADD3 R104, PT, PT, R104, -0x7f000001, RZ ;  /* 0x80ffffff68685810 */ /* 0x000fe40007ffe0ff */
[----:B------:R-:W-:Y:S02]  /*145d0*/  @P1 IADD3 R121, PT, PT, R121, -0x7f000001, RZ ;  /* 0x80ffffff79791810 */ /* 0x000fe40007ffe0ff */
[----:B------:R-:W-:Y:S01]  /*145e0*/  @P2 IADD3 R105, PT, PT, R105, -0x7f000001, RZ ;  /* 0x80ffffff69692810 */ /* 0x000fe20007ffe0ff */
[----:B------:R-:W-:Y:S01]  /*145f0*/  ISETP.GE.U32.AND P1, PT, R119, 0x7f000001, PT ;  /* 0x7f0000017700780c */ /* 0x000fe20003f26070 */
[----:B------:R-:W-:Y:S01]  /*14600*/  ISETP.GE.U32.AND P3, PT, R104, 0x7f000001, PT ;  /* 0x7f0000016800780c */ /* 0x000fe20003f66070 */
[----:B------:R-:W-:Y:S01]  /*14610*/  ISETP.GE.U32.AND P4, PT, R124, 0x7f000001, PT ;  /* 0x7f0000017c00780c */ /* 0x000fe20003f86070 */
[----:B------:R-:W-:-:S02]  /*14620*/  @P0 IADD3 R107, PT, PT, R107, -0x7f000001, RZ ;  /* 0x80ffffff6b6b0810 */ /* 0x000fc40007ffe0ff */
[----:B------:R-:W-:Y:S01]  /*14630*/  IADD3 R105, PT, PT, R105, UR6, RZ ;  /* 0x0000000669697c10 */ /* 0x000fe2000fffe0ff */
[----:B------:R-:W-:Y:S01]  /*14640*/  ISETP.GE.U32.AND P5, PT, R122, 0x7f000001, PT ;  /* 0x7f0000017a00780c */ /* 0x000fe20003fa6070 */
[----:B------:R-:W-:-:S03]  /*14650*/  IADD3 R118, PT, PT, R121, R118, RZ ;  /* 0x0000007679767210 */ /* 0x000fc60007ffe0ff */
[----:B------:R-:W-:Y:S02]  /*14660*/  ISETP.GE.U32.AND P2, PT, R105, 0x7f000001, PT ;  /* 0x7f0000016900780c */ /* 0x000fe40003f46070 */
[----:B------:R-:W-:Y:S01]  /*14670*/  ISETP.GE.U32.AND P6, PT, R118, 0x7f000001, PT ;  /* 0x7f0000017600780c */ /* 0x000fe20003fc6070 */
[----:B------:R-:W-:Y:S02]  /*14680*/  @P1 IADD3 R119, PT, PT, R119, -0x7f000001, RZ ;  /* 0x80ffffff77771810 */ /* 0x000fe40007ffe0ff */
[----:B------:R-:W-:Y:S01]  /*14690*/  @P3 IADD3 R104, PT, PT, R104, -0x7f000001, RZ ;  /* 0x80ffffff68683810 */ /* 0x000fe20007ffe0ff */
[----:B------:R-:W-:Y:S01]  /*146a0*/  ISETP.GE.U32.AND P3, PT, R113, 0x7f000001, PT ;  /* 0x7f0000017100780c */ /* 0x000fe20003f66070 */
[----:B------:R-:W-:Y:S02]  /*146b0*/  @P4 IADD3 R124, PT, PT, R124, -0x7f000001, RZ ;  /* 0x80ffffff7c7c4810 */ /* 0x000fe40007ffe0ff */
[----:B------:R-:W-:Y:S02]  /*146c0*/  IADD3 R58, PT, PT, R58, R108, RZ ;  /* 0x0000006c3a3a7210 */ /* 0x000fe40007ffe0ff */
[----:B------:R-:W-:Y:S01]  /*146d0*/  @P5 IADD3 R122, PT, PT, R122, -0x7f000001, RZ ;  /* 0x80ffffff7a7a5810 */ /* 0x000fe20007ffe0ff */
[----:B------:R-:W-:Y:S01]  /*146e0*/  ISETP.GE.U32.AND P0, PT, R119, 0x7f000001, PT ;  /* 0x7f0000017700780c */ /* 0x000fe20003f06070 */
[----:B------:R-:W-:Y:S01]  /*146f0*/  @P2 IADD3 R105, PT, PT, R105, -0x7f000001, RZ ;  /* 0x80ffffff69692810 */ /* 0x000fe20007ffe0ff */
[----:B------:R-:W-:Y:S01]  /*14700*/  ISETP.GE.U32.AND P2, PT, R117, 0x7f000001, PT ;  /* 0x7f0000017500780c */ /* 0x000fe20003f46070 */
[----:B------:R-:W-:Y:S01]  /*14710*/  ISETP.GE.U32.AND P5, PT, R58, 0x7f000001, PT ;  /* 0x7f0000013a00780c */ /* 0x000fe20003fa6070 */
[----:B------:R-:W-:Y:S01]  /*14720*/  ISETP.GE.U32.AND P4, PT, R120, 0x7f000001, PT ;  /* 0x7f0000017800780c */ /* 0x000fe20003f86070 */
[----:B------:R-:W-:-:S02]  /*14730*/  @P6 IADD3 R118, PT, PT, R118, -0x7f000001, RZ ;  /* 0x80ffffff76766810 */ /* 0x000fc40007ffe0ff */
[----:B------:R-:W-:Y:S02]  /*14740*/  @P3 IADD3 R113, PT, PT, R113, -0x7f000001, RZ ;  /* 0x80ffffff71713810 */ /* 0x000fe40007ffe0ff */
[----:B------:R-:W-:-:S04]  /*14750*/  IADD3 R104, PT, PT, R105, R104, RZ ;  /* 0x0000006869687210 */ /* 0x000fc80007ffe0ff */
[----:B------:R-:W-:Y:S01]  /*14760*/  @P0 IADD3 R119, PT, PT, R119, -0x7f000001, RZ ;  /* 0x80ffffff77770810 */ /* 0x000fe20007ffe0ff */
[----:B------:R-:W-:Y:S01]  /*14770*/  ISETP.GE.U32.AND P0, PT, R104, 0x7f000001, PT ;  /* 0x7f0000016800780c */ /* 0x000fe20003f06070 */
[----:B------:R-:W-:Y:S02]  /*14780*/  @P2 IADD3 R117, PT, PT, R117, -0x7f000001, RZ ;  /* 0x80ffffff75752810 */ /* 0x000fe40007ffe0ff */
[----:B------:R-:W-:Y:S02]  /*14790*/  @P5 IADD3 R58, PT, PT, R58, -0x7f000001, RZ ;  /* 0x80ffffff3a3a5810 */ /* 0x000fe40007ffe0ff */
[----:B------:R-:W-:Y:S02]  /*147a0*/  @P4 IADD3 R120, PT, PT, R120, -0x7f000001, RZ ;  /* 0x80ffffff78784810 */ /* 0x000fe40007ffe0ff */
[----:B------:R-:W-:Y:S01]  /*147b0*/  IADD3 R117, PT, PT, R58, R117, RZ ;  /* 0x000000753a757210 */ /* 0x000fe20007ffe0ff */
[----:B-1----:R-:W-:-:S04]  /*147c0*/  IMAD.WIDE.U32 R8, R0, R109, RZ ;  /* 0x0000006d00087225 */ /* 0x002fc800078e00ff */
[----:B------:R-:W-:-:S04]  /*147d0*/  IMAD R123, R8, 0x7effffff, RZ ;  /* 0x7effffff087b7824 */ /* 0x000fc800078e02ff */
[----:B------:R-:W-:Y:S02]  /*147e0*/  IMAD.HI.U32 R8, R123, 0x7f000001, R8 ;  /* 0x7f0000017b087827 */ /* 0x000fe400078e0008 */
[----:B------:R0:W4:Y:S02]  /*147f0*/  LD.E R9, desc[UR14][R4.64+0x13c] ;  /* 0x00013c0e04097980 */ /* 0x000124000c101900 */
[----:B0-----:R-:W-:-:S05]  /*14800*/  IADD3 R4, PT, PT, R107, UR9, RZ ;  /* 0x000000096b047c10 */ /* 0x001fca000fffe0ff */
[----:B------:R-:W-:Y:S01]  /*14810*/  ISETP.GE.U32.AND P1, PT, R4, 0x7f000001, PT ;  /* 0x7f0000010400780c */ /* 0x000fe20003f26070 */
[----:B------:R-:W-:Y:S02]  /*14820*/  IADD3 R5, PT, PT, R122, R124, RZ ;  /* 0x0000007c7a057210 */ /* 0x000fe40007ffe0ff */
[----:B------:R-:W-:-:S10]  /*14830*/  IADD3 R107, PT, PT, R118, R113, RZ ;  /* 0x00000071766b7210 */ /* 0x000fd40007ffe0ff */
[----:B------:R-:W-:Y:S01]  /*14840*/  @P1 IADD3 R4, PT, PT, R4, -0x7f000001, RZ ;  /* 0x80ffffff04041810 */ /* 0x000fe20007ffe0ff */
[----:B------:R-:W-:Y:S01]  /*14850*/  ISETP.GE.U32.AND P1, PT, R5, 0x7f000001, PT ;  /* 0x7f0000010500780c */ /* 0x000fe20003f26070 */
[----:B------:R-:W-:Y:S02]  /*14860*/  ISETP.GE.U32.AND P3, PT, R107, 0x7f000001, PT ;  /* 0x7f0000016b00780c */ /* 0x000fe40003f66070 */
[----:B------:R-:W-:Y:S01]  /*14870*/  IADD3 R4, PT, PT, R4, R119, RZ ;  /* 0x0000007704047210 */ /* 0x000fe20007ffe0ff */
[----:B------:R-:W-:-:S09]  /*14880*/  ISETP.GE.U32.AND P2, PT, R117, 0x7f000001, PT ;  /* 0x7f0000017500780c */ /* 0x000fd20003f46070 */
[----:B------:R-:W-:Y:S01]  /*14890*/  @P1 IADD3 R5, PT, PT, R5, -0x7f000001, RZ ;  /* 0x80ffffff05051810 */ /* 0x000fe20007ffe0ff */
[----:B------:R-:W-:-:S04]  /*148a0*/  ISETP.GE.U32.AND P1, PT, R4, 0x7f000001, PT ;  /* 0x7f0000010400780c */ /* 0x000fc80003f26070 */
[----:B------:R-:W-:Y:S01]  /*148b0*/  ISETP.GE.U32.AND P4, PT, R5, R120, PT ;  /* 0x000000780500720c */ /* 0x000fe20003f86070 */
[----:B------:R-:W-:Y:S02]  /*148c0*/  @P0 IADD3 R104, PT, PT, R104, -0x7f000001, RZ ;  /* 0x80ffffff68680810 */ /* 0x000fe40007ffe0ff */
[----:B------:R-:W-:Y:S02]  /*148d0*/  @P3 IADD3 R107, PT, PT, R107, -0x7f000001, RZ ;  /* 0x80ffffff6b6b3810 */ /* 0x000fe40007ffe0ff */
[----:B------:R-:W-:-:S03]  /*148e0*/  IADD3 R120, PT, PT, -R120, R5, RZ ;  /* 0x0000000578787210 */ /* 0x000fc60007ffe1ff */
[----:B------:R-:W-:Y:S01]  /*148f0*/  ISETP.GE.U32.AND P0, PT, R107, R104, PT ;  /* 0x000000686b00720c */ /* 0x000fe20003f06070 */
[----:B------:R-:W-:Y:S02]  /*14900*/  @P2 IADD3 R117, PT, PT, R117, -0x7f000001, RZ ;  /* 0x80ffffff75752810 */ /* 0x000fe40007ffe0ff */
[----:B------:R-:W-:Y:S02]  /*14910*/  @P1 IADD3 R4, PT, PT, R4, -0x7f000001, RZ ;  /* 0x80ffffff04041810 */ /* 0x000fe40007ffe0ff */
[----:B------:R-:W-:Y:S02]  /*14920*/  @!P4 IADD3 R120, PT, PT, R120, 0x7f000001, RZ ;  /* 0x7f0000017878c810 */ /* 0x000fe40007ffe0ff */
[----:B------:R-:W-:Y:S01]  /*14930*/  IADD3 R107, PT, PT, -R104, R107, RZ ;  /* 0x0000006b686b7210 */ /* 0x000fe20007ffe1ff */
[----:B------:R-:W-:Y:S02]  /*14940*/  ISETP.GE.U32.AND P1, PT, R117, R4, PT ;  /* 0x000000047500720c */ /* 0x000fe40003f26070 */
[----:B------:R-:W-:-:S03]  /*14950*/  IMAD.WIDE.U32 R104, R0, R120, RZ ;  /* 0x0000007800687225 */ /* 0x000fc600078e00ff */
[----:B------:R-:W-:Y:S01]  /*14960*/  @!P0 IADD3 R107, PT, PT, R107, 0x7f000001, RZ ;  /* 0x7f0000016b6b8810 */ /* 0x000fe20007ffe0ff */
[----:B------:R-:W-:-:S04]  /*14970*/  IMAD R5, R104, 0x7effffff, RZ ;  /* 0x7effffff68057824 */ /* 0x000fc800078e02ff */
[----:B------:R-:W-:Y:S01]  /*14980*/  IMAD.HI.U32 R104, R5, 0x7f000001, R104 ;  /* 0x7f00000105687827 */ /* 0x000fe200078e0068 */
[----:B------:R-:W-:-:S03]  /*14990*/  IADD3 R105, PT, PT, -R4, R117, RZ ;  /* 0x0000007504697210 */ /* 0x000fc60007ffe1ff */
[----:B------:R-:W-:Y:S01]  /*149a0*/  IMAD.WIDE.U32 R4, R0, R107, RZ ;  /* 0x0000006b00047225 */ /* 0x000fe200078e00ff */
[----:B------:R-:W-:-:S03]  /*149b0*/  @!P1 IADD3 R105, PT, PT, R105, 0x7f000001, RZ ;  /* 0x7f00000169699810 */ /* 0x000fc60007ffe0ff */
[----:B------:R-:W-:-:S04]  /*149c0*/  IMAD R113, R4, 0x7effffff, RZ ;  /* 0x7effffff04717824 */ /* 0x000fc800078e02ff */
[----:B------:R-:W-:-:S04]  /*149d0*/  IMAD.HI.U32 R58, R113, 0x7f000001, R4 ;  /* 0x7f000001713a7827 */ /* 0x000fc800078e0004 */
[----:B------:R-:W-:-:S04]  /*149e0*/  IMAD.WIDE.U32 R4, R0, R105, RZ ;  /* 0x0000006900047225 */ /* 0x000fc800078e00ff */
[----:B------:R-:W-:-:S04]  /*149f0*/  IMAD R113, R4, 0x7effffff, RZ ;  /* 0x7effffff04717824 */ /* 0x000fc800078e02ff */
[----:B------:R-:W-:-:S04]  /*14a00*/  IMAD.HI.U32 R108, R113, 0x7f000001, R4 ;  /* 0x7f000001716c7827 */ /* 0x000fc800078e0004 */
[----:B--2---:R-:W-:-:S04]  /*14a10*/  IMAD.WIDE.U32 R4, R14, R107, RZ ;  /* 0x0000006b0e047225 */ /* 0x004fc800078e00ff */
        /* <DEDUP_REMOVED lines=8> */
[----:B---3--:R-:W-:Y:S01]  /*14aa0*/  IMAD.WIDE.U32 R4, R10, R120, RZ ;  /* 0x000000780a047225 */ /* 0x008fe200078e00ff */
[----:B------:R-:W-:-:S03]  /*14ab0*/  ISETP.GE.U32.AND P0, PT, R122, 0x7f000001, PT ;  /* 0x7f0000017a00780c */ /* 0x000fc60003f06070 */
[----:B------:R-:W-:-:S04]  /*14ac0*/  IMAD R121, R4, 0x7effffff, RZ ;  /* 0x7effffff04797824 */ /* 0x000fc800078e02ff */
[----:B------:R-:W-:-:S05]  /*14ad0*/  IMAD.HI.U32 R121, R121, 0x7f000001, R4 ;  /* 0x7f00000179797827 */ /* 0x000fca00078e0004 */
[----:B------:R-:W-:Y:S01]  /*14ae0*/  ISETP.GE.U32.AND P1, PT, R121, 0x7f000001, PT ;  /* 0x7f0000017900780c */ /* 0x000fe20003f26070 */
[----:B------:R-:W-:Y:S01]  /*14af0*/  IMAD.WIDE.U32 R4, R14, R120, RZ ;  /* 0x000000780e047225 */ /* 0x000fe200078e00ff */
[----:B------:R-:W-:-:S03]  /*14b00*/  @P0 IADD3 R122, PT, PT, R122, -0x7f000001, RZ ;  /* 0x80ffffff7a7a0810 */ /* 0x000fc60007ffe0ff */
[----:B------:R-:W-:Y:S02]  /*14b10*/  IMAD R117, R4, 0x7effffff, RZ ;  /* 0x7effffff04757824 */ /* 0x000fe400078e02ff */
[----:B------:R-:W-:-:S04]  /*14b20*/  IMAD.WIDE.U32 R118, R122, 0x5fffffa, RZ ;  /* 0x05fffffa7a767825 */ /* 0x000fc800078e00ff */
[----:B------:R-:W-:Y:S02]  /*14b30*/  IMAD.HI.U32 R117, R117, 0x7f000001, R4 ;  /* 0x7f00000175757827 */ /* 0x000fe400078e0004 */
[----:B------:R-:W-:Y:S02]  /*14b40*/  @P1 IADD3 R121, PT, PT, R121, -0x7f000001, RZ ;  /* 0x80ffffff79791810 */ /* 0x000fe40007ffe0ff */
        /* <DEDUP_REMOVED lines=44> */
[----:B------:R-:W-:Y:S01]  /*14e10*/  ISETP.GE.U32.AND P0, PT, R17, 0x7f000001, PT ;  /* 0x7f0000011100780c */ /* 0x000fe20003f06070 */
[----:B------:R-:W-:Y:S01]  /*14e20*/  ISETP.GE.U32.AND P2, PT, R16, 0x7f000001, PT ;  /* 0x7f0000011000780c */ /* 0x000fe20003f46070 */
[----:B------:R-:W-:Y:S01]  /*14e30*/  ISETP.GE.U32.AND P4, PT, R65, 0x7f000001, PT ;  /* 0x7f0000014100780c */ /* 0x000fe20003f86070 */
[----:B------:R-:W-:-:S09]  /*14e40*/  ISETP.GE.U32.AND P3, PT, R21, 0x7f000001, PT ;  /* 0x7f0000011500780c */ /* 0x000fd20003f66070 */
[----:B------:R-:W-:Y:S01]  /*14e50*/  @P1 IADD3 R9, PT, PT, R9, -0x7f000001, RZ ;  /* 0x80ffffff09091810 */ /* 0x000fe20007ffe0ff */
[----:B------:R-:W-:Y:S01]  /*14e60*/  ISETP.GE.U32.AND P1, PT, R23, 0x7f000001, PT ;  /* 0x7f0000011700780c */ /* 0x000fe20003f26070 */
[----:B------:R-:W-:Y:S01]  /*14e70*/  @P0 IADD3 R17, PT, PT, R17, -0x7f000001, RZ ;  /* 0x80ffffff11110810 */ /* 0x000fe20007ffe0ff */
[----:B------:R-:W-:Y:S02]  /*14e80*/  ISETP.GE.U32.AND P0, PT, R22, 0x7f000001, PT ;  /* 0x7f0000011600780c */ /* 0x000fe40003f06070 */
[----:B------:R-:W-:-:S04]  /*14e90*/  IMAD.WIDE.U32 R4, R9, 0x5fffffa, RZ ;  /* 0x05fffffa09047825 */ /* 0x000fc800078e00ff */
[----:B------:R-:W-:Y:S01]  /*14ea0*/  IMAD R9, R9, 0x6, RZ ;  /* 0x0000000609097824 */ /* 0x000fe200078e02ff */
[----:B------:R-:W-:Y:S02]  /*14eb0*/  @P2 IADD3 R16, PT, PT, R16, -0x7f000001, RZ ;  /* 0x80ffffff10102810 */ /* 0x000fe40007ffe0ff */
[----:B------:R-:W-:Y:S01]  /*14ec0*/  @P4 IADD3 R65, PT, PT, R65, -0x7f000001, RZ ;  /* 0x80ffffff41414810 */ /* 0x000fe20007ffe0ff */
[----:B------:R-:W-:Y:S01]  /*14ed0*/  IMAD.HI.U32 R9, R9, 0x7f000001, R4 ;  /* 0x7f00000109097827 */ /* 0x000fe200078e0004 */
[----:B------:R-:W-:Y:S01]  /*14ee0*/  @P1 IADD3 R23, PT, PT, R23, -0x7f000001, RZ ;  /* 0x80ffffff17171810 */ /* 0x000fe20007ffe0ff */
[----:B------:R-:W0:Y:S01]  /*14ef0*/  LDC.64 R4, c[0x0][0x388] ;  /* 0x0000e200ff047b82 */ /* 0x000e220000000a00 */
[----:B------:R-:W-:Y:S02]  /*14f00*/  IADD3 R16, PT, PT, R17, R16, RZ ;  /* 0x0000001011107210 */ /* 0x000fe40007ffe0ff */
[----:B------:R-:W-:Y:S02]  /*14f10*/  IADD3 R23, PT, PT, R23, R65, RZ ;  /* 0x0000004117177210 */ /* 0x000fe40007ffe0ff */
[----:B------:R-:W-:Y:S01]  /*14f20*/  @P3 IADD3 R21, PT, PT, R21, -0x7f000001, RZ ;  /* 0x80ffffff15153810 */ /* 0x000fe20007ffe0ff */
[----:B0-----:R-:W2:Y:S01]  /*14f30*/  LDG.E R17, desc[UR14][R4.64+0x30] ;  /* 0x0000300e04117981 */ /* 0x001ea2000c1e1900 */
[----:B------:R-:W-:-:S03]  /*14f40*/  @P0 IADD3 R22, PT, PT, R22, -0x7f000001, RZ ;  /* 0x80ffffff16160810 */ /* 0x000fc60007ffe0ff */
[----:B------:R-:W3:Y:S04]  /*14f50*/  LDG.E R65, desc[UR14][R4.64+0x34] ;  /* 0x0000340e04417981 */ /* 0x000ee8000c1e1900 */
[----:B------:R-:W4:Y:S04]  /*14f60*/  LDG.E R105, desc[UR14][R4.64+0x38] ;  /* 0x0000380e04697981 */ /* 0x000f28000c1e1900 */
[----:B------:R0:W2:Y:S01]  /*14f70*/  LDG.E R122, desc[UR14][R4.64+0x3c] ;  /* 0x00003c0e047a7981 */ /* 0x0000a2000c1e1900 */
[----:B------:R-:W-:Y:S01]  /*14f80*/  IADD3 R21, PT, PT, R22, R21, RZ ;  /* 0x0000001516157210 */ /* 0x000fe20007ffe0ff */
[----:B0-----:R-:W0:Y:S02]  /*14f90*/  LDC.64 R4, c[0x0][0x380] ;  /* 0x0000e000ff047b82 */ /* 0x001e240000000a00 */
[----:B0-----:R-:W2:Y:S01]  /*14fa0*/  LDG.E R22, desc[UR14][R4.64+0xc] ;  /* 0x00000c0e04167981 */ /* 0x001ea2000c1e1900 */
[----:B------:R-:W-:Y:S01]  /*14fb0*/  ISETP.GE.U32.AND P1, PT, R16, 0x7f000001, PT ;  /* 0x7f0000011000780c */ /* 0x000fe20003f26070 */
[----:B------:R-:W-:Y:S01]  /*14fc0*/  ISETP.GE.U32.AND P0, PT, R19, 0x7f000001, PT ;  /* 0x7f0000011300780c */ /* 0x000fe20003f06070 */
[----:B------:R-:W-:-:S11]  /*14fd0*/  ISETP.GE.U32.AND P2, PT, R18, 0x7f000001, PT ;  /* 0x7f0000011200780c */ /* 0x000fd60003f46070 */
[----:B------:R-:W-:Y:S01]  /*14fe0*/  @P1 IADD3 R16, PT, PT, R16, -0x7f000001, RZ ;  /* 0x80ffffff10101810 */ /* 0x000fe20007ffe0ff */
[----:B------:R-:W-:Y:S01]  /*14ff0*/  ISETP.GE.U32.AND P1, PT, R24, 0x7f000001, PT ;  /* 0x7f0000011800780c */ /* 0x000fe20003f26070 */
[----:B------:R-:W-:Y:S01]  /*15000*/  @P0 IADD3 R19, PT, PT, R19, -0x7f000001, RZ ;  /* 0x80ffffff13130810 */ /* 0x000fe20007ffe0ff */
[----:B------:R-:W-:Y:S01]  /*15010*/  ISETP.GE.U32.AND P0, PT, R23, 0x7f000001, PT ;  /* 0x7f0000011700780c */ /* 0x000fe20003f06070 */
[----:B------:R-:W-:-:S10]  /*15020*/  @P2 IADD3 R18, PT, PT, R18, -0x7f000001, RZ ;  /* 0x80ffffff12122810 */ /* 0x000fd40007ffe0ff */
[----:B------:R-:W-:Y:S01]  /*15030*/  @P1 IADD3 R24, PT, PT, R24, -0x7f000001, RZ ;  /* 0x80ffffff18181810 */ /* 0x000fe20007ffe0ff */
[----:B------:R-:W-:Y:S01]  /*15040*/  ISETP.GE.U32.AND P1, PT, R20, 0x7f000001, PT ;  /* 0x7f0000011400780c */ /* 0x000fe20003f26070 */
[----:B------:R-:W-:Y:S01]  /*15050*/  @P0 IADD3 R23, PT, PT, R23, -0x7f000001, RZ ;  /* 0x80ffffff17170810 */ /* 0x000fe20007ffe0ff */
[----:B------:R-:W-:Y:S01]  /*15060*/  ISETP.GE.U32.AND P0, PT, R21, 0x7f000001, PT ;  /* 0x7f0000011500780c */ /* 0x000fe20003f06070 */
[----:B------:R-:W-:Y:S01]  /*15070*/  ISETP.GE.U32.AND P3, PT, R116, 0x7f000001, PT ;  /* 0x7f0000017400780c */ /* 0x000fe20003f66070 */
[----:B------:R-:W-:-:S09]  /*15080*/  IADD3 R18, PT, PT, R19, R18, RZ ;  /* 0x0000001213127210 */ /* 0x000fd20007ffe0ff */
[----:B------:R-:W-:Y:S01]  /*15090*/  @P1 IADD3 R20, PT, PT, R20, -0x7f000001, RZ ;  /* 0x80ffffff14141810 */ /* 0x000fe20007ffe0ff */
[----:B------:R-:W-:Y:S01]  /*150a0*/  ISETP.GE.U32.AND P1, PT, R15, 0x7f000001, PT ;  /* 0x7f0000010f00780c */ /* 0x000fe20003f26070 */
[----:B------:R-:W-:Y:S01]  /*150b0*/  @P0 IADD3 R21, PT, PT, R21, -0x7f000001, RZ ;  /* 0x80ffffff15150810 */ /* 0x000fe20007ffe0ff */
[----:B------:R-:W-:Y:S01]  /*150c0*/  ISETP.GE.U32.AND P0, PT, R18, 0x7f000001, PT ;  /* 0x7f0000011200780c */ /* 0x000fe20003f06070 */
[----:B------:R-:W-:Y:S01]  /*150d0*/  @P3 IADD3 R116, PT, PT, R116, -0x7f000001, RZ ;  /* 0x80ffffff74743810 */ /* 0x000fe20007ffe0ff */
[----:B------:R-:W-:-:S03]  /*150e0*/  ISETP.GE.U32.AND P2, PT, R8, 0x7f000001, PT ;  /* 0x7f0000010800780c */ /* 0x000fc60003f46070 */
[----:B------:R-:W-:-:S06]  /*150f0*/  IADD3 R16, PT, PT, R16, R116, RZ ;  /* 0x0000007410107210 */ /* 0x000fcc0007ffe0ff */
        /* <DEDUP_REMOVED lines=9> */
[----:B------:R-:W-:-:S10]  /*15190*/  IADD3 R24, PT, PT, R23, R24, RZ ;  /* 0x0000001817187210 */ /* 0x000fd40007ffe0ff */
[----:B------:R-:W-:Y:S02]  /*151a0*/  @P1 IADD3 R104, PT, PT, R104, -0x7f000001, RZ ;  /* 0x80ffffff68681810 */ /* 0x000fe40007ffe0ff */
[----:B------:R-:W-:-:S03]  /*151b0*/  @P0 IADD3 R8, PT, PT, R8, -0x7f000001, RZ ;  /* 0x80ffffff08080810 */ /* 0x000fc60007ffe0ff */
[----:B------:R-:W-:Y:S01]  /*151c0*/  ISETP.GE.U32.AND P0, PT, R104, 0x7f000001, PT ;  /* 0x7f0000016800780c */ /* 0x000fe20003f06070 */
[----:B------:R-:W-:Y:S01]  /*151d0*/  IADD3 R20, PT, PT, R21, R20, RZ ;  /* 0x0000001415147210 */ /* 0x000fe20007ffe0ff */
[----:B------:R-:W-:Y:S01]  /*151e0*/  ISETP.GE.U32.AND P2, PT, R113, 0x7f000001, PT ;  /* 0x7f0000017100780c */ /* 0x000fe20003f46070 */
[----:B------:R-:W-:-:S10]  /*151f0*/  ISETP.GE.U32.AND P1, PT, R108, 0x7f000001, PT ;  /* 0x7f0000016c00780c */ /* 0x000fd40003f26070 */
[----:B------:R-:W-:Y:S01]  /*15200*/  @P0 IADD3 R104, PT, PT, R104, -0x7f000001, RZ ;  /* 0x80ffffff68680810 */ /* 0x000fe20007ffe0ff */
[----:B------:R-:W-:Y:S01]  /*15210*/  ISETP.GE.U32.AND P0, PT, R58, 0x7f000001, PT ;  /* 0x7f0000013a00780c */ /* 0x000fe20003f06070 */
[----:B------:R-:W-:Y:S01]  /*15220*/  @P2 IADD3 R113, PT, PT, R113, -0x7f000001, RZ ;  /* 0x80ffffff71712810 */ /* 0x000fe20007ffe0ff */
[----:B------:R-:W-:Y:S01]  /*15230*/  ISETP.GE.U32.AND P2, PT, R0, 0x7f000001, PT ;  /* 0x7f0000010000780c */ /* 0x000fe20003f46070 */
[----:B------:R-:W-:Y:S02]  /*15240*/  @P1 IADD3 R108, PT, PT, R108, -0x7f000001, RZ ;  /* 0x80ffffff6c6c1810 */ /* 0x000fe40007ffe0ff */
[----:B------:R-:W-:-:S03]  /*15250*/  IADD3 R15, PT, PT, R18, R15, RZ ;  /* 0x0000000f120f7210 */ /* 0x000fc60007ffe0ff */
[----:B------:R-:W-:-:S05]  /*15260*/  ISETP.GE.U32.AND P1, PT, R108, 0x7f000001, PT ;  /* 0x7f0000016c00780c */ /* 0x000fca0003f26070 */
[----:B------:R-:W-:-:S05]  /*15270*/  @P0 IADD3 R58, PT, PT, R58, -0x7f000001, RZ ;  /* 0x80ffffff3a3a0810 */ /* 0x000fca0007ffe0ff */
[----:B------:R-:W-:Y:S01]  /*15280*/  ISETP.GE.U32.AND P0, PT, R58, 0x7f000001, PT ;  /* 0x7f0000013a00780c */ /* 0x000fe20003f06070 */
[----:B------:R-:W-:Y:S01]  /*15290*/  @P2 IADD3 R0, PT, PT, R0, -0x7f000001, RZ ;  /* 0x80ffffff00002810 */ /* 0x000fe20007ffe0ff */
[----:B------:R-:W-:Y:S01]  /*152a0*/  ISETP.GE.U32.AND P2, PT, R117, 0x7f000001, PT ;  /* 0x7f0000017500780c */ /* 0x000fe20003f46070 */
[----:B------:R-:W-:Y:S02]  /*152b0*/  IADD3 R8, PT, PT, R8, R113, RZ ;  /* 0x0000007108087210 */ /* 0x000fe40007ffe0ff */
[----:B------:R-:W-:Y:S02]  /*152c0*/  IADD3 R104, PT, PT, R104, R0, RZ ;  /* 0x0000000068687210 */ /* 0x000fe40007ffe0ff */
[----:B------:R-:W-:Y:S02]  /*152d0*/  @P1 IADD3 R108, PT, PT, R108, -0x7f000001, RZ ;  /* 0x80ffffff6c6c1810 */ /* 0x000fe40007ffe0ff */
[----:B------:R-:W-:Y:S01]  /*152e0*/  IADD3 R16, PT, PT, R16, R64, RZ ;  /* 0x0000004010107210 */ /* 0x000fe20007ffe0ff */
[----:B------:R-:W-:-:S03]  /*152f0*/  ISETP.GE.U32.AND P1, PT, R118, 0x7f000001, PT ;  /* 0x7f0000017600780c */ /* 0x000fc60003f26070 */
[----:B------:R-:W-:Y:S01]  /*15300*/  @P0 IADD3 R58, PT, PT, R58, -0x7f000001, RZ ;  /* 0x80ffffff3a3a0810 */ /* 0x000fe20007ffe0ff */
[----:B------:R-:W-:Y:S01]  /*15310*/  ISETP.GE.U32.AND P0, PT, R104, 0x7f000001, PT ;  /* 0x7f0000016800780c */ /* 0x000fe20003f06070 */
[----:B------:R-:W-:-:S04]  /*15320*/  @P2 IADD3 R117, PT, PT, R117, -0x7f000001, RZ ;  /* 0x80ffffff75752810 */ /* 0x000fc80007ffe0ff */
[----:B------:R-:W-:-:S04]  /*15330*/  IADD3 R117, PT, PT, R108, R117, RZ ;  /* 0x000000756c757210 */ /* 0x000fc80007ffe0ff */
[----:B------:R-:W-:Y:S01]  /*15340*/  @P1 IADD3 R118, PT, PT, R118, -0x7f000001, RZ ;  /* 0x80ffffff76761810 */ /* 0x000fe20007ffe0ff */
[----:B------:R-:W-:-:S03]  /*15350*/  ISETP.GE.U32.AND P1, PT, R119, 0x7f000001, PT ;  /* 0x7f0000017700780c */ /* 0x000fc60003f26070 */
[----:B------:R-:W-:Y:S01]  /*15360*/  @P0 IADD3 R104, PT, PT, R104, -0x7f000001, RZ ;  /* 0x80ffffff68680810 */ /* 0x000fe20007ffe0ff */
[----:B------:R-:W-:-:S09]  /*15370*/  ISETP.GE.U32.AND P0, PT, R117, 0x7f000001, PT ;  /* 0x7f0000017500780c */ /* 0x000fd20003f06070 */
[----:B------:R-:W-:Y:S01]  /*15380*/  @P1 IADD3 R119, PT, PT, R119, -0x7f000001, RZ ;  /* 0x80ffffff77771810 */ /* 0x000fe20007ffe0ff */
[----:B------:R-:W-:-:S03]  /*15390*/  ISETP.GE.U32.AND P1, PT, R121, 0x7f000001, PT ;  /* 0x7f0000017900780c */ /* 0x000fc60003f26070 */
[----:B------:R-:W-:Y:S01]  /*153a0*/  @P0 IADD3 R117, PT, PT, R117, -0x7f000001, RZ ;  /* 0x80ffffff75750810 */ /* 0x000fe20007ffe0ff */
[----:B------:R-:W-:Y:S01]  /*153b0*/  ISETP.GE.U32.AND P0, PT, R24, 0x7f000001, PT ;  /* 0x7f0000011800780c */ /* 0x000fe20003f06070 */
[----:B------:R-:W-:Y:S02]  /*153c0*/  IADD3 R104, PT, PT, R104, R119, RZ ;  /* 0x0000007768687210 */ /* 0x000fe40007ffe0ff */
[----:B------:R-:W-:-:S06]  /*153d0*/  IADD3 R58, PT, PT, R58, R118, RZ ;  /* 0x000000763a3a7210 */ /* 0x000fcc0007ffe0ff */
[----:B------:R-:W-:-:S04]  /*153e0*/  @P1 IADD3 R121, PT, PT, R121, -0x7f000001, RZ ;  /* 0x80ffffff79791810 */ /* 0x000fc80007ffe0ff */
[----:B------:R-:W-:Y:S02]  /*153f0*/  @P0 IADD3 R24, PT, PT, R24, -0x7f000001, RZ ;  /* 0x80ffffff18180810 */ /* 0x000fe40007ffe0ff */
[----:B--2---:R-:W-:-:S05]  /*15400*/  IADD3 R22, PT, PT, R37, R22, RZ ;  /* 0x0000001625167210 */ /* 0x004fca0007ffe0ff */
[----:B------:R-:W-:-:S13]  /*15410*/  ISETP.GE.U32.AND P4, PT, R22, 0x7f000001, PT ;  /* 0x7f0000011600780c */ /* 0x000fda0003f86070 */
[----:B------:R-:W-:-:S05]  /*15420*/  @P4 IADD3 R22, PT, PT, R22, -0x7f000001, RZ ;  /* 0x80ffffff16164810 */ /* 0x000fca0007ffe0ff */
[----:B------:R-:W-:-:S04]  /*15430*/  IMAD.WIDE.U32 R4, R85, R22, RZ ;  /* 0x0000001655047225 */ /* 0x000fc800078e00ff */
[----:B------:R-:W-:-:S04]  /*15440*/  IMAD R19, R4, 0x7effffff, RZ ;  /* 0x7effffff04137824 */ /* 0x000fc800078e02ff */
[----:B------:R-:W-:-:S04]  /*15450*/  IMAD.HI.U32 R19, R19, 0x7f000001, R4 ;  /* 0x7f00000113137827 */ /* 0x000fc800078e0004 */
[----:B------:R-:W-:-:S04]  /*15460*/  IMAD.WIDE.U32 R4, R86, R22, RZ ;  /* 0x0000001656047225 */ /* 0x000fc800078e00ff */
[----:B------:R-:W-:-:S04]  /*15470*/  IMAD R23, R4, 0x7effffff, RZ ;  /* 0x7effffff04177824 */ /* 0x000fc800078e02ff */
[----:B------:R-:W-:-:S04]  /*15480*/  IMAD.HI.U32 R116, R23, 0x7f000001, R4 ;  /* 0x7f00000117747827 */ /* 0x000fc800078e0004 */
[----:B------:R-:W-:-:S04]  /*15490*/  IMAD.WIDE.U32 R4, R87, R22, RZ ;  /* 0x0000001657047225 */ /* 0x000fc800078e00ff */
[----:B------:R-:W-:Y:S02]  /*154a0*/  IMAD R21, R4, 0x7effffff, RZ ;  /* 0x7effffff04157824 */ /* 0x000fe400078e02ff */
[----:B------:R-:W-:-:S04]  /*154b0*/  IMAD.WIDE.U32 R22, R88, R22, RZ ;  /* 0x0000001658167225 */ /* 0x000fc800078e00ff */
[----:B------:R-:W-:-:S04]  /*154c0*/  IMAD.HI.U32 R21, R21, 0x7f000001, R4 ;  /* 0x7f00000115157827 */ /* 0x000fc800078e0004 */
        /* <DEDUP_REMOVED lines=25> */
[----:B------:R-:W-:Y:S01]  /*15660*/  IMAD.HI.U32 R119, R119, 0x7f000001, R4 ;  /* 0x7f00000177777827 */ /* 0x000fe200078e0004 */
[----:B------:R-:W-:-:S03]  /*15670*/  IADD3 R117, PT, PT, R117, R121, RZ ;  /* 0x0000007975757210 */ /* 0x000fc60007ffe0ff */
[----:B------:R-:W-:-:S04]  /*15680*/  IMAD.WIDE.U32 R4, R24, R88, RZ ;  /* 0x0000005818047225 */ /* 0x000fc800078e00ff */
[----:B------:R-:W-:-:S04]  /*15690*/  IMAD R121, R4, 0x7effffff, RZ ;  /* 0x7effffff04797824 */ /* 0x000fc800078e02ff */
[----:B------:R-:W-:-:S05]  /*156a0*/  IMAD.HI.U32 R121, R121, 0x7f000001, R4 ;  /* 0x7f00000179797827 */ /* 0x000fca00078e0004 */
[----:B------:R-:W-:-:S13]  /*156b0*/  ISETP.GE.U32.AND P0, PT, R121, 0x7f000001, PT ;  /* 0x7f0000017900780c */ /* 0x000fda0003f06070 */
[----:B------:R-:W-:Y:S01]  /*156c0*/  @P0 IADD3 R121, PT, PT, R121, -0x7f000001, RZ ;  /* 0x80ffffff79790810 */ /* 0x000fe20007ffe0ff */
[----:B------:R-:W-:-:S04]  /*156d0*/  ISETP.GE.U32.AND P0, PT, R16, 0x7f000001, PT ;  /* 0x7f0000011000780c */ /* 0x000fc80003f06070 */
[----:B------:R-:W-:-:S04]  /*156e0*/  IMAD.WIDE.U32 R4, R121, 0x5fffffa, RZ ;  /* 0x05fffffa79047825 */ /* 0x000fc800078e00ff */
[----:B------:R-:W-:-:S05]  /*156f0*/  IMAD R121, R121, 0x6, RZ ;  /* 0x0000000679797824 */ /* 0x000fca00078e02ff */
[----:B------:R-:W-:Y:S01]  /*15700*/  @P0 IADD3 R16, PT, PT, R16, -0x7f000001, RZ ;  /* 0x80ffffff10100810 */ /* 0x000fe20007ffe0ff */
[----:B------:R-:W-:Y:S01]  /*15710*/  IMAD.HI.U32 R123, R121, 0x7f000001, R4 ;  /* 0x7f000001797b7827 */ /* 0x000fe200078e0004 */
[----:B------:R-:W-:-:S03]  /*15720*/  ISETP.GE.U32.AND P2, PT, R10, 0x7f000001, PT ;  /* 0x7f0000010a00780c */ /* 0x000fc60003f46070 */
[----:B------:R-:W-:Y:S01]  /*15730*/  IMAD.WIDE.U32 R4, R16, R85, RZ ;  /* 0x0000005510047225 */ /* 0x000fe200078e00ff */
[----:B------:R-:W-:-:S03]  /*15740*/  ISETP.GE.U32.AND P1, PT, R8, 0x7f000001, PT ;  /* 0x7f0000010800780c */ /* 0x000fc60003f26070 */
[----:B------:R-:W-:-:S04]  /*15750*/  IMAD R121, R4, 0x7effffff, RZ ;  /* 0x7effffff04797824 */ /* 0x000fc800078e02ff */
[----:B------:R-:W-:Y:S02]  /*15760*/  IMAD.HI.U32 R4, R121, 0x7f000001, R4 ;  /* 0x7f00000179047827 */ /* 0x000fe400078e0004 */
[----:B------:R-:W-:-:S03]  /*15770*/  @P2 IADD3 R10, PT, PT, R10, -0x7f000001, RZ ;  /* 0x80ffffff0a0a2810 */ /* 0x000fc60007ffe0ff */
[----:B------:R-:W-:Y:S01]  /*15780*/  ISETP.GE.U32.AND P0, PT, R4, 0x7f000001, PT ;  /* 0x7f0000010400780c */ /* 0x000fe20003f06070 */
[----:B------:R-:W-:Y:S01]  /*15790*/  @P1 IADD3 R8, PT, PT, R8, -0x7f000001, RZ ;  /* 0x80ffffff08081810 */ /* 0x000fe20007ffe0ff */
[----:B------:R-:W-:Y:S01]  /*157a0*/  ISETP.GE.U32.AND P2, PT, R14, 0x7f000001, PT ;  /* 0x7f0000010e00780c */ /* 0x000fe20003f46070 */
[----:B------:R-:W-:-:S10]  /*157b0*/  ISETP.GE.U32.AND P1, PT, R58, 0x7f000001, PT ;  /* 0x7f0000013a00780c */ /* 0x000fd40003f26070 */
[----:B------:R-:W-:Y:S02]  /*157c0*/  @P0 IADD3 R4, PT, PT, R4, -0x7f000001, RZ ;  /* 0x80ffffff04040810 */ /* 0x000fe40007ffe0ff */
        /* <DEDUP_REMOVED lines=8> */
[----:B------:R-:W-:Y:S02]  /*15850*/  @P0 IADD3 R20, PT, PT, R20, -0x7f000001, RZ ;  /* 0x80ffffff14140810 */ /* 0x000fe40007ffe0ff */
        /* <DEDUP_REMOVED lines=75> */
[----:B------:R-:W-:Y:S01]  /*15d10*/  IMAD R121, R4, 0x7effffff, RZ ;  /* 0x7effffff04797824 */ /* 0x000fe200078e02ff */
[----:B------:R-:W-:Y:S01]  /*15d20*/  ISETP.GE.U32.AND P1, PT, R120, 0x7f000001, PT ;  /* 0x7f0000017800780c */ /* 0x000fe20003f26070 */
[----:B------:R-:W-:Y:S02]  /*15d30*/  ISETP.GE.U32.AND P0, PT, R8, 0x7f000001, PT ;  /* 0x7f0000010800780c */ /* 0x000fe40003f06070 */
[----:B------:R-:W-:-:S04]  /*15d40*/  IMAD.HI.U32 R121, R121, 0x7f000001, R4 ;  /* 0x7f00000179797827 */ /* 0x000fc800078e0004 */
[----:B------:R-:W-:-:S04]  /*15d50*/  IMAD.WIDE.U32 R4, R24, R86, RZ ;  /* 0x0000005618047225 */ /* 0x000fc800078e00ff */
[----:B------:R-:W-:Y:S01]  /*15d60*/  IMAD R117, R4, 0x7effffff, RZ ;  /* 0x7effffff04757824 */ /* 0x000fe200078e02ff */
[----:B------:R-:W-:-:S03]  /*15d70*/  ISETP.GE.U32.AND P2, PT, R121, 0x7f000001, PT ;  /* 0x7f0000017900780c */ /* 0x000fc60003f46070 */
[----:B------:R-:W-:Y:S02]  /*15d80*/  IMAD.HI.U32 R4, R117, 0x7f000001, R4 ;  /* 0x7f00000175047827 */ /* 0x000fe400078e0004 */
[----:B------:R-:W2:Y:S01]  /*15d90*/  LDL R117, [R1+0x110] ;  /* 0x0001100001757983 */ /* 0x000ea20000100800 */
[----:B------:R-:W-:Y:S02]  /*15da0*/  @P1 IADD3 R120, PT, PT, R120, -0x7f000001, RZ ;  /* 0x80ffffff78781810 */ /* 0x000fe40007ffe0ff */
[----:B------:R-:W-:Y:S01]  /*15db0*/  @P0 IADD3 R8, PT, PT, R8, -0x7f000001, RZ ;  /* 0x80ffffff08080810 */ /* 0x000fe20007ffe0ff */
[----:B------:R-:W-:Y:S01]  /*15dc0*/  ISETP.GE.U32.AND P1, PT, R9, 0x7f000001, PT ;  /* 0x7f0000010900780c */ /* 0x000fe20003f26070 */
[----:B------:R-:W-:-:S03]  /*15dd0*/  ISETP.GE.U32.AND P0, PT, R104, 0x7f000001, PT ;  /* 0x7f0000016800780c */ /* 0x000fc60003f06070 */
[----:B------:R-:W-:-:S09]  /*15de0*/  @P2 IADD3 R121, PT, PT, R121, -0x7f000001, RZ ;  /* 0x80ffffff79792810 */ /* 0x000fd20007ffe0ff */
[----:B------:R-:W-:Y:S02]  /*15df0*/  @P1 IADD3 R9, PT, PT, R9, -0x7f000001, RZ ;  /* 0x80ffffff09091810 */ /* 0x000fe40007ffe0ff */
[----:B------:R-:W-:Y:S01]  /*15e00*/  @P0 IADD3 R104, PT, PT, R104, -0x7f000001, RZ ;  /* 0x80ffffff68680810 */ /* 0x000fe20007ffe0ff */
[----:B------:R-:W-:Y:S01]  /*15e10*/  ISETP.GE.U32.AND P1, PT, R4, 0x7f000001, PT ;  /* 0x7f0000010400780c */ /* 0x000fe20003f26070 */
[----:B------:R-:W-:-:S12]  /*15e20*/  ISETP.GE.U32.AND P0, PT, R121, 0x7f000001, PT ;  /* 0x7f0000017900780c */ /* 0x000fd80003f06070 */
[----:B------:R-:W-:Y:S02]  /*15e30*/  @P1 IADD3 R4, PT, PT, R4, -0x7f000001, RZ ;  /* 0x80ffffff04041810 */ /* 0x000fe40007ffe0ff */
[----:B------:R-:W-:-:S04]  /*15e40*/  @P0 IADD3 R121, PT, PT, R121, -0x7f000001, RZ ;  /* 0x80ffffff79790810 */ /* 0x000fc80007ffe0ff */
[----:B------:R-:W-:Y:S01]  /*15e50*/  IADD3 R121, PT, PT, R121, R4, RZ ;  /* 0x0000000479797210 */ /* 0x000fe20007ffe0ff */
[----:B------:R-:W-:-:S04]  /*15e60*/  IMAD.WIDE.U32 R4, R20, R85, RZ ;  /* 0x0000005514047225 */ /* 0x000fc800078e00ff */
        /* <DEDUP_REMOVED lines=40> */
[----:B------:R-:W-:-:S11]  /*160f0*/  ISETP.GE.U32.AND P2, PT, R123, 0x7f000001, PT ;  /* 0x7f0000017b00780c */ /* 0x000fd60003f46070 */
[----:B------:R-:W-:Y:S02]  /*16100*/  @P0 IADD3 R4, PT, PT, R4, -0x7f000001, RZ ;  /* 0x80ffffff04040810 */ /* 0x000fe40007ffe0ff */
[----:B------:R-:W-:Y:S01]  /*16110*/  @P1 IADD3 R109, PT, PT, R109, -0x7f000001, RZ ;  /* 0x80ffffff6d6d1810 */ /* 0x000fe20007ffe0ff */
[----:B------:R-:W-:Y:S02]  /*16120*/  ISETP.GE.U32.AND P0, PT, R104, 0x7f000001, PT ;  /* 0x7f0000016800780c */ /* 0x000fe40003f06070 */
[----:B------:R-:W-:Y:S01]  /*16130*/  ISETP.GE.U32.AND P1, PT, R4, 0x7f000001, PT ;  /* 0x7f0000010400780c */ /* 0x000fe20003f26070 */
[----:B------:R-:W-:Y:S02]  /*16140*/  @P2 IADD3 R123, PT, PT, R123, -0x7f000001, RZ ;  /* 0x80ffffff7b7b2810 */ /* 0x000fe40007ffe0ff */
[----:B------:R-:W-:-:S08]  /*16150*/  IADD3 R109, PT, PT, R14, R109, RZ ;  /* 0x0000006d0e6d7210 */ /* 0x000fd00007ffe0ff */
        /* <DEDUP_REMOVED lines=22> */
[----:B------:R-:W-:Y:S01]  /*162c0*/  IMAD.WIDE.U32 R4, R58, R85, RZ ;  /* 0x000000553a047225 */ /* 0x000fe200078e00ff */
[----:B--2---:R-:W-:-:S03]  /*162d0*/  IADD3 R117, PT, PT, R109, R117, RZ ;  /* 0x000000756d757210 */ /* 0x004fc60007ffe0ff */
        /* <DEDUP_REMOVED lines=23> */
[----:B------:R-:W-:-:S03]  /*16450*/  IADD3 R8, PT, PT, R8, R120, RZ ;  /* 0x0000007808087210 */ /* 0x000fc60007ffe0ff */
[----:B------:R-:W-:Y:S01]  /*16460*/  IMAD R121, R4, 0x7effffff, RZ ;  /* 0x7effffff04797824 */ /* 0x000fe200078e02ff */
[----:B------:R0:W-:Y:S03]  /*16470*/  STL [R1+0x110], R117 ;  /* 0x0001107501007387 */ /* 0x0001e60000100800 */
[----:B------:R-:W-:Y:S01]  /*16480*/  IMAD.HI.U32 R120, R121, 0x7f000001, R4 ;  /* 0x7f00000179787827 */ /* 0x000fe200078e0004 */
[----:B0-----:R-:W-:-:S04]  /*16490*/  @P0 IADD3 R117, PT, PT, R117, -0x7f000001, RZ ;  /* 0x80ffffff75750810 */ /* 0x001fc80007ffe0ff */
        /* <DEDUP_REMOVED lines=8> */
[----:B------:R-:W-:Y:S01]  /*16520*/  @P0 IADD3 R120, PT, PT, R120, -0x7f000001, RZ ;  /* 0x80ffffff78780810 */ /* 0x000fe20007ffe0ff */
[----:B------:R0:W-:Y:S03]  /*16530*/  STL [R1+0x110], R117 ;  /* 0x0001107501007387 */ /* 0x0001e60000100800 */
[----:B------:R-:W-:Y:S01]  /*16540*/  IADD3 R120, PT, PT, R120, R5, RZ ;  /* 0x0000000578787210 */ /* 0x000fe20007ffe0ff */
[----:B------:R-:W-:-:S04]  /*16550*/  IMAD.WIDE.U32 R4, R20, R86, RZ ;  /* 0x0000005614047225 */ /* 0x000fc800078e00ff */
[----:B0-----:R-:W-:-:S04]  /*16560*/  IMAD R117, R4, 0x7effffff, RZ ;  /* 0x7effffff04757824 */ /* 0x001fc800078e02ff */
[----:B------:R-:W-:Y:S01]  /*16570*/  IMAD.HI.U32 R117, R117, 0x7f000001, R4 ;  /* 0x7f00000175757827 */ /* 0x000fe200078e0004 */
[----:B------:R-:W-:-:S04]  /*16580*/  ISETP.GE.U32.AND P0, PT, R120, 0x7f000001, PT ;  /* 0x7f0000017800780c */ /* 0x000fc80003f06070 */
[----:B------:R-:W-:Y:S01]  /*16590*/  ISETP.GE.U32.AND P1, PT, R117, 0x7f000001, PT ;  /* 0x7f0000017500780c */ /* 0x000fe20003f26070 */
[----:B------:R-:W-:-:S04]  /*165a0*/  IMAD.WIDE.U32 R4, R15, R85, RZ ;  /* 0x000000550f047225 */ /* 0x000fc800078e00ff */
[----:B------:R-:W-:-:S04]  /*165b0*/  IMAD R121, R4, 0x7effffff, RZ ;  /* 0x7effffff04797824 */ /* 0x000fc800078e02ff */
[----:B------:R-:W-:-:S04]  /*165c0*/  @P0 IADD3 R120, PT, PT, R120, -0x7f000001, RZ ;  /* 0x80ffffff78780810 */ /* 0x000fc80007ffe0ff */
        /* <DEDUP_REMOVED lines=40> */
[----:B------:R-:W-:Y:S01]  /*16850*/  IMAD.WIDE.U32 R4, R58, R86, RZ ;  /* 0x000000563a047225 */ /* 0x000fe200078e00ff */
[----:B------:R-:W-:-:S03]  /*16860*/  IADD3 R81, PT, PT, R81, R17, RZ ;  /* 0x0000001151517210 */ /* 0x000fc60007ffe0ff */
        /* <DEDUP_REMOVED lines=31> */
[----:B------:R-:W-:-:S04]  /*16a60*/  IMAD.HI.U32 R120, R121, 0x7f000001, R4 ;  /* 0x7f00000179787827 */ /* 0x000fc800078e0004 */
[----:B------:R-:W-:Y:S01]  /*16a70*/  IMAD.WIDE.U32 R4, R24, R26, RZ ;  /* 0x0000001a18047225 */ /* 0x000fe200078e00ff */
[----:B---3--:R-:W-:-:S03]  /*16a80*/  IADD3 R65, PT, PT, R82, R65, RZ ;  /* 0x0000004152417210 */ /* 0x008fc60007ffe0ff */
[----:B------:R-:W-:-:S04]  /*16a90*/  IMAD R121, R4, 0x7effffff, RZ ;  /* 0x7effffff04797824 */ /* 0x000fc800078e02ff */
[----:B------:R-:W-:Y:S01]  /*16aa0*/  IMAD.HI.U32 R82, R121, 0x7f000001, R4 ;  /* 0x7f00000179527827 */ /* 0x000fe200078e0004 */
[----:B----4-:R-:W-:-:S03]  /*16ab0*/  IADD3 R83, PT, PT, R83, R105, RZ ;  /* 0x0000006953537210 */ /* 0x010fc60007ffe0ff */
        /* <DEDUP_REMOVED lines=10> */
[----:B------:R-:W-:-:S04]  /*16b60*/  IMAD.HI.U32 R121, R121, 0x7f000001, R4 ;  /* 0x7f00000179797827 */ /* 0x000fc800078e0004 */
[----:B------:R-:W-:Y:S01]  /*16b70*/  IMAD.WIDE.U32 R4, R10, R88, RZ ;  /* 0x000000580a047225 */ /* 0x000fe200078e00ff */
[----:B------:R-:W-:-:S03]  /*16b80*/  IADD3 R19, PT, PT, R81, R19, RZ ;  /* 0x0000001351137210 */ /* 0x000fc60007ffe0ff */
[----:B------:R-:W-:Y:S01]  /*16b90*/  IMAD R81, R4, 0x7effffff, RZ ;  /* 0x7effffff04517824 */ /* 0x000fe200078e02ff */
[----:B------:R-:W-:-:S03]  /*16ba0*/  IADD3 R84, PT, PT, R84, R122, RZ ;  /* 0x0000007a54547210 */ /* 0x000fc60007ffe0ff */
[----:B------:R-:W-:Y:S01]  /*16bb0*/  IMAD.HI.U32 R122, R81, 0x7f000001, R4 ;  /* 0x7f000001517a7827 */ /* 0x000fe200078e0004 */
[----:B------:R-:W-:-:S04]  /*16bc0*/  @P0 IADD3 R65, PT, PT, R65, -0x7f000001, RZ ;  /* 0x80ffffff41410810 */ /* 0x000fc80007ffe0ff */
[----:B------:R-:W-:Y:S01]  /*16bd0*/  ISETP.GE.U32.AND P0, PT, R122, 0x7f000001, PT ;  /* 0x7f0000017a00780c */ /* 0x000fe20003f06070 */
[----:B------:R-:W-:Y:S01]  /*16be0*/  ISETP.GE.U32.AND P1, PT, R116, 0x7f000001, PT ;  /* 0x7f0000017400780c */ /* 0x000fe20003f26070 */
[----:B------:R-:W-:-:S04]  /*16bf0*/  IMAD.WIDE.U32 R4, R58, R87, RZ ;  /* 0x000000573a047225 */ /* 0x000fc800078e00ff */
[----:B------:R-:W-:-:S04]  /*16c00*/  IMAD R81, R4, 0x7effffff, RZ ;  /* 0x7effffff04517824 */ /* 0x000fc800078e02ff */
[----:B------:R-:W-:-:S03]  /*16c10*/  IMAD.HI.U32 R81, R81, 0x7f000001, R4 ;  /* 0x7f00000151517827 */ /* 0x000fc600078e0004 */
[----:B------:R-:W-:Y:S02]  /*16c20*/  @P0 IADD3 R122, PT, PT, R122, -0x7f000001, RZ ;  /* 0x80ffffff7a7a0810 */ /* 0x000fe40007ffe0ff */
[----:B------:R-:W-:Y:S01]  /*16c30*/  @P1 IADD3 R116, PT, PT, R116, -0x7f000001, RZ ;  /* 0x80ffffff74741810 */ /* 0x000fe20007ffe0ff */
[----:B------:R-:W-:Y:S02]  /*16c40*/  ISETP.GE.U32.AND P1, PT, R81, 0x7f000001, PT ;  /* 0x7f0000015100780c */ /* 0x000fe40003f26070 */
[----:B------:R-:W-:Y:S01]  /*16c50*/  ISETP.GE.U32.AND P0, PT, R122, 0x7f000001, PT ;  /* 0x7f0000017a00780c */ /* 0x000fe20003f06070 */
[----:B------:R-:W-:-:S04]  /*16c60*/  IMAD.WIDE.U32 R4, R104, R86, RZ ;  /* 0x0000005668047225 */ /* 0x000fc800078e00ff */
[----:B------:R-:W-:-:S06]  /*16c70*/  IMAD R123, R4, 0x7effffff, RZ ;  /* 0x7effffff047b7824 */ /* 0x000fcc00078e02ff */
[----:B------:R-:W-:Y:S02]  /*16c80*/  @P1 IADD3 R81, PT, PT, R81, -0x7f000001, RZ ;  /* 0x80ffffff51511810 */ /* 0x000fe40007ffe0ff */
[----:B------:R-:W-:Y:S01]  /*16c90*/  @P0 IADD3 R122, PT, PT, R122, -0x7f000001, RZ ;  /* 0x80ffffff7a7a0810 */ /* 0x000fe20007ffe0ff */
[----:B------:R-:W-:-:S03]  /*16ca0*/  IMAD.HI.U32 R4, R123, 0x7f000001, R4 ;  /* 0x7f0000017b047827 */ /* 0x000fc600078e0004 */
[----:B------:R-:W-:Y:S02]  /*16cb0*/  IADD3 R81, PT, PT, R122, R81, RZ ;  /* 0x000000517a517210 */ /* 0x000fe40007ffe0ff */
        /* <DEDUP_REMOVED lines=10> */
[----:B------:R-:W-:Y:S01]  /*16d60*/  @P0 IADD3 R81, PT, PT, R81, -0x7f000001, RZ ;  /* 0x80ffffff51510810 */ /* 0x000fe20007ffe0ff */
[----:B------:R-:W-:-:S03]  /*16d70*/  ISETP.GE.U32.AND P0, PT, R83, 0x7f000001, PT ;  /* 0x7f0000015300780c */ /* 0x000fc60003f06070 */
[----:B------:R-:W-:Y:S01]  /*16d80*/  @P1 IADD3 R4, PT, PT, R4, -0x7f000001, RZ ;  /* 0x80ffffff04041810 */ /* 0x000fe20007ffe0ff */
[----:B------:R-:W-:Y:S01]  /*16d90*/  ISETP.GE.U32.AND P1, PT, R21, 0x7f000001, PT ;  /* 0x7f0000011500780c */ /* 0x000fe20003f26070 */
[----:B------:R-:W-:Y:S01]  /*16da0*/  ISETP.GE.U32.AND P2, PT, R19, 0x7f000001, PT ;  /* 0x7f0000011300780c */ /* 0x000fe20003f46070 */
[----:B------:R-:W-:-:S07]  /*16db0*/  ISETP.GE.U32.AND P3, PT, R18, 0x7f000001, PT ;  /* 0x7f0000011200780c */ /* 0x000fce0003f66070 */
[----:B------:R-:W-:Y:S01]  /*16dc0*/  @P0 IADD3 R83, PT, PT, R83, -0x7f000001, RZ ;  /* 0x80ffffff53530810 */ /* 0x000fe20007ffe0ff */
[----:B------:R-:W-:-:S03]  /*16dd0*/  ISETP.GE.U32.AND P0, PT, R84, 0x7f000001, PT ;  /* 0x7f0000015400780c */ /* 0x000fc60003f06070 */
[----:B------:R-:W-:Y:S01]  /*16de0*/  @P1 IADD3 R21, PT, PT, R21, -0x7f000001, RZ ;  /* 0x80ffffff15151810 */ /* 0x000fe20007ffe0ff */
[----:B------:R-:W-:Y:S01]  /*16df0*/  ISETP.GE.U32.AND P1, PT, R22, 0x7f000001, PT ;  /* 0x7f0000011600780c */ /* 0x000fe20003f26070 */
[----:B------:R-:W-:Y:S02]  /*16e00*/  IADD3 R65, PT, PT, R65, R116, RZ ;  /* 0x0000007441417210 */ /* 0x000fe40007ffe0ff */
[----:B------:R-:W-:Y:S01]  /*16e10*/  IADD3 R81, PT, PT, R81, R4, RZ ;  /* 0x0000000451517210 */ /* 0x000fe20007ffe0ff */
[----:B------:R-:W-:-:S04]  /*16e20*/  IMAD.WIDE.U32 R4, R10, R36, RZ ;  /* 0x000000240a047225 */ /* 0x000fc800078e00ff */
[----:B------:R-:W-:Y:S01]  /*16e30*/  IMAD R123, R4, 0x7effffff, RZ ;  /* 0x7effffff047b7824 */ /* 0x000fe200078e02ff */
[----:B------:R-:W-:Y:S01]  /*16e40*/  @P0 IADD3 R84, PT, PT, R84, -0x7f000001, RZ ;  /* 0x80ffffff54540810 */ /* 0x000fe20007ffe0ff */
[----:B------:R-:W-:-:S03]  /*16e50*/  ISETP.GE.U32.AND P0, PT, R65, 0x7f000001, PT ;  /* 0x7f0000014100780c */ /* 0x000fc60003f06070 */
[----:B------:R-:W-:Y:S01]  /*16e60*/  @P1 IADD3 R22, PT, PT, R22, -0x7f000001, RZ ;  /* 0x80ffffff16161810 */ /* 0x000fe20007ffe0ff */
[----:B------:R-:W-:Y:S01]  /*16e70*/  ISETP.GE.U32.AND P1, PT, R64, 0x7f000001, PT ;  /* 0x7f0000014000780c */ /* 0x000fe20003f26070 */
[----:B------:R-:W-:Y:S01]  /*16e80*/  IMAD.HI.U32 R116, R123, 0x7f000001, R4 ;  /* 0x7f0000017b747827 */ /* 0x000fe200078e0004 */
[----:B------:R-:W-:Y:S02]  /*16e90*/  @P2 IADD3 R19, PT, PT, R19, -0x7f000001, RZ ;  /* 0x80ffffff13132810 */ /* 0x000fe40007ffe0ff */
[----:B------:R-:W-:Y:S01]  /*16ea0*/  @P3 IADD3 R18, PT, PT, R18, -0x7f000001, RZ ;  /* 0x80ffffff12123810 */ /* 0x000fe20007ffe0ff */
[----:B------:R-:W-:Y:S01]  /*16eb0*/  IMAD.WIDE.U32 R4, R58, R36, RZ ;  /* 0x000000243a047225 */ /* 0x000fe200078e00ff */
[----:B------:R-:W-:Y:S02]  /*16ec0*/  IADD3 R21, PT, PT, R83, R21, RZ ;  /* 0x0000001553157210 */ /* 0x000fe40007ffe0ff */
[----:B------:R-:W-:Y:S01]  /*16ed0*/  IADD3 R122, PT, PT, R19, R18, RZ ;  /* 0x00000012137a7210 */ /* 0x000fe20007ffe0ff */
[----:B------:R-:W-:Y:S01]  /*16ee0*/  IMAD R83, R4, 0x7effffff, RZ ;  /* 0x7effffff04537824 */ /* 0x000fe200078e02ff */
[----:B------:R-:W-:Y:S01]  /*16ef0*/  @P0 IADD3 R65, PT, PT, R65, -0x7f000001, RZ ;  /* 0x80ffffff41410810 */ /* 0x000fe20007ffe0ff */
[----:B------:R-:W-:-:S02]  /*16f00*/  ISETP.GE.U32.AND P0, PT, R21, 0x7f000001, PT ;  /* 0x7f0000011500780c */ /* 0x000fc40003f06070 */
[----:B------:R-:W-:Y:S01]  /*16f10*/  IMAD.HI.U32 R83, R83, 0x7f000001, R4 ;  /* 0x7f00000153537827 */ /* 0x000fe200078e0004 */
[----:B------:R-:W-:Y:S01]  /*16f20*/  @P1 IADD3 R64, PT, PT, R64, -0x7f000001, RZ ;  /* 0x80ffffff40401810 */ /* 0x000fe20007ffe0ff */
[----:B------:R-:W-:Y:S01]  /*16f30*/  ISETP.GE.U32.AND P2, PT, R122, 0x7f000001, PT ;  /* 0x7f0000017a00780c */ /* 0x000fe20003f46070 */
[----:B------:R-:W-:Y:S01]  /*16f40*/  ISETP.GE.U32.AND P1, PT, R108, 0x7f000001, PT ;  /* 0x7f0000016c00780c */ /* 0x000fe20003f26070 */
[----:B------:R-:W-:-:S04]  /*16f50*/  IMAD.WIDE.U32 R4, R104, R36, RZ ;  /* 0x0000002468047225 */ /* 0x000fc800078e00ff */
[----:B------:R-:W-:Y:S01]  /*16f60*/  IMAD R123, R4, 0x7effffff, RZ ;  /* 0x7effffff047b7824 */ /* 0x000fe200078e02ff */
[----:B------:R-:W-:-:S03]  /*16f70*/  IADD3 R22, PT, PT, R84, R22, RZ ;  /* 0x0000001654167210 */ /* 0x000fc60007ffe0ff */
[----:B------:R-:W-:Y:S01]  /*16f80*/  IMAD.HI.U32 R18, R123, 0x7f000001, R4 ;  /* 0x7f0000017b127827 */ /* 0x000fe200078e0004 */
[----:B------:R-:W-:Y:S01]  /*16f90*/  IADD3 R123, PT, PT, R65, R64, RZ ;  /* 0x00000040417b7210 */ /* 0x000fe20007ffe0ff */
[----:B------:R-:W-:Y:S01]  /*16fa0*/  ISETP.GE.U32.AND P3, PT, R23, 0x7f000001, PT ;  /* 0x7f0000011700780c */ /* 0x000fe20003f66070 */
[----:B------:R-:W-:Y:S02]  /*16fb0*/  @P2 IADD3 R122, PT, PT, R122, -0x7f000001, RZ ;  /* 0x80ffffff7a7a2810 */ /* 0x000fe40007ffe0ff */
[----:B------:R-:W-:Y:S02]  /*16fc0*/  @P0 IADD3 R21, PT, PT, R21, -0x7f000001, RZ ;  /* 0x80ffffff15150810 */ /* 0x000fe40007ffe0ff */
[----:B------:R-:W-:Y:S01]  /*16fd0*/  @P1 IADD3 R108, PT, PT, R108, -0x7f000001, RZ ;  /* 0x80ffffff6c6c1810 */ /* 0x000fe20007ffe0ff */
[----:B------:R-:W-:Y:S01]  /*16fe0*/  ISETP.GE.U32.AND P2, PT, R123, 0x7f000001, PT ;  /* 0x7f0000017b00780c */ /* 0x000fe20003f46070 */
[----:B------:R-:W-:Y:S01]  /*16ff0*/  ISETP.GE.U32.AND P0, PT, R22, 0x7f000001, PT ;  /* 0x7f0000011600780c */ /* 0x000fe20003f06070 */
[----:B------:R-:W-:Y:S01]  /*17000*/  ISETP.GE.U32.AND P1, PT, R118, 0x7f000001, PT ;  /* 0x7f0000017600780c */ /* 0x000fe20003f26070 */
[----:B------:R-:W-:Y:S01]  /*17010*/  ISETP.GE.U32.AND P4, PT, R14, 0x7f000001, PT ;  /* 0x7f0000010e00780c */ /* 0x000fe20003f86070 */
[----:B------:R-:W-:-:S03]  /*17020*/  IADD3 R108, PT, PT, R21, R108, RZ ;  /* 0x0000006c156c7210 */ /* 0x000fc60007ffe0ff */
[----:B------:R-:W-:Y:S01]  /*17030*/  @P3 IADD3 R23, PT, PT, R23, -0x7f000001, RZ ;  /* 0x80ffffff17173810 */ /* 0x000fe20007ffe0ff */
[----:B------:R-:W-:-:S05]  /*17040*/  ISETP.GE.U32.AND P3, PT, R0, 0x7f000001, PT ;  /* 0x7f0000010000780c */ /* 0x000fca0003f66070 */
[----:B------:R-:W-:Y:S02]  /*17050*/  @P2 IADD3 R123, PT, PT, R123, -0x7f000001, RZ ;  /* 0x80ffffff7b7b2810 */ /* 0x000fe40007ffe0ff */
[----:B------:R-:W-:Y:S02]  /*17060*/  @P0 IADD3 R22, PT, PT, R22, -0x7f000001, RZ ;  /* 0x80ffffff16160810 */ /* 0x000fe40007ffe0ff */
[----:B------:R-:W-:Y:S01]  /*17070*/  @P1 IADD3 R118, PT, PT, R118, -0x7f000001, RZ ;  /* 0x80ffffff76761810 */ /* 0x000fe20007ffe0ff */
[----:B------:R-:W-:Y:S01]  /*17080*/  ISETP.GE.U32.AND P2, PT, R108, 0x7f000001, PT ;  /* 0x7f0000016c00780c */ /* 0x000fe20003f46070 */
[----:B------:R-:W-:Y:S01]  /*17090*/  @P4 IADD3 R14, PT, PT, R14, -0x7f000001, RZ ;  /* 0x80ffffff0e0e4810 */ /* 0x000fe20007ffe0ff */
[----:B------:R-:W-:Y:S01]  /*170a0*/  IMAD.WIDE.U32 R4, R117, R36, RZ ;  /* 0x0000002475047225 */ /* 0x000fe200078e00ff */
[----:B------:R-:W-:Y:S01]  /*170b0*/  ISETP.GE.U32.AND P4, PT, R109, 0x7f000001, PT ;  /* 0x7f0000016d00780c */ /* 0x000fe20003f86070 */
[----:B------:R-:W-:Y:S02]  /*170c0*/  IADD3 R118, PT, PT, R22, R118, RZ ;  /* 0x0000007616767210 */ /* 0x000fe40007ffe0ff */
[----:B------:R-:W-:Y:S01]  /*170d0*/  IMAD R125, R4, 0x7effffff, RZ ;  /* 0x7effffff047d7824 */ /* 0x000fe200078e02ff */
[----:B------:R-:W-:-:S02]  /*170e0*/  @P3 IADD3 R0, PT, PT, R0, -0x7f000001, RZ ;  /* 0x80ffffff00003810 */ /* 0x000fc40007ffe0ff */
[----:B------:R-:W-:Y:S01]  /*170f0*/  ISETP.GE.U32.AND P0, PT, R118, 0x7f000001, PT ;  /* 0x7f0000017600780c */ /* 0x000fe20003f06070 */
[----:B------:R-:W-:Y:S01]  /*17100*/  ISETP.GE.U32.AND P3, PT, R113, 0x7f000001, PT ;  /* 0x7f0000017100780c */ /* 0x000fe20003f66070 */
[----:B------:R-:W-:Y:S02]  /*17110*/  IMAD.HI.U32 R64, R125, 0x7f000001, R4 ;  /* 0x7f0000017d407827 */ /* 0x000fe400078e0004 */
[----:B------:R-:W-:Y:S01]  /*17120*/  @P2 IADD3 R108, PT, PT, R108, -0x7f000001, RZ ;  /* 0x80ffffff6c6c2810 */ /* 0x000fe20007ffe0ff */
[----:B------:R-:W-:Y:S01]  /*17130*/  ISETP.GE.U32.AND P2, PT, R17, 0x7f000001, PT ;  /* 0x7f0000011100780c */ /* 0x000fe20003f46070 */
[----:B------:R-:W-:Y:S01]  /*17140*/  IMAD.WIDE.U32 R4, R14, R27, RZ ;  /* 0x0000001b0e047225 */ /* 0x000fe200078e00ff */
[----:B------:R-:W-:Y:S02]  /*17150*/  IADD3 R0, PT, PT, R123, R0, RZ ;  /* 0x000000007b007210 */ /* 0x000fe40007ffe0ff */
[----:B------:R-:W-:Y:S01]  /*17160*/  @P4 IADD3 R109, PT, PT, R109, -0x7f000001, RZ ;  /* 0x80ffffff6d6d4810 */ /* 0x000fe20007ffe0ff */
[----:B------:R-:W-:Y:S01]  /*17170*/  IMAD R123, R4, 0x7effffff, RZ ;  /* 0x7effffff047b7824 */ /* 0x000fe200078e02ff */
[----:B------:R-:W-:-:S02]  /*17180*/  ISETP.GE.U32.AND P1, PT, R119, 0x7f000001, PT ;  /* 0x7f0000017700780c */ /* 0x000fc40003f26070 */
[----:B------:R-:W-:Y:S01]  /*17190*/  @P0 IADD3 R118, PT, PT, R118, -0x7f000001, RZ ;  /* 0x80ffffff76760810 */ /* 0x000fe20007ffe0ff */
[----:B------:R-:W-:Y:S01]  /*171a0*/  IMAD.HI.U32 R84, R123, 0x7f000001, R4 ;  /* 0x7f0000017b547827 */ /* 0x000fe200078e0004 */
[----:B------:R-:W-:Y:S01]  /*171b0*/  ISETP.GE.U32.AND P0, PT, R81, 0x7f000001, PT ;  /* 0x7f0000015100780c */ /* 0x000fe20003f06070 */
[----:B------:R-:W-:Y:S02]  /*171c0*/  @P3 IADD3 R113, PT, PT, R113, -0x7f000001, RZ ;  /* 0x80ffffff71713810 */ /* 0x000fe40007ffe0ff */
[----:B------:R-:W-:Y:S01]  /*171d0*/  IMAD.WIDE.U32 R4, R109, R27, RZ ;  /* 0x0000001b6d047225 */ /* 0x000fe200078e00ff */
[----:B------:R-:W-:-:S03]  /*171e0*/  @P2 IADD3 R17, PT, PT, R17, -0x7f000001, RZ ;  /* 0x80ffffff11112810 */ /* 0x000fc60007ffe0ff */
[----:B------:R-:W-:Y:S01]  /*171f0*/  IMAD R123, R4, 0x7effffff, RZ ;  /* 0x7effffff047b7824 */ /* 0x000fe200078e02ff */
[----:B------:R-:W-:-:S03]  /*17200*/  IADD3 R113, PT, PT, R108, R113, RZ ;  /* 0x000000716c717210 */ /* 0x000fc60007ffe0ff */
[----:B------:R-:W-:Y:S01]  /*17210*/  IMAD.HI.U32 R108, R123, 0x7f000001, R4 ;  /* 0x7f0000017b6c7827 */ /* 0x000fe200078e0004 */
[----:B------:R-:W-:-:S03]  /*17220*/  @P1 IADD3 R119, PT, PT, R119, -0x7f000001, RZ ;  /* 0x80ffffff77771810 */ /* 0x000fc60007ffe0ff */
[----:B------:R-:W-:Y:S01]  /*17230*/  IMAD.WIDE.U32 R4, R17, R27, RZ ;  /* 0x0000001b11047225 */ /* 0x000fe200078e00ff */
[----:B------:R-:W-:-:S03]  /*17240*/  @P0 IADD3 R81, PT, PT, R81, -0x7f000001, RZ ;  /* 0x80ffffff51510810 */ /* 0x000fc60007ffe0ff */
[----:B------:R-:W-:Y:S01]  /*17250*/  IMAD R123, R4, 0x7effffff, RZ ;  /* 0x7effffff047b7824 */ /* 0x000fe200078e02ff */
[----:B------:R-:W-:-:S03]  /*17260*/  IADD3 R119, PT, PT, R118, R119, RZ ;  /* 0x0000007776777210 */ /* 0x000fc60007ffe0ff */
        /* <DEDUP_REMOVED lines=22> */
[----:B------:R-:W-:-:S03]  /*173d0*/  ISETP.GE.U32.AND P0, PT, R89, 0x7f000001, PT ;  /* 0x7f0000015900780c */ /* 0x000fc60003f06070 */
[----:B------:R-:W-:-:S04]  /*173e0*/  IMAD.WIDE.U32 R4, R95, R36, RZ ;  /* 0x000000245f047225 */ /* 0x000fc800078e00ff */
[----:B------:R-:W-:-:S04]  /*173f0*/  IMAD R95, R4, 0x7effffff, RZ ;  /* 0x7effffff045f7824 */ /* 0x000fc800078e02ff */
[----:B------:R-:W-:-:S04]  /*17400*/  IMAD.HI.U32 R94, R95, 0x7f000001, R4 ;  /* 0x7f0000015f5e7827 */ /* 0x000fc800078e0004 */
[----:B------:R-:W-:Y:S01]  /*17410*/  IMAD.WIDE.U32 R4, R14, R85, RZ ;  /* 0x000000550e047225 */ /* 0x000fe200078e00ff */
[----:B------:R-:W-:-:S03]  /*17420*/  @P0 IADD3 R89, PT, PT, R89, -0x7f000001, RZ ;  /* 0x80ffffff59590810 */ /* 0x000fc60007ffe0ff */
[----:B------:R-:W-:-:S04]  /*17430*/  IMAD R95, R4, 0x7effffff, RZ ;  /* 0x7effffff045f7824 */ /* 0x000fc800078e02ff */
[----:B------:R-:W-:Y:S01]  /*17440*/  IMAD.HI.U32 R95, R95, 0x7f000001, R4 ;  /* 0x7f0000015f5f7827 */ /* 0x000fe200078e0004 */
[----:B------:R-:W-:-:S03]  /*17450*/  IADD3 R65, PT, PT, R65, R89, RZ ;  /* 0x0000005941417210 */ /* 0x000fc60007ffe0ff */
        /* <DEDUP_REMOVED lines=8> */
[----:B------:R-:W-:-:S03]  /*174e0*/  @P0 IADD3 R95, PT, PT, R95, -0x7f000001, RZ ;  /* 0x80ffffff5f5f0810 */ /* 0x000fc60007ffe0ff */
[----:B------:R-:W-:Y:S02]  /*174f0*/  IMAD.HI.U32 R4, R89, 0x7f000001, R4 ;  /* 0x7f00000159047827 */ /* 0x000fe400078e0004 */
        /* <DEDUP_REMOVED lines=118> */
[----:B------:R-:W-:-:S03]  /*17c60*/  IADD3 R95, PT, PT, R19, R92, RZ ;  /* 0x0000005c135f7210 */ /* 0x000fc60007ffe0ff */
[----:B------:R-:W-:-:S04]  /*17c70*/  IMAD R19, R4, 0x7effffff, RZ ;  /* 0x7effffff04137824 */ /* 0x000fc800078e02ff */
[----:B------:R-:W-:-:S04]  /*17c80*/  IMAD.HI.U32 R19, R19, 0x7f000001, R4 ;  /* 0x7f00000113137827 */ /* 0x000fc800078e0004 */
[----:B------:R-:W-:Y:S01]  /*17c90*/  @P0 IADD3 R122, PT, PT, R122, -0x7f000001, RZ ;  /* 0x80ffffff7a7a0810 */ /* 0x000fe20007ffe0ff */
        /* <DEDUP_REMOVED lines=14> */
[----:B------:R-:W-:Y:S01]  /*17d80*/  IMAD R123, R4, 0x7effffff, RZ ;  /* 0x7effffff047b7824 */ /* 0x000fe200078e02ff */
[----:B------:R-:W-:-:S03]  /*17d90*/  ISETP.GE.U32.AND P0, PT, R19, 0x7f000001, PT ;  /* 0x7f0000011300780c */ /* 0x000fc60003f06070 */
[----:B------:R-:W-:Y:S01]  /*17da0*/  IMAD.HI.U32 R4, R123, 0x7f000001, R4 ;  /* 0x7f0000017b047827 */ /* 0x000fe200078e0004 */
[----:B------:R-:W-:-:S04]  /*17db0*/  ISETP.GE.U32.AND P2, PT, R89, 0x7f000001, PT ;  /* 0x7f0000015900780c */ /* 0x000fc80003f46070 */
[----:B------:R-:W-:-:S05]  /*17dc0*/  ISETP.GE.U32.AND P1, PT, R4, 0x7f000001, PT ;  /* 0x7f0000010400780c */ /* 0x000fca0003f26070 */
[----:B------:R-:W-:Y:S01]  /*17dd0*/  @P0 IADD3 R19, PT, PT, R19, -0x7f000001, RZ ;  /* 0x80ffffff13130810 */ /* 0x000fe20007ffe0ff */
[----:B------:R-:W-:-:S03]  /*17de0*/  ISETP.GE.U32.AND P0, PT, R90, 0x7f000001, PT ;  /* 0x7f0000015a00780c */ /* 0x000fc60003f06070 */
[----:B------:R-:W-:Y:S01]  /*17df0*/  @P2 IADD3 R89, PT, PT, R89, -0x7f000001, RZ ;  /* 0x80ffffff59592810 */ /* 0x000fe20007ffe0ff */
[----:B------:R-:W-:-:S03]  /*17e00*/  ISETP.GE.U32.AND P2, PT, R91, 0x7f000001, PT ;  /* 0x7f0000015b00780c */ /* 0x000fc60003f46070 */
[----:B------:R-:W-:Y:S01]  /*17e10*/  @P1 IADD3 R4, PT, PT, R4, -0x7f000001, RZ ;  /* 0x80ffffff04041810 */ /* 0x000fe20007ffe0ff */
[----:B------:R-:W-:-:S05]  /*17e20*/  ISETP.GE.U32.AND P1, PT, R95, 0x7f000001, PT ;  /* 0x7f0000015f00780c */ /* 0x000fca0003f26070 */
[----:B------:R-:W-:Y:S01]  /*17e30*/  @P0 IADD3 R90, PT, PT, R90, -0x7f000001, RZ ;  /* 0x80ffffff5a5a0810 */ /* 0x000fe20007ffe0ff */
[----:B------:R-:W-:Y:S01]  /*17e40*/  ISETP.GE.U32.AND P0, PT, R22, 0x7f000001, PT ;  /* 0x7f0000011600780c */ /* 0x000fe20003f06070 */
[----:B------:R-:W-:Y:S01]  /*17e50*/  IADD3 R19, PT, PT, R19, R4, RZ ;  /* 0x0000000413137210 */ /* 0x000fe20007ffe0ff */
[----:B------:R-:W-:Y:S01]  /*17e60*/  IMAD.WIDE.U32 R4, R89, R28, RZ ;  /* 0x0000001c59047225 */ /* 0x000fe200078e00ff */
[----:B------:R-:W-:Y:S01]  /*17e70*/  @P2 IADD3 R91, PT, PT, R91, -0x7f000001, RZ ;  /* 0x80ffffff5b5b2810 */ /* 0x000fe20007ffe0ff */
[----:B------:R-:W-:-:S03]  /*17e80*/  ISETP.GE.U32.AND P2, PT, R93, 0x7f000001, PT ;  /* 0x7f0000015d00780c */ /* 0x000fc60003f46070 */
[----:B------:R-:W-:Y:S01]  /*17e90*/  @P1 IADD3 R95, PT, PT, R95, -0x7f000001, RZ ;  /* 0x80ffffff5f5f1810 */ /* 0x000fe20007ffe0ff */
[----:B------:R-:W-:Y:S01]  /*17ea0*/  ISETP.GE.U32.AND P1, PT, R65, 0x7f000001, PT ;  /* 0x7f0000014100780c */ /* 0x000fe20003f26070 */
[----:B------:R-:W-:-:S04]  /*17eb0*/  IMAD R123, R4, 0x7effffff, RZ ;  /* 0x7effffff047b7824 */ /* 0x000fc800078e02ff */
[----:B------:R-:W-:Y:S01]  /*17ec0*/  IMAD.HI.U32 R92, R123, 0x7f000001, R4 ;  /* 0x7f0000017b5c7827 */ /* 0x000fe200078e0004 */
[----:B------:R-:W-:Y:S01]  /*17ed0*/  @P0 IADD3 R22, PT, PT, R22, -0x7f000001, RZ ;  /* 0x80ffffff16160810 */ /* 0x000fe20007ffe0ff */
[----:B------:R-:W-:Y:S02]  /*17ee0*/  ISETP.GE.U32.AND P0, PT, R19, 0x7f000001, PT ;  /* 0x7f0000011300780c */ /* 0x000fe40003f06070 */
[----:B------:R-:W-:Y:S01]  /*17ef0*/  IMAD.WIDE.U32 R4, R90, R28, RZ ;  /* 0x0000001c5a047225 */ /* 0x000fe200078e00ff */
[----:B------:R-:W-:-:S03]  /*17f00*/  IADD3 R91, PT, PT, R95, R91, RZ ;  /* 0x0000005b5f5b7210 */ /* 0x000fc60007ffe0ff */
[----:B------:R-:W-:Y:S01]  /*17f10*/  IMAD R95, R4, 0x7effffff, RZ ;  /* 0x7effffff045f7824 */ /* 0x000fe200078e02ff */
[----:B------:R-:W-:Y:S02]  /*17f20*/  @P1 IADD3 R65, PT, PT, R65, -0x7f000001, RZ ;  /* 0x80ffffff41411810 */ /* 0x000fe40007ffe0ff */
        /* <DEDUP_REMOVED lines=58> */
[----:B------:R-:W-:-:S04]  /*182d0*/  IMAD.WIDE.U32 R4, R104, 0x5fffffa, RZ ;  /* 0x05fffffa68047825 */ /* 0x000fc800078e00ff */
[----:B------:R-:W-:-:S04]  /*182e0*/  IMAD R117, R104, 0x6, RZ ;  /* 0x0000000668757824 */ /* 0x000fc800078e02ff */
[----:B------:R-:W-:-:S04]  /*182f0*/  IMAD.HI.U32 R104, R117, 0x7f000001, R4 ;  /* 0x7f00000175687827 */ /* 0x000fc800078e0004 */
[----:B------:R-:W-:Y:S01]  /*18300*/  @P0 IADD3 R109, PT, PT, R109, -0x7f000001, RZ ;  /* 0x80ffffff6d6d0810 */ /* 0x000fe20007ffe0ff */
[----:B------:R-:W-:Y:S01]  /*18310*/  IMAD.WIDE.U32 R4, R89, R86, RZ ;  /* 0x0000005659047225 */ /* 0x000fe200078e00ff */
[----:B------:R-:W-:-:S03]  /*18320*/  ISETP.GE.U32.AND P1, PT, R104, 0x7f000001, PT ;  /* 0x7f0000016800780c */ /* 0x000fc60003f26070 */
[----:B------:R-:W-:Y:S01]  /*18330*/  ISETP.GE.U32.AND P0, PT, R109, 0x7f000001, PT ;  /* 0x7f0000016d00780c */ /* 0x000fe20003f06070 */
[----:B------:R-:W-:-:S04]  /*18340*/  IMAD R117, R4, 0x7effffff, RZ ;  /* 0x7effffff04757824 */ /* 0x000fc800078e02ff */
[----:B------:R-:W-:-:S04]  /*18350*/  IMAD.HI.U32 R117, R117, 0x7f000001, R4 ;  /* 0x7f00000175757827 */ /* 0x000fc800078e0004 */
[----:B------:R-:W-:Y:S01]  /*18360*/  IMAD.WIDE.U32 R4, R89, R87, RZ ;  /* 0x0000005759047225 */ /* 0x000fe200078e00ff */
[----:B------:R-:W-:-:S03]  /*18370*/  @P1 IADD3 R104, PT, PT, R104, -0x7f000001, RZ ;  /* 0x80ffffff68681810 */ /* 0x000fc60007ffe0ff */
[----:B------:R-:W-:Y:S01]  /*18380*/  IMAD R123, R4, 0x7effffff, RZ ;  /* 0x7effffff047b7824 */ /* 0x000fe200078e02ff */
[----:B------:R-:W-:Y:S01]  /*18390*/  @P0 IADD3 R109, PT, PT, R109, -0x7f000001, RZ ;  /* 0x80ffffff6d6d0810 */ /* 0x000fe20007ffe0ff */
[----:B------:R-:W-:Y:S02]  /*183a0*/  ISETP.GE.U32.AND P0, PT, R21, 0x7f000001, PT ;  /* 0x7f0000011500780c */ /* 0x000fe40003f06070 */
[----:B------:R-:W-:-:S04]  /*183b0*/  IMAD.HI.U32 R14, R123, 0x7f000001, R4 ;  /* 0x7f0000017b0e7827 */ /* 0x000fc800078e0004 */
[----:B------:R-:W-:Y:S01]  /*183c0*/  IMAD.WIDE.U32 R4, R89, R88, RZ ;  /* 0x0000005859047225 */ /* 0x000fe200078e00ff */
[----:B------:R-:W-:-:S03]  /*183d0*/  IADD3 R104, PT, PT, R109, R104, RZ ;  /* 0x000000686d687210 */ /* 0x000fc60007ffe0ff */
[----:B------:R-:W-:-:S04]  /*183e0*/  IMAD R109, R4, 0x7effffff, RZ ;  /* 0x7effffff046d7824 */ /* 0x000fc800078e02ff */
[----:B------:R-:W-:Y:S01]  /*183f0*/  IMAD.HI.U32 R109, R109, 0x7f000001, R4 ;  /* 0x7f0000016d6d7827 */ /* 0x000fe200078e0004 */
[----:B------:R-:W-:-:S03]  /*18400*/  @P0 IADD3 R21, PT, PT, R21, -0x7f000001, RZ ;  /* 0x80ffffff15150810 */ /* 0x000fc60007ffe0ff */
        /* <DEDUP_REMOVED lines=9> */
[----:B------:R-:W-:Y:S01]  /*184a0*/  @P1 IADD3 R94, PT, PT, R94, -0x7f000001, RZ ;  /* 0x80ffffff5e5e1810 */ /* 0x000fe20007ffe0ff */
[----:B------:R-:W-:-:S03]  /*184b0*/  ISETP.GE.U32.AND P0, PT, R117, 0x7f000001, PT ;  /* 0x7f0000017500780c */ /* 0x000fc60003f06070 */
[----:B------:R-:W-:-:S10]  /*184c0*/  ISETP.GE.U32.AND P1, PT, R4, 0x7f000001, PT ;  /* 0x7f0000010400780c */ /* 0x000fd40003f26070 */
[----:B------:R-:W-:Y:S01]  /*184d0*/  @P0 IADD3 R117, PT, PT, R117, -0x7f000001, RZ ;  /* 0x80ffffff75750810 */ /* 0x000fe20007ffe0ff */
[----:B------:R-:W-:Y:S02]  /*184e0*/  ISETP.GE.U32.AND P0, PT, R14, 0x7f000001, PT ;  /* 0x7f0000010e00780c */ /* 0x000fe40003f06070 */
[----:B------:R-:W-:-:S04]  /*184f0*/  @P1 IADD3 R4, PT, PT, R4, -0x7f000001, RZ ;  /* 0x80ffffff04041810 */ /* 0x000fc80007ffe0ff */
[----:B------:R-:W-:Y:S01]  /*18500*/  IADD3 R117, PT, PT, R117, R4, RZ ;  /* 0x0000000475757210 */ /* 0x000fe20007ffe0ff */
[----:B------:R-:W-:-:S04]  /*18510*/  IMAD.WIDE.U32 R4, R90, R86, RZ ;  /* 0x000000565a047225 */ /* 0x000fc800078e00ff */
[----:B------:R-:W-:Y:S02]  /*18520*/  IMAD R123, R4, 0x7effffff, RZ ;  /* 0x7effffff047b7824 */ /* 0x000fe400078e02ff */
[----:B------:R-:W-:Y:S02]  /*18530*/  @P0 IADD3 R14, PT, PT, R14, -0x7f000001, RZ ;  /* 0x80ffffff0e0e0810 */ /* 0x000fe40007ffe0ff */
[----:B------:R-:W-:-:S03]  /*18540*/  IMAD.HI.U32 R5, R123, 0x7f000001, R4 ;  /* 0x7f0000017b057827 */ /* 0x000fc600078e0004 */
[----:B------:R-:W-:Y:S02]  /*18550*/  ISETP.GE.U32.AND P0, PT, R14, 0x7f000001, PT ;  /* 0x7f0000010e00780c */ /* 0x000fe40003f06070 */
[----:B------:R-:W-:-:S11]  /*18560*/  ISETP.GE.U32.AND P1, PT, R5, 0x7f000001, PT ;  /* 0x7f0000010500780c */ /* 0x000fd60003f26070 */
[----:B------:R-:W-:Y:S02]  /*18570*/  @P0 IADD3 R14, PT, PT, R14, -0x7f000001, RZ ;  /* 0x80ffffff0e0e0810 */ /* 0x000fe40007ffe0ff */
[----:B------:R-:W-:Y:S01]  /*18580*/  @P1 IADD3 R5, PT, PT, R5, -0x7f000001, RZ ;  /* 0x80ffffff05051810 */ /* 0x000fe20007ffe0ff */
[----:B------:R-:W-:-:S03]  /*18590*/  ISETP.GE.U32.AND P0, PT, R109, 0x7f000001, PT ;  /* 0x7f0000016d00780c */ /* 0x000fc60003f06070 */
[----:B------:R-:W-:Y:S01]  /*185a0*/  IADD3 R14, PT, PT, R14, R5, RZ ;  /* 0x000000050e0e7210 */ /* 0x000fe20007ffe0ff */
[----:B------:R-:W-:Y:S01]  /*185b0*/  IMAD.WIDE.U32 R4, R90, R87, RZ ;  /* 0x000000575a047225 */ /* 0x000fe200078e00ff */
[----:B------:R-:W-:-:S03]  /*185c0*/  IADD3 R21, PT, PT, R21, R94, RZ ;  /* 0x0000005e15157210 */ /* 0x000fc60007ffe0ff */
[----:B------:R-:W-:-:S04]  /*185d0*/  IMAD R123, R4, 0x7effffff, RZ ;  /* 0x7effffff047b7824 */ /* 0x000fc800078e02ff */
[----:B------:R-:W-:Y:S01]  /*185e0*/  IMAD.HI.U32 R94, R123, 0x7f000001, R4 ;  /* 0x7f0000017b5e7827 */ /* 0x000fe200078e0004 */
[----:B------:R-:W-:-:S03]  /*185f0*/  @P0 IADD3 R109, PT, PT, R109, -0x7f000001, RZ ;  /* 0x80ffffff6d6d0810 */ /* 0x000fc60007ffe0ff */
        /* <DEDUP_REMOVED lines=86> */
[----:B------:R-:W-:Y:S01]  /*18b60*/  IMAD.HI.U32 R5, R123, 0x7f000001, R4 ;  /* 0x7f0000017b057827 */ /* 0x000fe200078e0004 */
[----:B------:R-:W-:-:S04]  /*18b70*/  ISETP.GE.U32.AND P1, PT, R104, 0x7f000001, PT ;  /* 0x7f0000016800780c */ /* 0x000fc80003f26070 */
[----:B------:R-:W-:-:S05]  /*18b80*/  ISETP.GE.U32.AND P2, PT, R5, 0x7f000001, PT ;  /* 0x7f0000010500780c */ /* 0x000fca0003f46070 */
[----:B------:R-:W-:Y:S01]  /*18b90*/  @P0 IADD3 R14, PT, PT, R14, -0x7f000001, RZ ;  /* 0x80ffffff0e0e0810 */ /* 0x000fe20007ffe0ff */
[----:B------:R-:W-:-:S03]  /*18ba0*/  ISETP.GE.U32.AND P0, PT, R117, 0x7f000001, PT ;  /* 0x7f0000017500780c */ /* 0x000fc60003f06070 */
[----:B------:R-:W-:-:S04]  /*18bb0*/  @P1 IADD3 R104, PT, PT, R104, -0x7f000001, RZ ;  /* 0x80ffffff68681810 */ /* 0x000fc80007ffe0ff */
[----:B------:R-:W-:-:S04]  /*18bc0*/  @P2 IADD3 R5, PT, PT, R5, -0x7f000001, RZ ;  /* 0x80ffffff05052810 */ /* 0x000fc80007ffe0ff */
[----:B------:R-:W-:Y:S01]  /*18bd0*/  IADD3 R14, PT, PT, R14, R5, RZ ;  /* 0x000000050e0e7210 */ /* 0x000fe20007ffe0ff */
[----:B------:R-:W-:Y:S01]  /*18be0*/  IMAD.WIDE.U32 R4, R104, R85, RZ ;  /* 0x0000005568047225 */ /* 0x000fe200078e00ff */
[----:B------:R-:W-:-:S03]  /*18bf0*/  @P0 IADD3 R117, PT, PT, R117, -0x7f000001, RZ ;  /* 0x80ffffff75750810 */ /* 0x000fc60007ffe0ff */
[----:B------:R-:W-:Y:S01]  /*18c00*/  IMAD R123, R4, 0x7effffff, RZ ;  /* 0x7effffff047b7824 */ /* 0x000fe200078e02ff */
[----:B------:R-:W-:Y:S01]  /*18c10*/  IADD3 R109, PT, PT, R109, R94, RZ ;  /* 0x0000005e6d6d7210 */ /* 0x000fe20007ffe0ff */
[----:B------:R-:W-:Y:S02]  /*18c20*/  ISETP.GE.U32.AND P1, PT, R26, 0x7f000001, PT ;  /* 0x7f0000011a00780c */ /* 0x000fe40003f26070 */
        /* <DEDUP_REMOVED lines=8> */
[----:B------:R-:W-:-:S05]  /*18cb0*/  @P1 IADD3 R123, PT, PT, R123, -0x7f000001, RZ ;  /* 0x80ffffff7b7b1810 */ /* 0x000fca0007ffe0ff */
[----:B------:R-:W-:-:S04]  /*18cc0*/  IMAD.WIDE.U32 R4, R123, 0x5fffffa, RZ ;  /* 0x05fffffa7b047825 */ /* 0x000fc800078e00ff */
[----:B------:R-:W-:Y:S01]  /*18cd0*/  IMAD R123, R123, 0x6, RZ ;  /* 0x000000067b7b7824 */ /* 0x000fe200078e02ff */
[----:B------:R-:W-:-:S03]  /*18ce0*/  @P0 IADD3 R94, PT, PT, R94, -0x7f000001, RZ ;  /* 0x80ffffff5e5e0810 */ /* 0x000fc60007ffe0ff */
[----:B------:R-:W-:Y:S01]  /*18cf0*/  IMAD.HI.U32 R5, R123, 0x7f000001, R4 ;  /* 0x7f0000017b057827 */ /* 0x000fe200078e0004 */
[----:B------:R-:W-:Y:S01]  /*18d00*/  @P2 IADD3 R13, PT, PT, R13, -0x7f000001, RZ ;  /* 0x80ffffff0d0d2810 */ /* 0x000fe20007ffe0ff */
[----:B------:R-:W-:Y:S01]  /*18d10*/  ISETP.GE.U32.AND P1, PT, R94, 0x7f000001, PT ;  /* 0x7f0000015e00780c */ /* 0x000fe20003f26070 */
[----:B------:R-:W-:Y:S02]  /*18d20*/  ISETP.GE.U32.AND P0, PT, R14, 0x7f000001, PT ;  /* 0x7f0000010e00780c */ /* 0x000fe40003f06070 */
[----:B------:R-:W-:Y:S01]  /*18d30*/  ISETP.GE.U32.AND P2, PT, R5, 0x7f000001, PT ;  /* 0x7f0000010500780c */ /* 0x000fe20003f46070 */
[----:B------:R-:W-:-:S09]  /*18d40*/  IADD3 R13, PT, PT, R26, R13, RZ ;  /* 0x0000000d1a0d7210 */ /* 0x000fd20007ffe0ff */
        /* <DEDUP_REMOVED lines=156> */
[----:B------:R-:W-:-:S04]  /*19710*/  IMAD.WIDE.U32 R4, R19, R25, RZ ;  /* 0x0000001913047225 */ /* 0x000fc800078e00ff */
[----:B------:R-:W-:Y:S01]  /*19720*/  IMAD R19, R4, 0x7effffff, RZ ;  /* 0x7effffff04137824 */ /* 0x000fe200078e02ff */
[----:B------:R-:W-:Y:S01]  /*19730*/  @P0 IADD3 R26, PT, PT, R26, -0x7f000001, RZ ;  /* 0x80ffffff1a1a0810 */ /* 0x000fe20007ffe0ff */
[----:B------:R-:W-:Y:S02]  /*19740*/  ISETP.GE.U32.AND P0, PT, R94, 0x7f000001, PT ;  /* 0x7f0000015e00780c */ /* 0x000fe40003f06070 */
        /* <DEDUP_REMOVED lines=29> */
[----:B------:R-:W-:Y:S01]  /*19920*/  ISETP.GE.U32.AND P0, PT, R96, 0x7f000001, PT ;  /* 0x7f0000016000780c */ /* 0x000fe20003f06070 */
[----:B------:R-:W-:-:S11]  /*19930*/  ISETP.GE.U32.AND P1, PT, R119, 0x7f000001, PT ;  /* 0x7f0000017700780c */ /* 0x000fd60003f26070 */
[----:B------:R-:W-:-:S05]  /*19940*/  @P2 IADD3 R109, PT, PT, R109, -0x7f000001, RZ ;  /* 0x80ffffff6d6d2810 */ /* 0x000fca0007ffe0ff */
[----:B------:R-:W-:-:S04]  /*19950*/  IMAD.WIDE.U32 R4, R109, 0x5fffffa, RZ ;  /* 0x05fffffa6d047825 */ /* 0x000fc800078e00ff */
[----:B------:R-:W-:Y:S01]  /*19960*/  IMAD R109, R109, 0x6, RZ ;  /* 0x000000066d6d7824 */ /* 0x000fe200078e02ff */
[----:B------:R-:W-:Y:S01]  /*19970*/  @P0 IADD3 R96, PT, PT, R96, -0x7f000001, RZ ;  /* 0x80ffffff60600810 */ /* 0x000fe20007ffe0ff */
[----:B------:R-:W-:Y:S02]  /*19980*/  ISETP.GE.U32.AND P0, PT, R29, 0x7f000001, PT ;  /* 0x7f0000011d00780c */ /* 0x000fe40003f06070 */
[----:B------:R-:W-:Y:S01]  /*19990*/  IMAD.HI.U32 R122, R109, 0x7f000001, R4 ;  /* 0x7f0000016d7a7827 */ /* 0x000fe200078e0004 */
[----:B------:R-:W-:-:S03]  /*199a0*/  @P1 IADD3 R119, PT, PT, R119, -0x7f000001, RZ ;  /* 0x80ffffff77771810 */ /* 0x000fc60007ffe0ff */
[----:B------:R-:W-:Y:S01]  /*199b0*/  IMAD.WIDE.U32 R4, R26, R86, RZ ;  /* 0x000000561a047225 */ /* 0x000fe200078e00ff */
[----:B------:R-:W-:-:S03]  /*199c0*/  ISETP.GE.U32.AND P1, PT, R122, 0x7f000001, PT ;  /* 0x7f0000017a00780c */ /* 0x000fc60003f26070 */
[----:B------:R-:W-:-:S04]  /*199d0*/  IMAD R109, R4, 0x7effffff, RZ ;  /* 0x7effffff046d7824 */ /* 0x000fc800078e02ff */
[----:B------:R-:W-:Y:S01]  /*199e0*/  IMAD.HI.U32 R109, R109, 0x7f000001, R4 ;  /* 0x7f0000016d6d7827 */ /* 0x000fe200078e0004 */
[----:B------:R-:W-:-:S04]  /*199f0*/  @P0 IADD3 R29, PT, PT, R29, -0x7f000001, RZ ;  /* 0x80ffffff1d1d0810 */ /* 0x000fc80007ffe0ff */
[----:B------:R-:W-:Y:S01]  /*19a00*/  ISETP.GE.U32.AND P0, PT, R109, 0x7f000001, PT ;  /* 0x7f0000016d00780c */ /* 0x000fe20003f06070 */
[----:B------:R-:W-:Y:S01]  /*19a10*/  @P1 IADD3 R122, PT, PT, R122, -0x7f000001, RZ ;  /* 0x80ffffff7a7a1810 */ /* 0x000fe20007ffe0ff */
[----:B------:R-:W-:Y:S01]  /*19a20*/  IMAD.WIDE.U32 R4, R94, R85, RZ ;  /* 0x000000555e047225 */ /* 0x000fe200078e00ff */
        /* <DEDUP_REMOVED lines=124> */
[----:B------:R-:W-:-:S03]  /*1a1f0*/  ISETP.GE.U32.AND P2, PT, R29, 0x7f000001, PT ;  /* 0x7f0000011d00780c */ /* 0x000fc60003f46070 */
[----:B------:R-:W-:Y:S01]  /*1a200*/  IMAD.HI.U32 R6, R123, 0x7f000001, R4 ;  /* 0x7f0000017b067827 */ /* 0x000fe200078e0004 */
[----:B------:R-:W-:-:S03]  /*1a210*/  @P0 IADD3 R96, PT, PT, R96, -0x7f000001, RZ ;  /* 0x80ffffff60600810 */ /* 0x000fc60007ffe0ff */
[----:B------:R-:W-:Y:S01]  /*1a220*/  IMAD.WIDE.U32 R4, R119, R30, RZ ;  /* 0x0000001e77047225 */ /* 0x000fe200078e00ff */
[----:B------:R-:W-:Y:S01]  /*1a230*/  ISETP.GE.U32.AND P1, PT, R109, 0x7f000001, PT ;  /* 0x7f0000016d00780c */ /* 0x000fe20003f26070 */
[----:B------:R-:W-:Y:S02]  /*1a240*/  ISETP.GE.U32.AND P0, PT, R102, 0x7f000001, PT ;  /* 0x7f0000016600780c */ /* 0x000fe40003f06070 */
[----:B------:R-:W-:-:S04]  /*1a250*/  IMAD R119, R4, 0x7effffff, RZ ;  /* 0x7effffff04777824 */ /* 0x000fc800078e02ff */
[----:B------:R-:W-:-:S04]  /*1a260*/  IMAD.HI.U32 R30, R119, 0x7f000001, R4 ;  /* 0x7f000001771e7827 */ /* 0x000fc800078e0004 */
[----:B------:R-:W-:Y:S01]  /*1a270*/  IMAD.WIDE.U32 R4, R96, R85, RZ ;  /* 0x0000005560047225 */ /* 0x000fe200078e00ff */
[----:B------:R-:W-:-:S03]  /*1a280*/  @P2 IADD3 R29, PT, PT, R29, -0x7f000001, RZ ;  /* 0x80ffffff1d1d2810 */ /* 0x000fc60007ffe0ff */
[----:B------:R-:W-:Y:S01]  /*1a290*/  IMAD R119, R4, 0x7effffff, RZ ;  /* 0x7effffff04777824 */ /* 0x000fe200078e02ff */
[----:B------:R-:W-:Y:S02]  /*1a2a0*/  @P1 IADD3 R109, PT, PT, R109, -0x7f000001, RZ ;  /* 0x80ffffff6d6d1810 */ /* 0x000fe40007ffe0ff */
[----:B------:R-:W-:Y:S01]  /*1a2b0*/  @P0 IADD3 R102, PT, PT, R102, -0x7f000001, RZ ;  /* 0x80ffffff66660810 */ /* 0x000fe20007ffe0ff */
[----:B------:R-:W-:-:S04]  /*1a2c0*/  IMAD.HI.U32 R119, R119, 0x7f000001, R4 ;  /* 0x7f00000177777827 */ /* 0x000fc800078e0004 */
[----:B------:R-:W-:Y:S01]  /*1a2d0*/  IMAD.WIDE.U32 R4, R29, R88, RZ ;  /* 0x000000581d047225 */ /* 0x000fe200078e00ff */
[----:B------:R-:W-:-:S03]  /*1a2e0*/  IADD3 R102, PT, PT, R102, R109, RZ ;  /* 0x0000006d66667210 */ /* 0x000fc60007ffe0ff */
        /* <DEDUP_REMOVED lines=71> */
[----:B------:R-:W-:-:S03]  /*1a760*/  ISETP.GE.U32.AND P0, PT, R119, 0x7f000001, PT ;  /* 0x7f0000017700780c */ /* 0x000fc60003f06070 */
[----:B------:R-:W-:-:S05]  /*1a770*/  IMAD.HI.U32 R4, R101, 0x7f000001, R4 ;  /* 0x7f00000165047827 */ /* 0x000fca00078e0004 */
[----:B------:R-:W-:-:S05]  /*1a780*/  ISETP.GE.U32.AND P1, PT, R4, 0x7f000001, PT ;  /* 0x7f0000010400780c */ /* 0x000fca0003f26070 */
[----:B------:R-:W-:Y:S01]  /*1a790*/  @P0 IADD3 R119, PT, PT, R119, -0x7f000001, RZ ;  /* 0x80ffffff77770810 */ /* 0x000fe20007ffe0ff */
[----:B------:R-:W-:-:S07]  /*1a7a0*/  ISETP.GE.U32.AND P0, PT, R102, 0x7f000001, PT ;  /* 0x7f0000016600780c */ /* 0x000fce0003f06070 */
[----:B------:R-:W-:-:S04]  /*1a7b0*/  @P1 IADD3 R4, PT, PT, R4, -0x7f000001, RZ ;  /* 0x80ffffff04041810 */ /* 0x000fc80007ffe0ff */
[----:B------:R-:W-:Y:S01]  /*1a7c0*/  IADD3 R119, PT, PT, R119, R4, RZ ;  /* 0x0000000477777210 */ /* 0x000fe20007ffe0ff */
        /* <DEDUP_REMOVED lines=15> */
[----:B------:R-:W-:Y:S02]  /*1a8c0*/  IMAD.WIDE.U32 R4, R102, R86, RZ ;  /* 0x0000005666047225 */ /* 0x000fe400078e00ff */
[----:B------:R-:W2:Y:S01]  /*1a8d0*/  LDL R86, [R1+0x114] ;  /* 0x0001140001567983 */ /* 0x000ea20000100800 */
[----:B------:R-:W-:Y:S01]  /*1a8e0*/  ISETP.GE.U32.AND P0, PT, R91, 0x7f000001, PT ;  /* 0x7f0000015b00780c */ /* 0x000fe20003f06070 */
[----:B------:R-:W-:-:S04]  /*1a8f0*/  IMAD R123, R4, 0x7effffff, RZ ;  /* 0x7effffff047b7824 */ /* 0x000fc800078e02ff */
[----:B------:R-:W-:-:S08]  /*1a900*/  IMAD.HI.U32 R123, R123, 0x7f000001, R4 ;  /* 0x7f0000017b7b7827 */ /* 0x000fd000078e0004 */
[----:B------:R-:W-:Y:S01]  /*1a910*/  @P0 IADD3 R91, PT, PT, R91, -0x7f000001, RZ ;  /* 0x80ffffff5b5b0810 */ /* 0x000fe20007ffe0ff */
[----:B------:R-:W-:Y:S01]  /*1a920*/  ISETP.GE.U32.AND P0, PT, R119, 0x7f000001, PT ;  /* 0x7f0000017700780c */ /* 0x000fe20003f06070 */
[----:B------:R-:W-:Y:S01]  /*1a930*/  ISETP.GE.U32.AND P2, PT, R123, 0x7f000001, PT ;  /* 0x7f0000017b00780c */ /* 0x000fe20003f46070 */
[----:B------:R-:W-:-:S11]  /*1a940*/  ISETP.GE.U32.AND P1, PT, R101, 0x7f000001, PT ;  /* 0x7f0000016500780c */ /* 0x000fd60003f26070 */
[----:B------:R-:W-:Y:S02]  /*1a950*/  @P0 IADD3 R119, PT, PT, R119, -0x7f000001, RZ ;  /* 0x80ffffff77770810 */ /* 0x000fe40007ffe0ff */
[----:B------:R-:W-:-:S03]  /*1a960*/  @P2 IADD3 R123, PT, PT, R123, -0x7f000001, RZ ;  /* 0x80ffffff7b7b2810 */ /* 0x000fc60007ffe0ff */
[----:B------:R-:W-:Y:S02]  /*1a970*/  ISETP.GE.U32.AND P0, PT, R119, 0x7f000001, PT ;  /* 0x7f0000017700780c */ /* 0x000fe40003f06070 */
[----:B------:R-:W-:Y:S01]  /*1a980*/  IMAD.WIDE.U32 R4, R123, 0x5fffffa, RZ ;  /* 0x05fffffa7b047825 */ /* 0x000fe200078e00ff */
[----:B------:R-:W-:-:S03]  /*1a990*/  IADD3 R91, PT, PT, R100, R91, RZ ;  /* 0x0000005b645b7210 */ /* 0x000fc60007ffe0ff */
[----:B------:R-:W-:Y:S01]  /*1a9a0*/  IMAD R123, R123, 0x6, RZ ;  /* 0x000000067b7b7824 */ /* 0x000fe200078e02ff */
[----:B------:R-:W-:-:S03]  /*1a9b0*/  @P1 IADD3 R101, PT, PT, R101, -0x7f000001, RZ ;  /* 0x80ffffff65651810 */ /* 0x000fc60007ffe0ff */
[----:B------:R-:W-:-:S03]  /*1a9c0*/  IMAD.HI.U32 R100, R123, 0x7f000001, R4 ;  /* 0x7f0000017b647827 */ /* 0x000fc600078e0004 */
[----:B------:R-:W-:Y:S01]  /*1a9d0*/  @P0 IADD3 R119, PT, PT, R119, -0x7f000001, RZ ;  /* 0x80ffffff77770810 */ /* 0x000fe20007ffe0ff */
[----:B------:R-:W-:-:S03]  /*1a9e0*/  IMAD.WIDE.U32 R4, R65, R88, RZ ;  /* 0x0000005841047225 */ /* 0x000fc600078e00ff */
[----:B------:R-:W-:Y:S01]  /*1a9f0*/  IADD3 R101, PT, PT, R119, R101, RZ ;  /* 0x0000006577657210 */ /* 0x000fe20007ffe0ff */
        /* <DEDUP_REMOVED lines=20> */
[----:B------:R-:W-:Y:S01]  /*1ab40*/  @P0 IADD3 R123, PT, PT, R123, -0x7f000001, RZ ;  /* 0x80ffffff7b7b0810 */ /* 0x000fe20007ffe0ff */
[----:B------:R-:W-:Y:S01]  /*1ab50*/  ISETP.GE.U32.AND P0, PT, R101, 0x7f000001, PT ;  /* 0x7f0000016500780c */ /* 0x000fe20003f06070 */
[----:B------:R-:W-:Y:S01]  /*1ab60*/  @P1 IADD3 R119, PT, PT, R119, -0x7f000001, RZ ;  /* 0x80ffffff77771810 */ /* 0x000fe20007ffe0ff */
[----:B------:R-:W-:Y:S01]  /*1ab70*/  ISETP.GE.U32.AND P1, PT, R100, 0x7f000001, PT ;  /* 0x7f0000016400780c */ /* 0x000fe20003f26070 */
[----:B------:R-:W-:-:S10]  /*1ab80*/  ISETP.GE.U32.AND P3, PT, R87, 0x7f000001, PT ;  /* 0x7f0000015700780c */ /* 0x000fd40003f66070 */
[----:B------:R-:W-:Y:S01]  /*1ab90*/  @P0 IADD3 R101, PT, PT, R101, -0x7f000001, RZ ;  /* 0x80ffffff65650810 */ /* 0x000fe20007ffe0ff */
[----:B------:R-:W-:-:S03]  /*1aba0*/  ISETP.GE.U32.AND P0, PT, R109, 0x7f000001, PT ;  /* 0x7f0000016d00780c */ /* 0x000fc60003f06070 */
[----:B------:R-:W-:Y:S02]  /*1abb0*/  IADD3 R122, PT, PT, R101, R119, RZ ;  /* 0x00000077657a7210 */ /* 0x000fe40007ffe0ff */
[----:B------:R-:W-:Y:S01]  /*1abc0*/  @P1 IADD3 R100, PT, PT, R100, -0x7f000001, RZ ;  /* 0x80ffffff64641810 */ /* 0x000fe20007ffe0ff */
[C---:B------:R-:W-:Y:S02]  /*1abd0*/  IMAD.WIDE.U32 R4, R123.reuse, 0x5fffffa, RZ ;  /* 0x05fffffa7b047825 */ /* 0x040fe400078e00ff */
[----:B------:R-:W-:Y:S02]  /*1abe0*/  ISETP.GE.U32.AND P1, PT, R122, 0x7f000001, PT ;  /* 0x7f0000017a00780c */ /* 0x000fe40003f26070 */
[----:B------:R-:W-:-:S03]  /*1abf0*/  IMAD R123, R123, 0x6, RZ ;  /* 0x000000067b7b7824 */ /* 0x000fc600078e02ff */
[----:B------:R-:W-:Y:S01]  /*1ac00*/  @P0 IADD3 R109, PT, PT, R109, -0x7f000001, RZ ;  /* 0x80ffffff6d6d0810 */ /* 0x000fe20007ffe0ff */
[----:B------:R-:W-:Y:S01]  /*1ac10*/  IMAD.HI.U32 R88, R123, 0x7f000001, R4 ;  /* 0x7f0000017b587827 */ /* 0x000fe200078e0004 */
[----:B------:R-:W-:Y:S01]  /*1ac20*/  ISETP.GE.U32.AND P0, PT, R99, 0x7f000001, PT ;  /* 0x7f0000016300780c */ /* 0x000fe20003f06070 */
[----:B------:R-:W-:-:S03]  /*1ac30*/  @P3 IADD3 R87, PT, PT, R87, -0x7f000001, RZ ;  /* 0x80ffffff57573810 */ /* 0x000fc60007ffe0ff */
[----:B------:R-:W-:Y:S02]  /*1ac40*/  ISETP.GE.U32.AND P4, PT, R88, 0x7f000001, PT ;  /* 0x7f0000015800780c */ /* 0x000fe40003f86070 */
[----:B------:R-:W-:-:S04]  /*1ac50*/  @P1 IADD3 R122, PT, PT, R122, -0x7f000001, RZ ;  /* 0x80ffffff7a7a1810 */ /* 0x000fc80007ffe0ff */
[----:B------:R-:W-:-:S03]  /*1ac60*/  IADD3 R119, PT, PT, R122, R87, RZ ;  /* 0x000000577a777210 */ /* 0x000fc60007ffe0ff */
[----:B------:R-:W-:Y:S02]  /*1ac70*/  @P0 IADD3 R99, PT, PT, R99, -0x7f000001, RZ ;  /* 0x80ffffff63630810 */ /* 0x000fe40007ffe0ff */
[----:B------:R-:W-:Y:S02]  /*1ac80*/  ISETP.GE.U32.AND P0, PT, R119, 0x7f000001, PT ;  /* 0x7f0000017700780c */ /* 0x000fe40003f06070 */
[----:B------:R-:W-:-:S04]  /*1ac90*/  @P4 IADD3 R88, PT, PT, R88, -0x7f000001, RZ ;  /* 0x80ffffff58584810 */ /* 0x000fc80007ffe0ff */
[----:B------:R-:W-:Y:S02]  /*1aca0*/  IADD3 R99, PT, PT, R99, R88, RZ ;  /* 0x0000005863637210 */ /* 0x000fe40007ffe0ff */
[----:B------:R-:W-:Y:S01]  /*1acb0*/  IADD3 R109, PT, PT, R109, R100, RZ ;  /* 0x000000646d6d7210 */ /* 0x000fe20007ffe0ff */
[----:B------:R-:W-:-:S04]  /*1acc0*/  ISETP.GE.U32.AND P4, PT, R0, 0x7f000001, PT ;  /* 0x7f0000010000780c */ /* 0x000fc80003f86070 */
[----:B------:R-:W-:Y:S01]  /*1acd0*/  @P0 IADD3 R119, PT, PT, R119, -0x7f000001, RZ ;  /* 0x80ffffff77770810 */ /* 0x000fe20007ffe0ff */
[----:B------:R-:W-:Y:S01]  /*1ace0*/  ISETP.GE.U32.AND P0, PT, R99, 0x7f000001, PT ;  /* 0x7f0000016300780c */ /* 0x000fe20003f06070 */
[----:B------:R-:W-:-:S07]  /*1acf0*/  ISETP.GE.U32.AND P2, PT, R109, 0x7f000001, PT ;  /* 0x7f0000016d00780c */ /* 0x000fce0003f46070 */
[----:B------:R-:W-:-:S05]  /*1ad00*/  @P4 IADD3 R0, PT, PT, R0, -0x7f000001, RZ ;  /* 0x80ffffff00004810 */ /* 0x000fca0007ffe0ff */
[----:B------:R-:W-:Y:S01]  /*1ad10*/  @P0 IADD3 R99, PT, PT, R99, -0x7f000001, RZ ;  /* 0x80ffffff63630810 */ /* 0x000fe20007ffe0ff */
[----:B------:R-:W-:Y:S01]  /*1ad20*/  ISETP.GE.U32.AND P0, PT, R85, 0x7f000001, PT ;  /* 0x7f0000015500780c */ /* 0x000fe20003f06070 */
[----:B------:R-:W-:Y:S02]  /*1ad30*/  @P2 IADD3 R109, PT, PT, R109, -0x7f000001, RZ ;  /* 0x80ffffff6d6d2810 */ /* 0x000fe40007ffe0ff */
[----:B------:R-:W-:Y:S01]  /*1ad40*/  IADD3 R97, PT, PT, R97, R0, RZ ;  /* 0x0000000061617210 */ /* 0x000fe20007ffe0ff */
[----:B------:R-:W-:Y:S01]  /*1ad50*/  ISETP.GE.U32.AND P2, PT, R8, 0x7f000001, PT ;  /* 0x7f0000010800780c */ /* 0x000fe20003f46070 */
[----:B------:R-:W-:Y:S01]  /*1ad60*/  ISETP.GE.U32.AND P1, PT, R98, 0x7f000001, PT ;  /* 0x7f0000016200780c */ /* 0x000fe20003f26070 */
[----:B------:R-:W3:Y:S01]  /*1ad70*/  LDL R0, [R1+0x118] ;  /* 0x0001180001007983 */ /* 0x000ee20000100800 */
[----:B------:R-:W-:Y:S01]  /*1ad80*/  ISETP.GE.U32.AND P3, PT, R23, 0x7f000001, PT ;  /* 0x7f0000011700780c */ /* 0x000fe20003f66070 */
[----:B------:R-:W-:-:S05]  /*1ad90*/  ISETP.GE.U32.AND P5, PT, R113, 0x7f000001, PT ;  /* 0x7f0000017100780c */ /* 0x000fca0003fa6070 */
[----:B------:R-:W-:Y:S01]  /*1ada0*/  @P0 IADD3 R85, PT, PT, R85, -0x7f000001, RZ ;  /* 0x80ffffff55550810 */ /* 0x000fe20007ffe0ff */
[----:B------:R-:W-:Y:S01]  /*1adb0*/  ISETP.GE.U32.AND P0, PT, R114, 0x7f000001, PT ;  /* 0x7f0000017200780c */ /* 0x000fe20003f06070 */
[----:B------:R-:W-:Y:S02]  /*1adc0*/  ISETP.GE.U32.AND P4, PT, R21, 0x7f000001, PT ;  /* 0x7f0000011500780c */ /* 0x000fe40003f86070 */
[----:B------:R-:W-:Y:S02]  /*1add0*/  @P2 IADD3 R8, PT, PT, R8, -0x7f000001, RZ ;  /* 0x80ffffff08082810 */ /* 0x000fe40007ffe0ff */
[----:B------:R-:W-:Y:S01]  /*1ade0*/  @P1 IADD3 R98, PT, PT, R98, -0x7f000001, RZ ;  /* 0x80ffffff62621810 */ /* 0x000fe20007ffe0ff */
[----:B------:R-:W-:Y:S01]  /*1adf0*/  ISETP.GE.U32.AND P2, PT, R13, 0x7f000001, PT ;  /* 0x7f0000010d00780c */ /* 0x000fe20003f46070 */
[----:B------:R-:W-:Y:S01]  /*1ae00*/  ISETP.GE.U32.AND P1, PT, R82, 0x7f000001, PT ;  /* 0x7f0000015200780c */ /* 0x000fe20003f26070 */
[----:B------:R-:W-:Y:S01]  /*1ae10*/  @P3 IADD3 R23, PT, PT, R23, -0x7f000001, RZ ;  /* 0x80ffffff17173810 */ /* 0x000fe20007ffe0ff */
[----:B------:R-:W-:Y:S01]  /*1ae20*/  ISETP.GE.U32.AND P3, PT, R91, 0x7f000001, PT ;  /* 0x7f0000015b00780c */ /* 0x000fe20003f66070 */
[----:B------:R-:W-:-:S03]  /*1ae30*/  @P5 IADD3 R113, PT, PT, R113, -0x7f000001, RZ ;  /* 0x80ffffff71715810 */ /* 0x000fc60007ffe0ff */
[----:B------:R-:W-:Y:S02]  /*1ae40*/  @P0 IADD3 R114, PT, PT, R114, -0x7f000001, RZ ;  /* 0x80ffffff72720810 */ /* 0x000fe40007ffe0ff */
[----:B------:R-:W-:Y:S02]  /*1ae50*/  IADD3 R23, PT, PT, R103, R23, RZ ;  /* 0x0000001767177210 */ /* 0x000fe40007ffe0ff */
[----:B------:R-:W-:Y:S02]  /*1ae60*/  IADD3 R115, PT, PT, R115, R114, RZ ;  /* 0x0000007273737210 */ /* 0x000fe40007ffe0ff */
[----:B------:R-:W-:Y:S02]  /*1ae70*/  @P4 IADD3 R21, PT, PT, R21, -0x7f000001, RZ ;  /* 0x80ffffff15154810 */ /* 0x000fe40007ffe0ff */
[----:B------:R-:W-:Y:S02]  /*1ae80*/  @P2 IADD3 R13, PT, PT, R13, -0x7f000001, RZ ;  /* 0x80ffffff0d0d2810 */ /* 0x000fe40007ffe0ff */
[----:B------:R-:W-:Y:S01]  /*1ae90*/  @P1 IADD3 R82, PT, PT, R82, -0x7f000001, RZ ;  /* 0x80ffffff52521810 */ /* 0x000fe20007ffe0ff */
[----:B------:R-:W-:Y:S01]  /*1aea0*/  ISETP.GE.U32.AND P0, PT, R23, 0x7f000001, PT ;  /* 0x7f0000011700780c */ /* 0x000fe20003f06070 */
[----:B------:R-:W-:Y:S01]  /*1aeb0*/  IADD3 R98, PT, PT, R106, R98, RZ ;  /* 0x000000626a627210 */ /* 0x000fe20007ffe0ff */
[----:B------:R-:W-:Y:S01]  /*1aec0*/  ISETP.GE.U32.AND P4, PT, R105, 0x7f000001, PT ;  /* 0x7f0000016900780c */ /* 0x000fe20003f86070 */
[----:B------:R-:W-:Y:S01]  /*1aed0*/  ISETP.GE.U32.AND P2, PT, R115, 0x7f000001, PT ;  /* 0x7f0000017300780c */ /* 0x000fe20003f46070 */
[----:B------:R-:W-:Y:S01]  /*1aee0*/  ISETP.GE.U32.AND P1, PT, R120, 0x7f000001, PT ;  /* 0x7f0000017800780c */ /* 0x000fe20003f26070 */
[----:B------:R-:W-:Y:S01]  /*1aef0*/  @P3 IADD3 R91, PT, PT, R91, -0x7f000001, RZ ;  /* 0x80ffffff5b5b3810 */ /* 0x000fe20007ffe0ff */
[----:B------:R-:W-:Y:S01]  /*1af00*/  ISETP.GE.U32.AND P6, PT, R97, 0x7f000001, PT ;  /* 0x7f0000016100780c */ /* 0x000fe20003fc6070 */
[----:B------:R-:W-:Y:S01]  /*1af10*/  ISETP.GE.U32.AND P5, PT, R98, 0x7f000001, PT ;  /* 0x7f0000016200780c */ /* 0x000fe20003fa6070 */
[----:B------:R-:W-:-:S02]  /*1af20*/  IADD3 R21, PT, PT, R112, R21, RZ ;  /* 0x0000001570157210 */ /* 0x000fc40007ffe0ff */
[----:B------:R-:W-:Y:S02]  /*1af30*/  IADD3 R13, PT, PT, R111, R13, RZ ;  /* 0x0000000d6f0d7210 */ /* 0x000fe40007ffe0ff */
[----:B------:R-:W-:Y:S02]  /*1af40*/  IADD3 R91, PT, PT, R110, R91, RZ ;  /* 0x0000005b6e5b7210 */ /* 0x000fe40007ffe0ff */
[----:B------:R-:W-:Y:S01]  /*1af50*/  @P0 IADD3 R23, PT, PT, R23, -0x7f000001, RZ ;  /* 0x80ffffff17170810 */ /* 0x000fe20007ffe0ff */
[----:B------:R-:W-:Y:S01]  /*1af60*/  ISETP.GE.U32.AND P0, PT, R24, 0x7f000001, PT ;  /* 0x7f0000011800780c */ /* 0x000fe20003f06070 */
[----:B------:R-:W-:Y:S02]  /*1af70*/  @P4 IADD3 R105, PT, PT, R105, -0x7f000001, RZ ;  /* 0x80ffffff69694810 */ /* 0x000fe40007ffe0ff */
[----:B--2---:R-:W-:Y:S02]  /*1af80*/  IADD3 R8, PT, PT, R8, R86, RZ ;  /* 0x0000005608087210 */ /* 0x004fe40007ffe0ff */
[----:B------:R-:W-:-:S05]  /*1af90*/  IADD3 R86, PT, PT, R7, R113, RZ ;  /* 0x0000007107567210 */ /* 0x000fca0007ffe0ff */
[----:B------:R-:W-:Y:S01]  /*1afa0*/  ISETP.GE.U32.AND P3, PT, R86, 0x7f000001, PT ;  /* 0x7f0000015600780c */ /* 0x000fe20003f66070 */
[----:B------:R-:W-:Y:S02]  /*1afb0*/  @P2 IADD3 R115, PT, PT, R115, -0x7f000001, RZ ;  /* 0x80ffffff73732810 */ /* 0x000fe40007ffe0ff */
[----:B------:R-:W-:Y:S01]  /*1afc0*/  @P1 IADD3 R120, PT, PT, R120, -0x7f000001, RZ ;  /* 0x80ffffff78781810 */ /* 0x000fe20007ffe0ff */
[----:B------:R-:W-:Y:S01]  /*1afd0*/  ISETP.GE.U32.AND P4, PT, R21, 0x7f000001, PT ;  /* 0x7f0000011500780c */ /* 0x000fe20003f86070 */
[----:B------:R-:W-:Y:S01]  /*1afe0*/  ISETP.GE.U32.AND P2, PT, R20, 0x7f000001, PT ;  /* 0x7f0000011400780c */ /* 0x000fe20003f46070 */
[----:B------:R-:W-:Y:S01]  /*1aff0*/  ISETP.GE.U32.AND P1, PT, R12, 0x7f000001, PT ;  /* 0x7f0000010c00780c */ /* 0x000fe20003f26070 */
[----:B------:R-:W-:Y:S02]  /*1b000*/  @P6 IADD3 R97, PT, PT, R97, -0x7f000001, RZ ;  /* 0x80ffffff61616810 */ /* 0x000fe40007ffe0ff */
[----:B------:R-:W-:Y:S01]  /*1b010*/  @P5 IADD3 R98, PT, PT, R98, -0x7f000001, RZ ;  /* 0x80ffffff62625810 */ /* 0x000fe20007ffe0ff */
[----:B------:R-:W-:Y:S01]  /*1b020*/  ISETP.GE.U32.AND P6, PT, R121, 0x7f000001, PT ;  /* 0x7f0000017900780c */ /* 0x000fe20003fc6070 */
[----:B------:R-:W-:-:S02]  /*1b030*/  ISETP.GE.U32.AND P5, PT, R13, 0x7f000001, PT ;  /* 0x7f0000010d00780c */ /* 0x000fc40003fa6070 */
[----:B------:R-:W-:Y:S01]  /*1b040*/  @P3 IADD3 R86, PT, PT, R86, -0x7f000001, RZ ;  /* 0x80ffffff56563810 */ /* 0x000fe20007ffe0ff */
[----:B------:R-:W-:Y:S01]  /*1b050*/  ISETP.GE.U32.AND P3, PT, R91, 0x7f000001, PT ;  /* 0x7f0000015b00780c */ /* 0x000fe20003f66070 */
[----:B------:R-:W-:Y:S02]  /*1b060*/  IADD3 R82, PT, PT, R97, R82, RZ ;  /* 0x0000005261527210 */ /* 0x000fe40007ffe0ff */
[----:B------:R-:W-:Y:S02]  /*1b070*/  IADD3 R105, PT, PT, R86, R105, RZ ;  /* 0x0000006956697210 */ /* 0x000fe40007ffe0ff */
[----:B------:R-:W-:Y:S02]  /*1b080*/  @P0 IADD3 R24, PT, PT, R24, -0x7f000001, RZ ;  /* 0x80ffffff18180810 */ /* 0x000fe40007ffe0ff */
[----:B------:R-:W-:Y:S02]  /*1b090*/  @P4 IADD3 R21, PT, PT, R21, -0x7f000001, RZ ;  /* 0x80ffffff15154810 */ /* 0x000fe40007ffe0ff */
[----:B------:R-:W-:-:S02]  /*1b0a0*/  @P2 IADD3 R20, PT, PT, R20, -0x7f000001, RZ ;  /* 0x80ffffff14142810 */ /* 0x000fc40007ffe0ff */
[----:B------:R-:W-:Y:S01]  /*1b0b0*/  @P1 IADD3 R12, PT, PT, R12, -0x7f000001, RZ ;  /* 0x80ffffff0c0c1810 */ /* 0x000fe20007ffe0ff */
[----:B------:R-:W-:Y:S01]  /*1b0c0*/  ISETP.GE.U32.AND P0, PT, R16, 0x7f000001, PT ;  /* 0x7f0000011000780c */ /* 0x000fe20003f06070 */
[----:B------:R-:W-:Y:S01]  /*1b0d0*/  IADD3 R23, PT, PT, R23, R120, RZ ;  /* 0x0000007817177210 */ /* 0x000fe20007ffe0ff */
[----:B------:R-:W-:Y:S01]  /*1b0e0*/  ISETP.GE.U32.AND P4, PT, R82, 0x7f000001, PT ;  /* 0x7f0000015200780c */ /* 0x000fe20003f86070 */
[----:B------:R-:W-:Y:S01]  /*1b0f0*/  ISETP.GE.U32.AND P2, PT, R105, 0x7f000001, PT ;  /* 0x7f0000016900780c */ /* 0x000fe20003f46070 */
[----:B------:R-:W-:Y:S01]  /*1b100*/  ISETP.GE.U32.AND P1, PT, R83, 0x7f000001, PT ;  /* 0x7f0000015300780c */ /* 0x000fe20003f26070 */
[----:B------:R-:W-:Y:S02]  /*1b110*/  @P6 IADD3 R121, PT, PT, R121, -0x7f000001, RZ ;  /* 0x80ffffff79796810 */ /* 0x000fe40007ffe0ff */
[----:B------:R-:W-:Y:S02]  /*1b120*/  @P3 IADD3 R91, PT, PT, R91, -0x7f000001, RZ ;  /* 0x80ffffff5b5b3810 */ /* 0x000fe40007ffe0ff */
[----:B------:R-:W-:Y:S01]  /*1b130*/  @P5 IADD3 R13, PT, PT, R13, -0x7f000001, RZ ;  /* 0x80ffffff0d0d5810 */ /* 0x000fe20007ffe0ff */
[----:B------:R-:W-:Y:S01]  /*1b140*/  ISETP.GE.U32.AND P3, PT, R23, 0x7f000001, PT ;  /* 0x7f0000011700780c */ /* 0x000fe20003f66070 */
[----:B------:R-:W-:Y:S01]  /*1b150*/  ISETP.GE.U32.AND P6, PT, R116, 0x7f000001, PT ;  /* 0x7f0000017400780c */ /* 0x000fe20003fc6070 */
[----:B------:R-:W-:Y:S01]  /*1b160*/  ISETP.GE.U32.AND P5, PT, R18, 0x7f000001, PT ;  /* 0x7f0000011200780c */ /* 0x000fe20003fa6070 */
[----:B------:R-:W-:-:S02]  /*1b170*/  IADD3 R121, PT, PT, R98, R121, RZ ;  /* 0x0000007962797210 */ /* 0x000fc40007ffe0ff */
[----:B------:R-:W-:Y:S02]  /*1b180*/  IADD3 R21, PT, PT, R21, R20, RZ ;  /* 0x0000001415157210 */ /* 0x000fe40007ffe0ff */
[----:B------:R-:W-:Y:S02]  /*1b190*/  @P0 IADD3 R16, PT, PT, R16, -0x7f000001, RZ ;  /* 0x80ffffff10100810 */ /* 0x000fe40007ffe0ff */
        /* <DEDUP_REMOVED lines=8> */
[----:B------:R-:W-:-:S02]  /*1b220*/  @P3 IADD3 R23, PT, PT, R23, -0x7f000001, RZ ;  /* 0x80ffffff17173810 */ /* 0x000fc40007ffe0ff */
[----:B------:R-:W-:Y:S02]  /*1b230*/  @P6 IADD3 R116, PT, PT, R116, -0x7f000001, RZ ;  /* 0x80ffffff74746810 */ /* 0x000fe40007ffe0ff */
[----:B------:R-:W-:Y:S01]  /*1b240*/  @P5 IADD3 R18, PT, PT, R18, -0x7f000001, RZ ;  /* 0x80ffffff12125810 */ /* 0x000fe20007ffe0ff */
[----:B------:R-:W-:Y:S01]  /*1b250*/  ISETP.GE.U32.AND P3, PT, R24, 0x7f000001, PT ;  /* 0x7f0000011800780c */ /* 0x000fe20003f66070 */
[----:B------:R-:W-:Y:S01]  /*1b260*/  ISETP.GE.U32.AND P5, PT, R15, 0x7f000001, PT ;  /* 0x7f0000010f00780c */ /* 0x000fe20003fa6070 */
[----:B------:R-:W-:Y:S02]  /*1b270*/  IADD3 R91, PT, PT, R91, R16, RZ ;  /* 0x000000105b5b7210 */ /* 0x000fe40007ffe0ff */
[----:B------:R-:W-:Y:S02]  /*1b280*/  IADD3 R23, PT, PT, R23, R116, RZ ;  /* 0x0000007417177210 */ /* 0x000fe40007ffe0ff */
[----:B------:R-:W-:Y:S02]  /*1b290*/  @P0 IADD3 R121, PT, PT, R121, -0x7f000001, RZ ;  /* 0x80ffffff79790810 */ /* 0x000fe40007ffe0ff */
[----:B------:R-:W-:-:S02]  /*1b2a0*/  @P4 IADD3 R21, PT, PT, R21, -0x7f000001, RZ ;  /* 0x80ffffff15154810 */ /* 0x000fc40007ffe0ff */
[----:B------:R-:W-:Y:S02]  /*1b2b0*/  @P1 IADD3 R64, PT, PT, R64, -0x7f000001, RZ ;  /* 0x80ffffff40401810 */ /* 0x000fe40007ffe0ff */
[----:B------:R-:W-:Y:S01]  /*1b2c0*/  @P2 IADD3 R10, PT, PT, R10, -0x7f000001, RZ ;  /* 0x80ffffff0a0a2810 */ /* 0x000fe20007ffe0ff */
[----:B------:R-:W-:Y:S01]  /*1b2d0*/  ISETP.GE.U32.AND P6, PT, R91, 0x7f000001, PT ;  /* 0x7f0000015b00780c */ /* 0x000fe20003fc6070 */
[----:B------:R-:W-:Y:S01]  /*1b2e0*/  ISETP.GE.U32.AND P0, PT, R36, 0x7f000001, PT ;  /* 0x7f0000012400780c */ /* 0x000fe20003f06070 */
[----:B------:R-:W-:Y:S01]  /*1b2f0*/  ISETP.GE.U32.AND P4, PT, R34, 0x7f000001, PT ;  /* 0x7f0000012200780c */ /* 0x000fe20003f86070 */
[----:B------:R-:W-:Y:S01]  /*1b300*/  ISETP.GE.U32.AND P1, PT, R23, 0x7f000001, PT ;  /* 0x7f0000011700780c */ /* 0x000fe20003f26070 */
[----:B------:R-:W-:Y:S01]  /*1b310*/  ISETP.GE.U32.AND P2, PT, R108, 0x7f000001, PT ;  /* 0x7f0000016c00780c */ /* 0x000fe20003f46070 */
[----:B------:R-:W-:Y:S02]  /*1b320*/  IADD3 R13, PT, PT, R13, R12, RZ ;  /* 0x0000000c0d0d7210 */ /* 0x000fe40007ffe0ff */
[----:B------:R-:W-:-:S02]  /*1b330*/  @P3 IADD3 R24, PT, PT, R24, -0x7f000001, RZ ;  /* 0x80ffffff18183810 */ /* 0x000fc40007ffe0ff */
[----:B------:R-:W-:Y:S02]  /*1b340*/  @P5 IADD3 R15, PT, PT, R15, -0x7f000001, RZ ;  /* 0x80ffffff0f0f5810 */ /* 0x000fe40007ffe0ff */
[----:B------:R-:W-:Y:S01]  /*1b350*/  IADD3 R83, PT, PT, R82, R83, RZ ;  /* 0x0000005352537210 */ /* 0x000fe20007ffe0ff */
[----:B------:R-:W-:Y:S01]  /*1b360*/  ISETP.GE.U32.AND P3, PT, R13, 0x7f000001, PT ;  /* 0x7f0000010d00780c */ /* 0x000fe20003f66070 */
[----:B------:R-:W-:Y:S02]  /*1b370*/  IADD3 R15, PT, PT, R24, R15, RZ ;  /* 0x0000000f180f7210 */ /* 0x000fe40007ffe0ff */
[----:B------:R-:W-:Y:S02]  /*1b380*/  @P6 IADD3 R91, PT, PT, R91, -0x7f000001, RZ ;  /* 0x80ffffff5b5b6810 */ /* 0x000fe40007ffe0ff */
        /* <DEDUP_REMOVED lines=8> */
[----:B------:R-:W-:Y:S02]  /*1b410*/  IADD3 R105, PT, PT, R105, R18, RZ ;  /* 0x0000001269697210 */ /* 0x000fe40007ffe0ff */
[----:B------:R-:W-:Y:S02]  /*1b420*/  IADD3 R10, PT, PT, R91, R10, RZ ;  /* 0x0000000a5b0a7210 */ /* 0x000fe40007ffe0ff */
[----:B------:R-:W-:Y:S01]  /*1b430*/  @P3 IADD3 R13, PT, PT, R13, -0x7f000001, RZ ;  /* 0x80ffffff0d0d3810 */ /* 0x000fe20007ffe0ff */
[----:B------:R-:W-:Y:S01]  /*1b440*/  IMAD.WIDE.U32 R4, R29, R31, RZ ;  /* 0x0000001f1d047225 */ /* 0x000fe200078e00ff */
[----:B------:R-:W-:Y:S01]  /*1b450*/  IADD3 R36, PT, PT, R21, R36, RZ ;  /* 0x0000002415247210 */ /* 0x000fe20007ffe0ff */
[----:B------:R-:W-:Y:S01]  /*1b460*/  ISETP.GE.U32.AND P3, PT, R105, 0x7f000001, PT ;  /* 0x7f0000016900780c */ /* 0x000fe20003f66070 */
[----:B------:R-:W-:Y:S01]  /*1b470*/  ISETP.GE.U32.AND P5, PT, R10, 0x7f000001, PT ;  /* 0x7f0000010a00780c */ /* 0x000fe20003fa6070 */
[----:B------:R-:W-:Y:S01]  /*1b480*/  IMAD R29, R4, 0x7effffff, RZ ;  /* 0x7effffff041d7824 */ /* 0x000fe200078e02ff */
[----:B------:R-:W-:Y:S01]  /*1b490*/  ISETP.GE.U32.AND P6, PT, R84, 0x7f000001, PT ;  /* 0x7f0000015400780c */ /* 0x000fe20003fc6070 */
[----:B------:R-:W-:-:S02]  /*1b4a0*/  @P0 IADD3 R83, PT, PT, R83, -0x7f000001, RZ ;  /* 0x80ffffff53530810 */ /* 0x000fc40007ffe0ff */
[----:B------:R-:W-:Y:S02]  /*1b4b0*/  @P4 IADD3 R118, PT, PT, R118, -0x7f000001, RZ ;  /* 0x80ffffff76764810 */ /* 0x000fe40007ffe0ff */
[----:B------:R-:W-:Y:S02]  /*1b4c0*/  @P1 IADD3 R15, PT, PT, R15, -0x7f000001, RZ ;  /* 0x80ffffff0f0f1810 */ /* 0x000fe40007ffe0ff */
[----:B------:R-:W-:Y:S01]  /*1b4d0*/  @P2 IADD3 R35, PT, PT, R35, -0x7f000001, RZ ;  /* 0x80ffffff23232810 */ /* 0x000fe20007ffe0ff */
[----:B------:R-:W-:Y:S01]  /*1b4e0*/  ISETP.GE.U32.AND P0, PT, R58, 0x7f000001, PT ;  /* 0x7f0000013a00780c */ /* 0x000fe20003f06070 */
[----:B------:R-:W-:Y:S01]  /*1b4f0*/  ISETP.GE.U32.AND P4, PT, R36, 0x7f000001, PT ;  /* 0x7f0000012400780c */ /* 0x000fe20003f86070 */
[----:B------:R-:W-:Y:S01]  /*1b500*/  ISETP.GE.U32.AND P1, PT, R27, 0x7f000001, PT ;  /* 0x7f0000011b00780c */ /* 0x000fe20003f26070 */
[----:B------:R-:W-:Y:S01]  /*1b510*/  ISETP.GE.U32.AND P2, PT, R81, 0x7f000001, PT ;  /* 0x7f0000015100780c */ /* 0x000fe20003f46070 */
[----:B------:R-:W-:Y:S01]  /*1b520*/  IMAD.HI.U32 R29, R29, 0x7f000001, R4 ;  /* 0x7f0000011d1d7827 */ /* 0x000fe200078e0004 */
[----:B------:R-:W-:-:S02]  /*1b530*/  IADD3 R64, PT, PT, R121, R64, RZ ;  /* 0x0000004079407210 */ /* 0x000fc40007ffe0ff */
[----:B------:R-:W-:Y:S01]  /*1b540*/  IADD3 R34, PT, PT, R13, R34, RZ ;  /* 0x000000220d227210 */ /* 0x000fe20007ffe0ff */
[----:B------:R-:W-:Y:S01]  /*1b550*/  IMAD.WIDE.U32 R4, R65, R31, RZ ;  /* 0x0000001f41047225 */ /* 0x000fe200078e00ff */
[----:B------:R-:W-:Y:S02]  /*1b560*/  @P3 IADD3 R105, PT, PT, R105, -0x7f000001, RZ ;  /* 0x80ffffff69693810 */ /* 0x000fe40007ffe0ff */
[----:B------:R-:W-:Y:S02]  /*1b570*/  @P5 IADD3 R10, PT, PT, R10, -0x7f000001, RZ ;  /* 0x80ffffff0a0a5810 */ /* 0x000fe40007ffe0ff */
[----:B------:R-:W-:Y:S01]  /*1b580*/  IADD3 R108, PT, PT, R83, R108, RZ ;  /* 0x0000006c536c7210 */ /* 0x000fe20007ffe0ff */
[----:B------:R-:W-:Y:S01]  /*1b590*/  IMAD R65, R4, 0x7effffff, RZ ;  /* 0x7effffff04417824 */ /* 0x000fe200078e02ff */
[----:B------:R-:W-:Y:S01]  /*1b5a0*/  ISETP.GE.U32.AND P3, PT, R64, 0x7f000001, PT ;  /* 0x7f0000014000780c */ /* 0x000fe20003f66070 */
[----:B------:R-:W-:Y:S01]  /*1b5b0*/  ISETP.GE.U32.AND P5, PT, R34, 0x7f000001, PT ;  /* 0x7f0000012200780c */ /* 0x000fe20003fa6070 */
[----:B------:R-:W-:Y:S01]  /*1b5c0*/  @P0 IADD3 R58, PT, PT, R58, -0x7f000001, RZ ;  /* 0x80ffffff3a3a0810 */ /* 0x000fe20007ffe0ff */
[----:B------:R-:W-:Y:S01]  /*1b5d0*/  IMAD.HI.U32 R65, R65, 0x7f000001, R4 ;  /* 0x7f00000141417827 */ /* 0x000fe200078e0004 */
[----:B------:R-:W-:-:S02]  /*1b5e0*/  @P6 IADD3 R84, PT, PT, R84, -0x7f000001, RZ ;  /* 0x80ffffff54546810 */ /* 0x000fc40007ffe0ff */
[----:B------:R-:W-:Y:S02]  /*1b5f0*/  @P4 IADD3 R36, PT, PT, R36, -0x7f000001, RZ ;  /* 0x80ffffff24244810 */ /* 0x000fe40007ffe0ff */
[----:B------:R-:W-:Y:S01]  /*1b600*/  @P1 IADD3 R27, PT, PT, R27, -0x7f000001, RZ ;  /* 0x80ffffff1b1b1810 */ /* 0x000fe20007ffe0ff */
[----:B------:R-:W-:Y:S01]  /*1b610*/  IMAD.WIDE.U32 R4, R102, R31, RZ ;  /* 0x0000001f66047225 */ /* 0x000fe200078e00ff */
[----:B------:R-:W-:Y:S01]  /*1b620*/  @P2 IADD3 R81, PT, PT, R81, -0x7f000001, RZ ;  /* 0x80ffffff51512810 */ /* 0x000fe20007ffe0ff */
[----:B------:R-:W-:Y:S01]  /*1b630*/  ISETP.GE.U32.AND P0, PT, R17, 0x7f000001, PT ;  /* 0x7f0000011100780c */ /* 0x000fe20003f06070 */
[----:B------:R-:W-:Y:S01]  /*1b640*/  ISETP.GE.U32.AND P1, PT, R108, 0x7f000001, PT ;  /* 0x7f0000016c00780c */ /* 0x000fe20003f26070 */
[----:B------:R-:W-:Y:S01]  /*1b650*/  ISETP.GE.U32.AND P4, PT, R92, 0x7f000001, PT ;  /* 0x7f0000015c00780c */ /* 0x000fe20003f86070 */
[----:B------:R-:W-:Y:S01]  /*1b660*/  ISETP.GE.U32.AND P2, PT, R95, 0x7f000001, PT ;  /* 0x7f0000015f00780c */ /* 0x000fe20003f46070 */
[----:B------:R-:W-:Y:S01]  /*1b670*/  IMAD R101, R4, 0x7effffff, RZ ;  /* 0x7effffff04657824 */ /* 0x000fe200078e02ff */
[----:B------:R-:W-:-:S02]  /*1b680*/  IADD3 R118, PT, PT, R105, R118, RZ ;  /* 0x0000007669767210 */ /* 0x000fc40007ffe0ff */
[----:B------:R-:W-:Y:S02]  /*1b690*/  IADD3 R23, PT, PT, R23, R84, RZ ;  /* 0x0000005417177210 */ /* 0x000fe40007ffe0ff */
[----:B------:R-:W-:Y:S01]  /*1b6a0*/  @P3 IADD3 R64, PT, PT, R64, -0x7f000001, RZ ;  /* 0x80ffffff40403810 */ /* 0x000fe20007ffe0ff */
[----:B------:R-:W-:Y:S01]  /*1b6b0*/  IMAD.HI.U32 R101, R101, 0x7f000001, R4 ;  /* 0x7f00000165657827 */ /* 0x000fe200078e0004 */
[----:B------:R-:W-:Y:S02]  /*1b6c0*/  @P5 IADD3 R34, PT, PT, R34, -0x7f000001, RZ ;  /* 0x80ffffff22225810 */ /* 0x000fe40007ffe0ff */
[----:B------:R-:W-:Y:S02]  /*1b6d0*/  IADD3 R15, PT, PT, R15, R58, RZ ;  /* 0x0000003a0f0f7210 */ /* 0x000fe40007ffe0ff */
[----:B------:R-:W-:Y:S01]  /*1b6e0*/  IADD3 R10, PT, PT, R10, R35, RZ ;  /* 0x000000230a0a7210 */ /* 0x000fe20007ffe0ff */
[----:B------:R-:W-:Y:S01]  /*1b6f0*/  IMAD.WIDE.U32 R4, R96, R31, RZ ;  /* 0x0000001f60047225 */ /* 0x000fe200078e00ff */
[----:B------:R-:W-:Y:S01]  /*1b700*/  ISETP.GE.U32.AND P5, PT, R23, 0x7f000001, PT ;  /* 0x7f0000011700780c */ /* 0x000fe20003fa6070 */
[----:B------:R-:W-:Y:S01]  /*1b710*/  ISETP.GE.U32.AND P3, PT, R118, 0x7f000001, PT ;  /* 0x7f0000017600780c */ /* 0x000fe20003f66070 */
[----:B------:R-:W-:Y:S01]  /*1b720*/  @P0 IADD3 R17, PT, PT, R17, -0x7f000001, RZ ;  /* 0x80ffffff11110810 */ /* 0x000fe20007ffe0ff */
[----:B------:R-:W-:Y:S01]  /*1b730*/  IMAD R31, R4, 0x7effffff, RZ ;  /* 0x7effffff041f7824 */ /* 0x000fe200078e02ff */
        /* <DEDUP_REMOVED lines=8> */
[----:B------:R-:W-:Y:S01]  /*1b7c0*/  IMAD.HI.U32 R31, R31, 0x7f000001, R4 ;  /* 0x7f0000011f1f7827 */ /* 0x000fe200078e0004 */
[----:B------:R-:W-:-:S03]  /*1b7d0*/  IADD3 R17, PT, PT, R36, R17, RZ ;  /* 0x0000001124117210 */ /* 0x000fc60007ffe0ff */
[----:B------:R-:W-:Y:S01]  /*1b7e0*/  IMAD.WIDE.U32 R4, R109, R32, RZ ;  /* 0x000000206d047225 */ /* 0x000fe200078e00ff */
[----:B------:R-:W-:Y:S02]  /*1b7f0*/  @P5 IADD3 R23, PT, PT, R23, -0x7f000001, RZ ;  /* 0x80ffffff17175810 */ /* 0x000fe40007ffe0ff */
[----:B------:R-:W-:Y:S01]  /*1b800*/  @P3 IADD3 R118, PT, PT, R118, -0x7f000001, RZ ;  /* 0x80ffffff76763810 */ /* 0x000fe20007ffe0ff */
[----:B------:R-:W-:Y:S01]  /*1b810*/  IMAD R87, R4, 0x7effffff, RZ ;  /* 0x7effffff04577824 */ /* 0x000fe200078e02ff */
[----:B------:R-:W-:Y:S02]  /*1b820*/  IADD3 R27, PT, PT, R64, R27, RZ ;  /* 0x0000001b401b7210 */ /* 0x000fe40007ffe0ff */
[----:B------:R-:W-:Y:S01]  /*1b830*/  IADD3 R34, PT, PT, R34, R81, RZ ;  /* 0x0000005122227210 */ /* 0x000fe20007ffe0ff */
[----:B------:R-:W-:Y:S01]  /*1b840*/  ISETP.GE.U32.AND P5, PT, R17, 0x7f000001, PT ;  /* 0x7f0000011100780c */ /* 0x000fe20003fa6070 */
[----:B------:R-:W-:Y:S01]  /*1b850*/  ISETP.GE.U32.AND P3, PT, R22, 0x7f000001, PT ;  /* 0x7f0000011600780c */ /* 0x000fe20003f66070 */
[----:B------:R-:W-:Y:S01]  /*1b860*/  IMAD.HI.U32 R87, R87, 0x7f000001, R4 ;  /* 0x7f00000157577827 */ /* 0x000fe200078e0004 */
[----:B------:R-:W-:-:S02]  /*1b870*/  @P0 IADD3 R10, PT, PT, R10, -0x7f000001, RZ ;  /* 0x80ffffff0a0a0810 */ /* 0x000fc40007ffe0ff */
[----:B------:R-:W-:Y:S02]  /*1b880*/  @P6 IADD3 R15, PT, PT, R15, -0x7f000001, RZ ;  /* 0x80ffffff0f0f6810 */ /* 0x000fe40007ffe0ff */
[----:B------:R-:W-:Y:S01]  /*1b890*/  @P4 IADD3 R93, PT, PT, R93, -0x7f000001, RZ ;  /* 0x80ffffff5d5d4810 */ /* 0x000fe20007ffe0ff */
[----:B------:R-:W-:Y:S01]  /*1b8a0*/  IMAD.WIDE.U32 R4, R119, R32, RZ ;  /* 0x0000002077047225 */ /* 0x000fe200078e00ff */
[----:B------:R-:W-:Y:S02]  /*1b8b0*/  @P1 IADD3 R89, PT, PT, R89, -0x7f000001, RZ ;  /* 0x80ffffff59591810 */ /* 0x000fe40007ffe0ff */
        /* <DEDUP_REMOVED lines=8> */
[----:B------:R-:W-:Y:S01]  /*1b940*/  IADD3 R90, PT, PT, R15, R90, RZ ;  /* 0x0000005a0f5a7210 */ /* 0x000fe20007ffe0ff */
[----:B------:R-:W-:Y:S01]  /*1b950*/  IMAD.HI.U32 R88, R109, 0x7f000001, R4 ;  /* 0x7f0000016d587827 */ /* 0x000fe200078e0004 */
[----:B------:R-:W-:Y:S02]  /*1b960*/  @P5 IADD3 R17, PT, PT, R17, -0x7f000001, RZ ;  /* 0x80ffffff11115810 */ /* 0x000fe40007ffe0ff */
[----:B------:R-:W-:Y:S01]  /*1b970*/  @P3 IADD3 R22, PT, PT, R22, -0x7f000001, RZ ;  /* 0x80ffffff16163810 */ /* 0x000fe20007ffe0ff */
[----:B------:R-:W-:Y:S01]  /*1b980*/  IMAD.WIDE.U32 R4, R99, R32, RZ ;  /* 0x0000002063047225 */ /* 0x000fe200078e00ff */
[----:B------:R-:W-:Y:S01]  /*1b990*/  ISETP.GE.U32.AND P2, PT, R23, 0x7f000001, PT ;  /* 0x7f0000011700780c */ /* 0x000fe20003f46070 */
[----:B------:R-:W-:Y:S01]  /*1b9a0*/  ISETP.GE.U32.AND P3, PT, R108, 0x7f000001, PT ;  /* 0x7f0000016c00780c */ /* 0x000fe20003f66070 */
[----:B------:R-:W-:Y:S01]  /*1b9b0*/  ISETP.GE.U32.AND P5, PT, R90, 0x7f000001, PT ;  /* 0x7f0000015a00780c */ /* 0x000fe20003fa6070 */
[----:B------:R-:W-:Y:S01]  /*1b9c0*/  IMAD R99, R4, 0x7effffff, RZ ;  /* 0x7effffff04637824 */ /* 0x000fe200078e02ff */
[----:B------:R-:W-:-:S02]  /*1b9d0*/  @P0 IADD3 R27, PT, PT, R27, -0x7f000001, RZ ;  /* 0x80ffffff1b1b0810 */ /* 0x000fc40007ffe0ff */
[----:B------:R-:W-:Y:S02]  /*1b9e0*/  @P6 IADD3 R34, PT, PT, R34, -0x7f000001, RZ ;  /* 0x80ffffff22226810 */ /* 0x000fe40007ffe0ff */
[----:B------:R-:W-:Y:S02]  /*1b9f0*/  @P4 IADD3 R28, PT, PT, R28, -0x7f000001, RZ ;  /* 0x80ffffff1c1c4810 */ /* 0x000fe40007ffe0ff */
[----:B------:R-:W-:Y:S01]  /*1ba00*/  @P1 IADD3 R19, PT, PT, R19, -0x7f000001, RZ ;  /* 0x80ffffff13131810 */ /* 0x000fe20007ffe0ff */
[----:B------:R-:W-:Y:S01]  /*1ba10*/  ISETP.GE.U32.AND P0, PT, R104, 0x7f000001, PT ;  /* 0x7f0000016800780c */ /* 0x000fe20003f06070 */
[----:B------:R-:W-:Y:S01]  /*1ba20*/  ISETP.GE.U32.AND P4, PT, R117, 0x7f000001, PT ;  /* 0x7f0000017500780c */ /* 0x000fe20003f86070 */
[----:B------:R-:W-:Y:S01]  /*1ba30*/  IMAD.HI.U32 R96, R99, 0x7f000001, R4 ;  /* 0x7f00000163607827 */ /* 0x000fe200078e0004 */
[----:B------:R-:W-:Y:S02]  /*1ba40*/  IADD3 R93, PT, PT, R118, R93, RZ ;  /* 0x0000005d765d7210 */ /* 0x000fe40007ffe0ff */
[----:B------:R-:W-:Y:S01]  /*1ba50*/  IADD3 R17, PT, PT, R17, R22, RZ ;  /* 0x0000001611117210 */ /* 0x000fe20007ffe0ff */
[----:B------:R-:W-:Y:S01]  /*1ba60*/  IMAD.WIDE.U32 R4, R85, R32, RZ ;  /* 0x0000002055047225 */ /* 0x000fe200078e00ff */
[----:B------:R-:W-:-:S02]  /*1ba70*/  IADD3 R28, PT, PT, R27, R28, RZ ;  /* 0x0000001c1b1c7210 */ /* 0x000fc40007ffe0ff */
[----:B------:R-:W-:Y:S01]  /*1ba80*/  IADD3 R34, PT, PT, R34, R19, RZ ;  /* 0x0000001322227210 */ /* 0x000fe20007ffe0ff */
[----:B------:R-:W-:Y:S01]  /*1ba90*/  IMAD R85, R4, 0x7effffff, RZ ;  /* 0x7effffff04557824 */ /* 0x000fe200078e02ff */
[----:B------:R-:W-:Y:S02]  /*1baa0*/  @P2 IADD3 R23, PT, PT, R23, -0x7f000001, RZ ;  /* 0x80ffffff17172810 */ /* 0x000fe40007ffe0ff */
[----:B------:R-:W-:Y:S02]  /*1bab0*/  @P3 IADD3 R108, PT, PT, R108, -0x7f000001, RZ ;  /* 0x80ffffff6c6c3810 */ /* 0x000fe40007ffe0ff */
[----:B------:R-:W-:Y:S01]  /*1bac0*/  @P5 IADD3 R90, PT, PT, R90, -0x7f000001, RZ ;  /* 0x80ffffff5a5a5810 */ /* 0x000fe20007ffe0ff */
[----:B------:R-:W-:Y:S01]  /*1bad0*/  ISETP.GE.U32.AND P1, PT, R93, 0x7f000001, PT ;  /* 0x7f0000015d00780c */ /* 0x000fe20003f26070 */
[----:B------:R-:W-:Y:S01]  /*1bae0*/  ISETP.GE.U32.AND P6, PT, R14, 0x7f000001, PT ;  /* 0x7f0000010e00780c */ /* 0x000fe20003fc6070 */
[----:B------:R-:W-:Y:S01]  /*1baf0*/  ISETP.GE.U32.AND P2, PT, R17, 0x7f000001, PT ;  /* 0x7f0000011100780c */ /* 0x000fe20003f46070 */
[----:B------:R-:W-:Y:S01]  /*1bb00*/  ISETP.GE.U32.AND P3, PT, R28, 0x7f000001, PT ;  /* 0x7f0000011c00780c */ /* 0x000fe20003f66070 */
[----:B------:R-:W-:Y:S01]  /*1bb10*/  ISETP.GE.U32.AND P5, PT, R34, 0x7f000001, PT ;  /* 0x7f0000012200780c */ /* 0x000fe20003fa6070 */
[----:B------:R-:W-:-:S02]  /*1bb20*/  IMAD.HI.U32 R85, R85, 0x7f000001, R4 ;  /* 0x7f00000155557827 */ /* 0x000fc400078e0004 */
[----:B------:R-:W0:Y:S01]  /*1bb30*/  LDC.64 R4, c[0x0][0x380] ;  /* 0x0000e000ff047b82 */ /* 0x000e220000000a00 */
[----:B------:R-:W-:Y:S02]  /*1bb40*/  IADD3 R89, PT, PT, R10, R89, RZ ;  /* 0x000000590a597210 */ /* 0x000fe40007ffe0ff */
[----:B------:R-:W-:Y:S02]  /*1bb50*/  @P0 IADD3 R104, PT, PT, R104, -0x7f000001, RZ ;  /* 0x80ffffff68680810 */ /* 0x000fe40007ffe0ff */
[----:B------:R-:W-:Y:S01]  /*1bb60*/  @P4 IADD3 R117, PT, PT, R117, -0x7f000001, RZ ;  /* 0x80ffffff75754810 */ /* 0x000fe20007ffe0ff */
[----:B0-----:R0:W2:Y:S01]  /*1bb70*/  LDG.E R32, desc[UR14][R4.64+0x10] ;  /* 0x0000100e04207981 */ /* 0x0010a2000c1e1900 */
[----:B------:R-:W-:Y:S01]  /*1bb80*/  ISETP.GE.U32.AND P0, PT, R89, 0x7f000001, PT ;  /* 0x7f0000015900780c */ /* 0x000fe20003f06070 */
[----:B------:R-:W-:Y:S01]  /*1bb90*/  IADD3 R23, PT, PT, R23, R104, RZ ;  /* 0x0000006817177210 */ /* 0x000fe20007ffe0ff */
[----:B------:R-:W-:Y:S01]  /*1bba0*/  ISETP.GE.U32.AND P4, PT, R25, 0x7f000001, PT ;  /* 0x7f0000011900780c */ /* 0x000fe20003f86070 */
[----:B------:R-:W-:-:S02]  /*1bbb0*/  @P1 IADD3 R93, PT, PT, R93, -0x7f000001, RZ ;  /* 0x80ffffff5d5d1810 */ /* 0x000fc40007ffe0ff */
[----:B------:R-:W-:Y:S02]  /*1bbc0*/  @P6 IADD3 R14, PT, PT, R14, -0x7f000001, RZ ;  /* 0x80ffffff0e0e6810 */ /* 0x000fe40007ffe0ff */
[----:B------:R-:W-:Y:S02]  /*1bbd0*/  @P2 IADD3 R17, PT, PT, R17, -0x7f000001, RZ ;  /* 0x80ffffff11112810 */ /* 0x000fe40007ffe0ff */
[----:B0-----:R-:W-:Y:S02]  /*1bbe0*/  IADD3 R5, PT, PT, R108, R117, RZ ;  /* 0x000000756c057210 */ /* 0x001fe40007ffe0ff */
[----:B------:R-:W-:Y:S02]  /*1bbf0*/  @P3 IADD3 R28, PT, PT, R28, -0x7f000001, RZ ;  /* 0x80ffffff1c1c3810 */ /* 0x000fe40007ffe0ff */
[----:B------:R-:W-:Y:S01]  /*1bc00*/  @P5 IADD3 R34, PT, PT, R34, -0x7f000001, RZ ;  /* 0x80ffffff22225810 */ /* 0x000fe20007ffe0ff */
[----:B------:R-:W-:Y:S01]  /*1bc10*/  ISETP.GE.U32.AND P1, PT, R23, 0x7f000001, PT ;  /* 0x7f0000011700780c */ /* 0x000fe20003f26070 */
[----:B------:R-:W-:Y:S01]  /*1bc20*/  ISETP.GE.U32.AND P2, PT, R26, 0x7f000001, PT ;  /* 0x7f0000011a00780c */ /* 0x000fe20003f46070 */
[----:B------:R-:W-:Y:S01]  /*1bc30*/  ISETP.GE.U32.AND P3, PT, R5, 0x7f000001, PT ;  /* 0x7f0000010500780c */ /* 0x000fe20003f66070 */
[----:B------:R-:W-:Y:S01]  /*1bc40*/  ISETP.GE.U32.AND P5, PT, R94, 0x7f000001, PT ;  /* 0x7f0000015e00780c */ /* 0x000fe20003fa6070 */
[----:B------:R-:W-:-:S02]  /*1bc50*/  IADD3 R93, PT, PT, R93, R14, RZ ;  /* 0x0000000e5d5d7210 */ /* 0x000fc40007ffe0ff */
[----:B------:R-:W-:Y:S02]  /*1bc60*/  @P0 IADD3 R89, PT, PT, R89, -0x7f000001, RZ ;  /* 0x80ffffff59590810 */ /* 0x000fe40007ffe0ff */
[----:B------:R-:W-:Y:S02]  /*1bc70*/  IADD3 R117, PT, PT, R117, R90, RZ ;  /* 0x0000005a75757210 */ /* 0x000fe40007ffe0ff */
[----:B------:R-:W-:Y:S01]  /*1bc80*/  @P4 IADD3 R25, PT, PT, R25, -0x7f000001, RZ ;  /* 0x80ffffff19194810 */ /* 0x000fe20007ffe0ff */
[----:B------:R-:W4:Y:S01]  /*1bc90*/  LDL R4, [R1+0x11c] ;  /* 0x00011c0001047983 */ /* 0x000f220000100800 */
[----:B------:R-:W-:Y:S01]  /*1bca0*/  ISETP.GE.U32.AND P0, PT, R93, 0x7f000001, PT ;  /* 0x7f0000015d00780c */ /* 0x000fe20003f06070 */
[----:B------:R-:W-:Y:S01]  /*1bcb0*/  ISETP.GE.U32.AND P6, PT, R117, 0x7f000001, PT ;  /* 0x7f0000017500780c */ /* 0x000fe20003fc6070 */
[----:B------:R-:W-:Y:S02]  /*1bcc0*/  IADD3 R7, PT, PT, R28, R25, RZ ;  /* 0x000000191c077210 */ /* 0x000fe40007ffe0ff */
[----:B------:R-:W-:-:S02]  /*1bcd0*/  @P1 IADD3 R23, PT, PT, R23, -0x7f000001, RZ ;  /* 0x80ffffff17171810 */ /* 0x000fc40007ffe0ff */
[----:B------:R-:W-:Y:S02]  /*1bce0*/  @P2 IADD3 R26, PT, PT, R26, -0x7f000001, RZ ;  /* 0x80ffffff1a1a2810 */ /* 0x000fe40007ffe0ff */
[----:B------:R-:W-:Y:S02]  /*1bcf0*/  @P3 IADD3 R5, PT, PT, R5, -0x7f000001, RZ ;  /* 0x80ffffff05053810 */ /* 0x000fe40007ffe0ff */
[----:B------:R-:W-:Y:S01]  /*1bd00*/  @P5 IADD3 R94, PT, PT, R94, -0x7f000001, RZ ;  /* 0x80ffffff5e5e5810 */ /* 0x000fe20007ffe0ff */
[----:B------:R-:W-:Y:S01]  /*1bd10*/  ISETP.GE.U32.AND P1, PT, R6, 0x7f000001, PT ;  /* 0x7f0000010600780c */ /* 0x000fe20003f26070 */
[----:B------:R-:W-:Y:S01]  /*1bd20*/  ISETP.GE.U32.AND P2, PT, R30, 0x7f000001, PT ;  /* 0x7f0000011e00780c */ /* 0x000fe20003f46070 */
[----:B------:R-:W-:Y:S01]  /*1bd30*/  IADD3 R17, PT, PT, R14, R17, RZ ;  /* 0x000000110e117210 */ /* 0x000fe20007ffe0ff */
[----:B------:R-:W-:Y:S01]  /*1bd40*/  ISETP.GE.U32.AND P4, PT, R7, 0x7f000001, PT ;  /* 0x7f0000010700780c */ /* 0x000fe20003f86070 */
[----:B------:R-:W-:Y:S02]  /*1bd50*/  IADD3 R12, PT, PT, R5, R94, RZ ;  /* 0x0000005e050c7210 */ /* 0x000fe40007ffe0ff */
[----:B------:R-:W-:-:S02]  /*1bd60*/  @P0 IADD3 R93, PT, PT, R93, -0x7f000001, RZ ;  /* 0x80ffffff5d5d0810 */ /* 0x000fc40007ffe0ff */
[----:B------:R-:W-:Y:S02]  /*1bd70*/  IADD3 R25, PT, PT, R25, R34, RZ ;  /* 0x0000002219197210 */ /* 0x000fe40007ffe0ff */
[----:B------:R-:W-:Y:S01]  /*1bd80*/  IADD3 R89, PT, PT, R104, R89, RZ ;  /* 0x0000005968597210 */ /* 0x000fe20007ffe0ff */
[----:B------:R-:W-:Y:S01]  /*1bd90*/  ISETP.GE.U32.AND P3, PT, R17, 0x7f000001, PT ;  /* 0x7f0000011100780c */ /* 0x000fe20003f66070 */
[----:B------:R-:W-:Y:S01]  /*1bda0*/  IADD3 R10, PT, PT, R23, R26, RZ ;  /* 0x0000001a170a7210 */ /* 0x000fe20007ffe0ff */
[----:B------:R-:W-:Y:S01]  /*1bdb0*/  ISETP.GE.U32.AND P0, PT, R12, 0x7f000001, PT ;  /* 0x7f0000010c00780c */ /* 0x000fe20003f06070 */
[----:B------:R-:W-:Y:S01]  /*1bdc0*/  @P6 IADD3 R117, PT, PT, R117, -0x7f000001, RZ ;  /* 0x80ffffff75756810 */ /* 0x000fe20007ffe0ff */
[----:B------:R-:W-:Y:S01]  /*1bdd0*/  ISETP.GE.U32.AND P5, PT, R25, 0x7f000001, PT ;  /* 0x7f0000011900780c */ /* 0x000fe20003fa6070 */
[----:B------:R-:W-:Y:S02]  /*1bde0*/  @P1 IADD3 R6, PT, PT, R6, -0x7f000001, RZ ;  /* 0x80ffffff06061810 */ /* 0x000fe40007ffe0ff */
[----:B------:R-:W-:Y:S01]  /*1bdf0*/  @P2 IADD3 R30, PT, PT, R30, -0x7f000001, RZ ;  /* 0x80ffffff1e1e2810 */ /* 0x000fe20007ffe0ff */
[----:B------:R-:W-:Y:S01]  /*1be00*/  ISETP.GE.U32.AND P6, PT, R89, 0x7f000001, PT ;  /* 0x7f0000015900780c */ /* 0x000fe20003fc6070 */
[----:B------:R-:W-:Y:S01]  /*1be10*/  ISETP.GE.U32.AND P1, PT, R10, 0x7f000001, PT ;  /* 0x7f0000010a00780c */ /* 0x000fe20003f26070 */
[----:B------:R-:W-:Y:S01]  /*1be20*/  ISETP.GE.U32.AND P2, PT, R29, 0x7f000001, PT ;  /* 0x7f0000011d00780c */ /* 0x000fe20003f46070 */
[----:B------:R-:W-:-:S02]  /*1be30*/  @P4 IADD3 R7, PT, PT, R7, -0x7f000001, RZ ;  /* 0x80ffffff07074810 */ /* 0x000fc40007ffe0ff */
[----:B------:R-:W-:Y:S02]  /*1be40*/  IADD3 R94, PT, PT, R94, R117, RZ ;  /* 0x000000755e5e7210 */ /* 0x000fe40007ffe0ff */
[----:B------:R-:W-:Y:S02]  /*1be50*/  IADD3 R14, PT, PT, R93, R6, RZ ;  /* 0x000000065d0e7210 */ /* 0x000fe40007ffe0ff */
[----:B------:R-:W-:Y:S02]  /*1be60*/  @P3 IADD3 R17, PT, PT, R17, -0x7f000001, RZ ;  /* 0x80ffffff11113810 */ /* 0x000fe40007ffe0ff */
[----:B------:R-:W-:Y:S02]  /*1be70*/  @P0 IADD3 R12, PT, PT, R12, -0x7f000001, RZ ;  /* 0x80ffffff0c0c0810 */ /* 0x000fe40007ffe0ff */
[----:B------:R-:W-:Y:S01]  /*1be80*/  IADD3 R16, PT, PT, R7, R30, RZ ;  /* 0x0000001e07107210 */ /* 0x000fe20007ffe0ff */
[----:B------:R-:W-:Y:S01]  /*1be90*/  ISETP.GE.U32.AND P3, PT, R94, 0x7f000001, PT ;  /* 0x7f0000015e00780c */ /* 0x000fe20003f66070 */
        /* <DEDUP_REMOVED lines=9> */
[----:B------:R-:W-:Y:S02]  /*1bf30*/  IADD3 R6, PT, PT, R6, R17, RZ ;  /* 0x0000001106067210 */ /* 0x000fe40007ffe0ff */
[----:B------:R-:W-:-:S02]  /*1bf40*/  IADD3 R5, PT, PT, R12, R29, RZ ;  /* 0x0000001d0c057210 */ /* 0x000fc40007ffe0ff */
[----:B------:R-:W-:Y:S02]  /*1bf50*/  IADD3 R30, PT, PT, R30, R25, RZ ;  /* 0x000000191e1e7210 */ /* 0x000fe40007ffe0ff */
[----:B------:R-:W-:Y:S02]  /*1bf60*/  @P3 IADD3 R94, PT, PT, R94, -0x7f000001, RZ ;  /* 0x80ffffff5e5e3810 */ /* 0x000fe40007ffe0ff */
[----:B------:R-:W-:Y:S01]  /*1bf70*/  @P0 IADD3 R31, PT, PT, R31, -0x7f000001, RZ ;  /* 0x80ffffff1f1f0810 */ /* 0x000fe20007ffe0ff */
[----:B------:R-:W-:Y:S01]  /*1bf80*/  ISETP.GE.U32.AND P3, PT, R6, 0x7f000001, PT ;  /* 0x7f0000010600780c */ /* 0x000fe20003f66070 */
[----:B------:R-:W-:Y:S01]  /*1bf90*/  ISETP.GE.U32.AND P0, PT, R5, 0x7f000001, PT ;  /* 0x7f0000010500780c */ /* 0x000fe20003f06070 */
[----:B------:R-:W-:Y:S02]  /*1bfa0*/  @P4 IADD3 R14, PT, PT, R14, -0x7f000001, RZ ;  /* 0x80ffffff0e0e4810 */ /* 0x000fe40007ffe0ff */
[----:B------:R-:W-:Y:S02]  /*1bfb0*/  @P5 IADD3 R16, PT, PT, R16, -0x7f000001, RZ ;  /* 0x80ffffff10105810 */ /* 0x000fe40007ffe0ff */
[----:B------:R-:W-:-:S02]  /*1bfc0*/  @P6 IADD3 R65, PT, PT, R65, -0x7f000001, RZ ;  /* 0x80ffffff41416810 */ /* 0x000fc40007ffe0ff */
[----:B------:R-:W-:Y:S02]  /*1bfd0*/  @P1 IADD3 R101, PT, PT, R101, -0x7f000001, RZ ;  /* 0x80ffffff65651810 */ /* 0x000fe40007ffe0ff */
[----:B------:R-:W-:Y:S01]  /*1bfe0*/  IADD3 R10, PT, PT, R10, R31, RZ ;  /* 0x0000001f0a0a7210 */ /* 0x000fe20007ffe0ff */
[----:B------:R-:W-:Y:S01]  /*1bff0*/  ISETP.GE.U32.AND P4, PT, R30, 0x7f000001, PT ;  /* 0x7f0000011e00780c */ /* 0x000fe20003f86070 */
[----:B------:R-:W-:Y:S02]  /*1c000*/  IADD3 R26, PT, PT, R26, R89, RZ ;  /* 0x000000591a1a7210 */ /* 0x000fe40007ffe0ff */
[----:B------:R-:W-:Y:S02]  /*1c010*/  IADD3 R7, PT, PT, R14, R65, RZ ;  /* 0x000000410e077210 */ /* 0x000fe40007ffe0ff */
[----:B------:R-:W-:Y:S01]  /*1c020*/  IADD3 R16, PT, PT, R16, R101, RZ ;  /* 0x0000006510107210 */ /* 0x000fe20007ffe0ff */
[----:B------:R-:W-:Y:S01]  /*1c030*/  ISETP.GE.U32.AND P5, PT, R10, 0x7f000001, PT ;  /* 0x7f0000010a00780c */ /* 0x000fe20003fa6070 */
[----:B------:R-:W-:Y:S01]  /*1c040*/  @P3 IADD3 R6, PT, PT, R6, -0x7f000001, RZ ;  /* 0x80ffffff06063810 */ /* 0x000fe20007ffe0ff */
[----:B------:R-:W-:Y:S01]  /*1c050*/  ISETP.GE.U32.AND P2, PT, R26, 0x7f000001, PT ;  /* 0x7f0000011a00780c */ /* 0x000fe20003f46070 */
[----:B------:R-:W-:Y:S01]  /*1c060*/  @P0 IADD3 R5, PT, PT, R5, -0x7f000001, RZ ;  /* 0x80ffffff05050810 */ /* 0x000fe20007ffe0ff */
[----:B------:R-:W-:Y:S01]  /*1c070*/  ISETP.GE.U32.AND P1, PT, R7, 0x7f000001, PT ;  /* 0x7f0000010700780c */ /* 0x000fe20003f26070 */
[----:B------:R-:W-:Y:S01]  /*1c080*/  ISETP.GE.U32.AND P3, PT, R16, 0x7f000001, PT ;  /* 0x7f0000011000780c */ /* 0x000fe20003f66070 */
[----:B------:R-:W-:Y:S01]  /*1c090*/  ISETP.GE.U32.AND P0, PT, R96, 0x7f000001, PT ;  /* 0x7f0000016000780c */ /* 0x000fe20003f06070 */
[----:B------:R-:W-:Y:S01]  /*1c0a0*/  ISETP.GE.U32.AND P6, PT, R85, 0x7f000001, PT ;  /* 0x7f0000015500780c */ /* 0x000fe20003fc6070 */
[----:B------:R-:W-:Y:S01]  /*1c0b0*/  @P4 IADD3 R30, PT, PT, R30, -0x7f000001, RZ ;  /* 0x80ffffff1e1e4810 */ /* 0x000fe20007ffe0ff */
[----:B------:R-:W-:-:S04]  /*1c0c0*/  ISETP.GE.U32.AND P4, PT, R87, 0x7f000001, PT ;  /* 0x7f0000015700780c */ /* 0x000fc80003f86070 */
[----:B------:R-:W-:Y:S01]  /*1c0d0*/  @P5 IADD3 R10, PT, PT, R10, -0x7f000001, RZ ;  /* 0x80ffffff0a0a5810 */ /* 0x000fe20007ffe0ff */
[----:B------:R-:W-:Y:S01]  /*1c0e0*/  ISETP.GE.U32.AND P5, PT, R107, 0x7f000001, PT ;  /* 0x7f0000016b00780c */ /* 0x000fe20003fa6070 */
[----:B------:R-:W-:Y:S01]  /*1c0f0*/  @P2 IADD3 R26, PT, PT, R26, -0x7f000001, RZ ;  /* 0x80ffffff1a1a2810 */ /* 0x000fe20007ffe0ff */
[----:B------:R-:W-:Y:S01]  /*1c100*/  ISETP.GE.U32.AND P2, PT, R88, 0x7f000001, PT ;  /* 0x7f0000015800780c */ /* 0x000fe20003f46070 */
[----:B------:R-:W-:Y:S02]  /*1c110*/  @P1 IADD3 R7, PT, PT, R7, -0x7f000001, RZ ;  /* 0x80ffffff07071810 */ /* 0x000fe40007ffe0ff */
[----:B------:R-:W-:Y:S02]  /*1c120*/  @P3 IADD3 R16, PT, PT, R16, -0x7f000001, RZ ;  /* 0x80ffffff10103810 */ /* 0x000fe40007ffe0ff */
[----:B------:R-:W-:Y:S01]  /*1c130*/  @P0 IADD3 R96, PT, PT, R96, -0x7f000001, RZ ;  /* 0x80ffffff60600810 */ /* 0x000fe20007ffe0ff */
[----:B------:R-:W-:Y:S01]  /*1c140*/  ISETP.GE.U32.AND P3, PT, R9, 0x7f000001, PT ;  /* 0x7f0000010900780c */ /* 0x000fe20003f66070 */
[----:B------:R-:W-:-:S02]  /*1c150*/  IADD3 R22, PT, PT, R31, R26, RZ ;  /* 0x0000001a1f167210 */ /* 0x000fc40007ffe0ff */
[----:B------:R-:W-:Y:S02]  /*1c160*/  @P6 IADD3 R85, PT, PT, R85, -0x7f000001, RZ ;  /* 0x80ffffff55556810 */ /* 0x000fe40007ffe0ff */
[----:B------:R-:W-:Y:S02]  /*1c170*/  @P4 IADD3 R87, PT, PT, R87, -0x7f000001, RZ ;  /* 0x80ffffff57574810 */ /* 0x000fe40007ffe0ff */
[----:B------:R-:W-:Y:S01]  /*1c180*/  IADD3 R36, PT, PT, R7, R96, RZ ;  /* 0x0000006007247210 */ /* 0x000fe20007ffe0ff */
[----:B------:R-:W-:Y:S01]  /*1c190*/  ISETP.GE.U32.AND P4, PT, R22, 0x7f000001, PT ;  /* 0x7f0000011600780c */ /* 0x000fe20003f86070 */
[----:B------:R-:W-:Y:S02]  /*1c1a0*/  IADD3 R18, PT, PT, R16, R85, RZ ;  /* 0x0000005510127210 */ /* 0x000fe40007ffe0ff */
[----:B------:R-:W-:Y:S02]  /*1c1b0*/  @P5 IADD3 R107, PT, PT, R107, -0x7f000001, RZ ;  /* 0x80ffffff6b6b5810 */ /* 0x000fe40007ffe0ff */
[----:B------:R-:W-:Y:S01]  /*1c1c0*/  IADD3 R19, PT, PT, R10, R87, RZ ;  /* 0x000000570a137210 */ /* 0x000fe20007ffe0ff */
[----:B------:R-:W-:Y:S01]  /*1c1d0*/  ISETP.GE.U32.AND P5, PT, R36, 0x7f000001, PT ;  /* 0x7f0000012400780c */ /* 0x000fe20003fa6070 */
[----:B------:R-:W-:Y:S01]  /*1c1e0*/  @P2 IADD3 R88, PT, PT, R88, -0x7f000001, RZ ;  /* 0x80ffffff58582810 */ /* 0x000fe20007ffe0ff */
[----:B------:R-:W-:Y:S01]  /*1c1f0*/  ISETP.GE.U32.AND P0, PT, R18, 0x7f000001, PT ;  /* 0x7f0000011200780c */ /* 0x000fe20003f06070 */
[----:B------:R-:W-:Y:S01]  /*1c200*/  @P3 IADD3 R9, PT, PT, R9, -0x7f000001, RZ ;  /* 0x80ffffff09093810 */ /* 0x000fe20007ffe0ff */
[----:B------:R-:W-:Y:S01]  /*1c210*/  ISETP.GE.U32.AND P3, PT, R19, 0x7f000001, PT ;  /* 0x7f0000011300780c */ /* 0x000fe20003f66070 */
[----:B------:R-:W-:-:S02]  /*1c220*/  IADD3 R34, PT, PT, R5, R88, RZ ;  /* 0x0000005805227210 */ /* 0x000fc40007ffe0ff */
[----:B------:R-:W-:Y:S02]  /*1c230*/  IADD3 R30, PT, PT, R101, R30, RZ ;  /* 0x0000001e651e7210 */ /* 0x000fe40007ffe0ff */
[----:B------:R-:W-:Y:S01]  /*1c240*/  @P4 IADD3 R22, PT, PT, R22, -0x7f000001, RZ ;  /* 0x80ffffff16164810 */ /* 0x000fe20007ffe0ff */
[----:B------:R-:W-:-:S03]  /*1c250*/  ISETP.GE.U32.AND P4, PT, R34, 0x7f000001, PT ;  /* 0x7f0000012200780c */ /* 0x000fc60003f86070 */
[----:B------:R-:W-:Y:S02]  /*1c260*/  @P5 IADD3 R36, PT, PT, R36, -0x7f000001, RZ ;  /* 0x80ffffff24245810 */ /* 0x000fe40007ffe0ff */
[----:B------:R-:W-:Y:S01]  /*1c270*/  IADD3 R65, PT, PT, R65, R6, RZ ;  /* 0x0000000641417210 */ /* 0x000fe20007ffe0ff */
[----:B------:R-:W-:Y:S01]  /*1c280*/  ISETP.GE.U32.AND P6, PT, R30, 0x7f000001, PT ;  /* 0x7f0000011e00780c */ /* 0x000fe20003fc6070 */
[----:B------:R-:W-:Y:S02]  /*1c290*/  @P0 IADD3 R18, PT, PT, R18, -0x7f000001, RZ ;  /* 0x80ffffff12120810 */ /* 0x000fe40007ffe0ff */
[----:B------:R-:W-:Y:S02]  /*1c2a0*/  IADD3 R23, PT, PT, R29, R94, RZ ;  /* 0x0000005e1d177210 */ /* 0x000fe40007ffe0ff */
[----:B------:R-:W-:Y:S01]  /*1c2b0*/  @P3 IADD3 R19, PT, PT, R19, -0x7f000001, RZ ;  /* 0x80ffffff13133810 */ /* 0x000fe20007ffe0ff */
[----:B------:R-:W-:Y:S01]  /*1c2c0*/  IMAD.WIDE.U32 R6, R36, UR10, RZ ;  /* 0x0000000a24067c25 */ /* 0x000fe2000f8e00ff */
[----:B---3--:R-:W-:-:S03]  /*1c2d0*/  IADD3 R0, PT, PT, R9, R0, RZ ;  /* 0x0000000009007210 */ /* 0x008fc60007ffe0ff */
[----:B------:R-:W-:Y:S01]  /*1c2e0*/  IMAD.WIDE.U32 R12, R36, UR12, RZ ;  /* 0x0000000c240c7c25 */ /* 0x000fe2000f8e00ff */
[----:B------:R-:W-:Y:S01]  /*1c2f0*/  ISETP.GE.U32.AND P2, PT, R65, 0x7f000001, PT ;  /* 0x7f0000014100780c */ /* 0x000fe20003f46070 */
[----:B------:R-:W-:Y:S02]  /*1c300*/  ISETP.GE.U32.AND P1, PT, R23, 0x7f000001, PT ;  /* 0x7f0000011700780c */ /* 0x000fe40003f26070 */
[----:B------:R-:W-:-:S04]  /*1c310*/  IMAD.WIDE.U32 R16, R18, UR11, RZ ;  /* 0x0000000b12107c25 */ /* 0x000fc8000f8e00ff */
[----:B------:R-:W-:Y:S02]  /*1c320*/  IMAD R9, R6, 0x7effffff, RZ ;  /* 0x7effffff06097824 */ /* 0x000fe400078e02ff */
[----:B------:R-:W-:Y:S01]  /*1c330*/  IMAD.WIDE.U32 R14, R19, UR10, RZ ;  /* 0x0000000a130e7c25 */ /* 0x000fe2000f8e00ff */
[----:B------:R-:W-:-:S03]  /*1c340*/  @P4 IADD3 R34, PT, PT, R34, -0x7f000001, RZ ;  /* 0x80ffffff22224810 */ /* 0x000fc60007ffe0ff */
[----:B------:R-:W-:Y:S02]  /*1c350*/  IMAD R5, R12, 0x7effffff, RZ ;  /* 0x7effffff0c057824 */ /* 0x000fe400078e02ff */
[----:B------:R-:W-:Y:S02]  /*1c360*/  IMAD R35, R16, 0x7effffff, RZ ;  /* 0x7effffff10237824 */ /* 0x000fe400078e02ff */
[----:B------:R-:W-:Y:S01]  /*1c370*/  IMAD.HI.U32 R20, R9, 0x7f000001, R6 ;  /* 0x7f00000109147827 */ /* 0x000fe200078e0006 */
[----:B------:R-:W-:-:S03]  /*1c380*/  @P6 IADD3 R30, PT, PT, R30, -0x7f000001, RZ ;  /* 0x80ffffff1e1e6810 */ /* 0x000fc60007ffe0ff */
[----:B------:R-:W-:Y:S02]  /*1c390*/  IMAD R21, R14, 0x7effffff, RZ ;  /* 0x7effffff0e157824 */ /* 0x000fe400078e02ff */
[----:B------:R-:W-:-:S04]  /*1c3a0*/  IMAD.HI.U32 R5, R5, 0x7f000001, R12 ;  /* 0x7f00000105057827 */ /* 0x000fc800078e000c */
[----:B------:R-:W-:-:S04]  /*1c3b0*/  IMAD.WIDE.U32 R6, R19, UR12, RZ ;  /* 0x0000000c13067c25 */ /* 0x000fc8000f8e00ff */
[----:B------:R-:W-:-:S04]  /*1c3c0*/  IMAD.WIDE.U32 R12, R36, UR11, RZ ;  /* 0x0000000b240c7c25 */ /* 0x000fc8000f8e00ff */
[----:B------:R-:W-:-:S04]  /*1c3d0*/  IMAD.HI.U32 R35, R35, 0x7f000001, R16 ;  /* 0x7f00000123237827 */ /* 0x000fc800078e0010 */
[----:B------:R-:W-:-:S04]  /*1c3e0*/  IMAD.HI.U32 R21, R21, 0x7f000001, R14 ;  /* 0x7f00000115157827 */ /* 0x000fc800078e000e */
[----:B------:R-:W-:-:S04]  /*1c3f0*/  IMAD.WIDE.U32 R16, R34, UR11, RZ ;  /* 0x0000000b22107c25 */ /* 0x000fc8000f8e00ff */
[----:B------:R-:W-:Y:S02]  /*1c400*/  IMAD R31, R6, 0x7effffff, RZ ;  /* 0x7effffff061f7824 */ /* 0x000fe400078e02ff */
[----:B------:R-:W-:Y:S01]  /*1c410*/  IMAD.WIDE.U32 R14, R18, UR10, RZ ;  /* 0x0000000a120e7c25 */ /* 0x000fe2000f8e00ff */
[----:B------:R-:W-:-:S03]  /*1c420*/  @P2 IADD3 R65, PT, PT, R65, -0x7f000001, RZ ;  /* 0x80ffffff41412810 */ /* 0x000fc60007ffe0ff */
[----:B------:R-:W-:Y:S01]  /*1c430*/  IMAD R29, R12, 0x7effffff, RZ ;  /* 0x7effffff0c1d7824 */ /* 0x000fe200078e02ff */
[----:B------:R-:W-:Y:S01]  /*1c440*/  IADD3 R25, PT, PT, R85, R30, RZ ;  /* 0x0000001e55197210 */ /* 0x000fe20007ffe0ff */
[----:B------:R-:W-:Y:S01]  /*1c450*/  IMAD R27, R16, 0x7effffff, RZ ;  /* 0x7effffff101b7824 */ /* 0x000fe200078e02ff */
[----:B------:R-:W-:Y:S01]  /*1c460*/  @P1 IADD3 R23, PT, PT, R23, -0x7f000001, RZ ;  /* 0x80ffffff17171810 */ /* 0x000fe20007ffe0ff */
[----:B------:R-:W-:Y:S01]  /*1c470*/  IMAD.HI.U32 R26, R31, 0x7f000001, R6 ;  /* 0x7f0000011f1a7827 */ /* 0x000fe200078e0006 */
[----:B------:R-:W-:-:S03]  /*1c480*/  IADD3 R22, PT, PT, R87, R22, RZ ;  /* 0x0000001657167210 */ /* 0x000fc60007ffe0ff */
[----:B------:R-:W-:Y:S02]  /*1c490*/  IMAD R9, R14, 0x7effffff, RZ ;  /* 0x7effffff0e097824 */ /* 0x000fe400078e02ff */
[----:B------:R-:W-:-:S04]  /*1c4a0*/  IMAD.HI.U32 R29, R29, 0x7f000001, R12 ;  /* 0x7f0000011d1d7827 */ /* 0x000fc800078e000c */
[----:B------:R-:W-:Y:S01]  /*1c4b0*/  IMAD.WIDE.U32 R30, R19, UR11, RZ ;  /* 0x0000000b131e7c25 */ /* 0x000fe2000f8e00ff */
[----:B------:R-:W-:-:S03]  /*1c4c0*/  IADD3 R24, PT, PT, R96, R65, RZ ;  /* 0x0000004160187210 */ /* 0x000fc60007ffe0ff */
[----:B------:R-:W-:Y:S01]  /*1c4d0*/  IMAD.WIDE.U32 R12, R19, UR13, RZ ;  /* 0x0000000d130c7c25 */ /* 0x000fe2000f8e00ff */
[----:B------:R-:W-:-:S03]  /*1c4e0*/  IADD3 R23, PT, PT, R88, R23, RZ ;  /* 0x0000001758177210 */ /* 0x000fc60007ffe0ff */
[----:B------:R-:W-:Y:S01]  /*1c4f0*/  IMAD.HI.U32 R27, R27, 0x7f000001, R16 ;  /* 0x7f0000011b1b7827 */ /* 0x000fe200078e0010 */
[----:B------:R-:W-:-:S03]  /*1c500*/  ISETP.GE.U32.AND P0, PT, R22, 0x7f000001, PT ;  /* 0x7f0000011600780c */ /* 0x000fc60003f06070 */
[----:B------:R-:W-:-:S04]  /*1c510*/  IMAD.HI.U32 R10, R9, 0x7f000001, R14 ;  /* 0x7f000001090a7827 */ /* 0x000fc800078e000e */
[----:B------:R-:W-:Y:S02]  /*1c520*/  IMAD R17, R30, 0x7effffff, RZ ;  /* 0x7effffff1e117824 */ /* 0x000fe400078e02ff */
[----:B------:R-:W-:-:S04]  /*1c530*/  IMAD.WIDE.U32 R14, R34, UR12, RZ ;  /* 0x0000000c220e7c25 */ /* 0x000fc8000f8e00ff */
[----:B------:R-:W-:-:S04]  /*1c540*/  IMAD.WIDE.U32 R6, R34, UR10, RZ ;  /* 0x0000000a22067c25 */ /* 0x000fc8000f8e00ff */
[----:B------:R-:W-:Y:S02]  /*1c550*/  IMAD R65, R12, 0x7effffff, RZ ;  /* 0x7effffff0c417824 */ /* 0x000fe400078e02ff */
[----:B------:R-:W-:Y:S01]  /*1c560*/  IMAD.HI.U32 R30, R17, 0x7f000001, R30 ;  /* 0x7f000001111e7827 */ /* 0x000fe200078e001e */
[----:B------:R-:W-:Y:S01]  /*1c570*/  ISETP.GE.U32.AND P1, PT, R23, 0x7f000001, PT ;  /* 0x7f0000011700780c */ /* 0x000fe20003f26070 */
[----:B------:R-:W-:Y:S02]  /*1c580*/  ISETP.GE.U32.AND P2, PT, R24, 0x7f000001, PT ;  /* 0x7f0000011800780c */ /* 0x000fe40003f46070 */
[----:B------:R-:W-:Y:S02]  /*1c590*/  IMAD R19, R14, 0x7effffff, RZ ;  /* 0x7effffff0e137824 */ /* 0x000fe400078e02ff */
[----:B------:R-:W-:Y:S02]  /*1c5a0*/  IMAD R9, R6, 0x7effffff, RZ ;  /* 0x7effffff06097824 */ /* 0x000fe400078e02ff */
[----:B------:R-:W-:-:S04]  /*1c5b0*/  IMAD.HI.U32 R31, R65, 0x7f000001, R12 ;  /* 0x7f000001411f7827 */ /* 0x000fc800078e000c */
[----:B------:R-:W-:Y:S01]  /*1c5c0*/  IMAD.WIDE.U32 R12, R34, UR13, RZ ;  /* 0x0000000d220c7c25 */ /* 0x000fe2000f8e00ff */
[----:B------:R-:W-:-:S03]  /*1c5d0*/  ISETP.GE.U32.AND P3, PT, R25, 0x7f000001, PT ;  /* 0x7f0000011900780c */ /* 0x000fc60003f66070 */
[----:B------:R-:W-:-:S04]  /*1c5e0*/  IMAD.HI.U32 R28, R19, 0x7f000001, R14 ;  /* 0x7f000001131c7827 */ /* 0x000fc800078e000e */
[----:B------:R-:W-:-:S04]  /*1c5f0*/  IMAD.HI.U32 R9, R9, 0x7f000001, R6 ;  /* 0x7f00000109097827 */ /* 0x000fc800078e0006 */
[----:B------:R-:W-:Y:S02]  /*1c600*/  IMAD R19, R12, 0x7effffff, RZ ;  /* 0x7effffff0c137824 */ /* 0x000fe400078e02ff */
[----:B------:R-:W-:-:S04]  /*1c610*/  IMAD.WIDE.U32 R6, R36, UR13, RZ ;  /* 0x0000000d24067c25 */ /* 0x000fc8000f8e00ff */
[----:B------:R-:W-:Y:S01]  /*1c620*/  IMAD.WIDE.U32 R14, R18, UR12, RZ ;  /* 0x0000000c120e7c25 */ /* 0x000fe2000f8e00ff */
[----:B------:R-:W-:-:S03]  /*1c630*/  @P0 IADD3 R22, PT, PT, R22, -0x7f000001, RZ ;  /* 0x80ffffff16160810 */ /* 0x000fc60007ffe0ff */
[----:B------:R-:W-:-:S04]  /*1c640*/  IMAD.HI.U32 R88, R19, 0x7f000001, R12 ;  /* 0x7f00000113587827 */ /* 0x000fc800078e000c */
[----:B------:R-:W-:Y:S02]  /*1c650*/  IMAD R87, R6, 0x7effffff, RZ ;  /* 0x7effffff06577824 */ /* 0x000fe400078e02ff */
[----:B------:R-:W-:Y:S01]  /*1c660*/  IMAD.WIDE.U32 R12, R18, UR13, RZ ;  /* 0x0000000d120c7c25 */ /* 0x000fe2000f8e00ff */
[----:B------:R-:W-:-:S03]  /*1c670*/  @P1 IADD3 R23, PT, PT, R23, -0x7f000001, RZ ;  /* 0x80ffffff17171810 */ /* 0x000fc60007ffe0ff */
[----:B------:R-:W-:Y:S02]  /*1c680*/  IMAD R17, R14, 0x7effffff, RZ ;  /* 0x7effffff0e117824 */ /* 0x000fe400078e02ff */
[----:B------:R-:W-:Y:S01]  /*1c690*/  IMAD.HI.U32 R87, R87, 0x7f000001, R6 ;  /* 0x7f00000157577827 */ /* 0x000fe200078e0006 */
[----:B------:R-:W-:-:S03]  /*1c6a0*/  @P2 IADD3 R24, PT, PT, R24, -0x7f000001, RZ ;  /* 0x80ffffff18182810 */ /* 0x000fc60007ffe0ff */
[----:B------:R-:W-:Y:S02]  /*1c6b0*/  IMAD R7, R12, 0x7effffff, RZ ;  /* 0x7effffff0c077824 */ /* 0x000fe400078e02ff */
[----:B------:R-:W-:-:S04]  /*1c6c0*/  IMAD.HI.U32 R84, R17, 0x7f000001, R14 ;  /* 0x7f00000111547827 */ /* 0x000fc800078e000e */
[----:B------:R-:W-:Y:S01]  /*1c6d0*/  IMAD.WIDE.U32 R14, R22, UR11, RZ ;  /* 0x0000000b160e7c25 */ /* 0x000fe2000f8e00ff */
[----:B------:R-:W-:-:S03]  /*1c6e0*/  @P3 IADD3 R25, PT, PT, R25, -0x7f000001, RZ ;  /* 0x80ffffff19193810 */ /* 0x000fc60007ffe0ff */
[----:B------:R-:W-:-:S04]  /*1c6f0*/  IMAD.HI.U32 R82, R7, 0x7f000001, R12 ;  /* 0x7f00000107527827 */ /* 0x000fc800078e000c */
[----:B------:R-:W-:-:S04]  /*1c700*/  IMAD.WIDE.U32 R6, R23, UR11, RZ ;  /* 0x0000000b17067c25 */ /* 0x000fc8000f8e00ff */
[----:B------:R-:W-:Y:S02]  /*1c710*/  IMAD R65, R14, 0x7effffff, RZ ;  /* 0x7effffff0e417824 */ /* 0x000fe400078e02ff */
[----:B------:R-:W-:-:S04]  /*1c720*/  IMAD.WIDE.U32 R12, R24, UR11, RZ ;  /* 0x0000000b180c7c25 */ /* 0x000fc8000f8e00ff */
[----:B------:R-:W-:-:S04]  /*1c730*/  IMAD.WIDE.U32 R16, R22, UR10, RZ ;  /* 0x0000000a16107c25 */ /* 0x000fc8000f8e00ff */
[----:B------:R-:W-:Y:S02]  /*1c740*/  IMAD R19, R6, 0x7effffff, RZ ;  /* 0x7effffff06137824 */ /* 0x000fe400078e02ff */
[----:B------:R-:W-:-:S04]  /*1c750*/  IMAD.HI.U32 R65, R65, 0x7f000001, R14 ;  /* 0x7f00000141417827 */ /* 0x000fc800078e000e */
[----:B------:R-:W-:Y:S02]  /*1c760*/  IMAD R83, R12, 0x7effffff, RZ ;  /* 0x7effffff0c537824 */ /* 0x000fe400078e02ff */
[----:B------:R-:W-:-:S04]  /*1c770*/  IMAD.WIDE.U32 R14, R25, UR11, RZ ;  /* 0x0000000b190e7c25 */ /* 0x000fc8000f8e00ff */
[----:B------:R-:W-:Y:S02]  /*1c780*/  IMAD R81, R16, 0x7effffff, RZ ;  /* 0x7effffff10517824 */ /* 0x000fe400078e02ff */
[----:B------:R-:W-:Y:S01]  /*1c790*/  IMAD.HI.U32 R64, R19, 0x7f000001, R6 ;  /* 0x7f00000113407827 */ /* 0x000fe200078e0006 */
[----:B------:R-:W-:-:S03]  /*1c7a0*/  ISETP.GE.U32.AND P0, PT, R35, 0x7f000001, PT ;  /* 0x7f0000012300780c */ /* 0x000fc60003f06070 */
[----:B------:R-:W-:-:S04]  /*1c7b0*/  IMAD.HI.U32 R83, R83, 0x7f000001, R12 ;  /* 0x7f00000153537827 */ /* 0x000fc800078e000c */
[----:B------:R-:W-:-:S04]  /*1c7c0*/  IMAD.WIDE.U32 R6, R24, UR12, RZ ;  /* 0x0000000c18067c25 */ /* 0x000fc8000f8e00ff */
[----:B------:R-:W-:Y:S02]  /*1c7d0*/  IMAD R89, R14, 0x7effffff, RZ ;  /* 0x7effffff0e597824 */ /* 0x000fe400078e02ff */
[----:B------:R-:W-:-:S04]  /*1c7e0*/  IMAD.WIDE.U32 R12, R24, UR10, RZ ;  /* 0x0000000a180c7c25 */ /* 0x000fc8000f8e00ff */
[----:B------:R-:W-:-:S04]  /*1c7f0*/  IMAD.HI.U32 R81, R81, 0x7f000001, R16 ;  /* 0x7f00000151517827 */ /* 0x000fc800078e0010 */
[----:B------:R-:W-:-:S04]  /*1c800*/  IMAD.WIDE.U32 R16, R23, UR10, RZ ;  /* 0x0000000a17107c25 */ /* 0x000fc8000f8e00ff */
[----:B------:R-:W-:Y:S02]  /*1c810*/  IMAD R91, R6, 0x7effffff, RZ ;  /* 0x7effffff065b7824 */ /* 0x000fe400078e02ff */
[----:B------:R-:W-:-:S04]  /*1c820*/  IMAD.HI.U32 R89, R89, 0x7f000001, R14 ;  /* 0x7f00000159597827 */ /* 0x000fc800078e000e */
[----:B------:R-:W-:Y:S02]  /*1c830*/  IMAD R85, R12, 0x7effffff, RZ ;  /* 0x7effffff0c557824 */ /* 0x000fe400078e02ff */
[----:B------:R-:W-:Y:S01]  /*1c840*/  IMAD.WIDE.U32 R14, R25, UR10, RZ ;  /* 0x0000000a190e7c25 */ /* 0x000fe2000f8e00ff */
[----:B------:R-:W-:-:S03]  /*1c850*/  ISETP.GE.U32.AND P1, PT, R5, 0x7f000001, PT ;  /* 0x7f0000010500780c */ /* 0x000fc60003f26070 */
[----:B------:R-:W-:Y:S02]  /*1c860*/  IMAD R19, R16, 0x7effffff, RZ ;  /* 0x7effffff10137824 */ /* 0x000fe400078e02ff */
[----:B------:R-:W-:Y:S01]  /*1c870*/  IMAD.HI.U32 R91, R91, 0x7f000001, R6 ;  /* 0x7f0000015b5b7827 */ /* 0x000fe200078e0006 */
[----:B------:R-:W-:-:S03]  /*1c880*/  ISETP.GE.U32.AND P3, PT, R88, 0x7f000001, PT ;  /* 0x7f0000015800780c */ /* 0x000fc60003f66070 */
[----:B------:R-:W-:Y:S01]  /*1c890*/  IMAD.HI.U32 R7, R85, 0x7f000001, R12 ;  /* 0x7f00000155077827 */ /* 0x000fe200078e000c */
[----:B------:R-:W-:-:S03]  /*1c8a0*/  ISETP.GE.U32.AND P2, PT, R84, 0x7f000001, PT ;  /* 0x7f0000015400780c */ /* 0x000fc60003f46070 */
[----:B------:R-:W-:Y:S02]  /*1c8b0*/  IMAD R93, R14, 0x7effffff, RZ ;  /* 0x7effffff0e5d7824 */ /* 0x000fe400078e02ff */
[----:B------:R-:W-:-:S04]  /*1c8c0*/  IMAD.WIDE.U32 R12, R23, UR13, RZ ;  /* 0x0000000d170c7c25 */ /* 0x000fc8000f8e00ff */
[----:B------:R-:W-:Y:S01]  /*1c8d0*/  IMAD.HI.U32 R6, R19, 0x7f000001, R16 ;  /* 0x7f00000113067827 */ /* 0x000fe200078e0010 */
[----:B------:R-:W-:-:S03]  /*1c8e0*/  ISETP.GE.U32.AND P4, PT, R87, 0x7f000001, PT ;  /* 0x7f0000015700780c */ /* 0x000fc60003f86070 */
[----:B------:R-:W-:Y:S01]  /*1c8f0*/  IMAD.WIDE.U32 R16, R23, UR12, RZ ;  /* 0x0000000c17107c25 */ /* 0x000fe2000f8e00ff */
[----:B------:R-:W-:-:S03]  /*1c900*/  @P0 IADD3 R35, PT, PT, R35, -0x7f000001, RZ ;  /* 0x80ffffff23230810 */ /* 0x000fc60007ffe0ff */
[----:B------:R-:W-:Y:S01]  /*1c910*/  IMAD.HI.U32 R34, R93, 0x7f000001, R14 ;  /* 0x7f0000015d227827 */ /* 0x000fe200078e000e */
[----:B------:R-:W-:-:S03]  /*1c920*/  ISETP.GE.U32.AND P0, PT, R82, 0x7f000001, PT ;  /* 0x7f0000015200780c */ /* 0x000fc60003f06070 */
[----:B------:R-:W-:-:S04]  /*1c930*/  IMAD.WIDE.U32 R18, R25, UR12, RZ ;  /* 0x0000000c19127c25 */ /* 0x000fc8000f8e00ff */
[----:B------:R-:W-:Y:S02]  /*1c940*/  IMAD R97, R12, 0x7effffff, RZ ;  /* 0x7effffff0c617824 */ /* 0x000fe400078e02ff */
[----:B------:R-:W-:-:S04]  /*1c950*/  IMAD.WIDE.U32 R14, R22, UR12, RZ ;  /* 0x0000000c160e7c25 */ /* 0x000fc8000f8e00ff */
[----:B------:R-:W-:Y:S02]  /*1c960*/  IMAD R93, R16, 0x7effffff, RZ ;  /* 0x7effffff105d7824 */ /* 0x000fe400078e02ff */
[----:B------:R-:W-:Y:S02]  /*1c970*/  IMAD R95, R18, 0x7effffff, RZ ;  /* 0x7effffff125f7824 */ /* 0x000fe400078e02ff */
[----:B------:R-:W-:-:S04]  /*1c980*/  IMAD.HI.U32 R94, R97, 0x7f000001, R12 ;  /* 0x7f000001615e7827 */ /* 0x000fc800078e000c */
[----:B------:R-:W-:Y:S02]  /*1c990*/  IMAD R85, R14, 0x7effffff, RZ ;  /* 0x7effffff0e557824 */ /* 0x000fe400078e02ff */
[----:B------:R-:W-:Y:S01]  /*1c9a0*/  IMAD.WIDE.U32 R12, R22, UR13, RZ ;  /* 0x0000000d160c7c25 */ /* 0x000fe2000f8e00ff */
[----:B------:R-:W-:-:S03]  /*1c9b0*/  @P1 IADD3 R5, PT, PT, R5, -0x7f000001, RZ ;  /* 0x80ffffff05051810 */ /* 0x000fc60007ffe0ff */
[----:B------:R-:W-:Y:S01]  /*1c9c0*/  IMAD.HI.U32 R86, R93, 0x7f000001, R16 ;  /* 0x7f0000015d567827 */ /* 0x000fe200078e0010 */
[----:B------:R-:W-:-:S03]  /*1c9d0*/  @P3 IADD3 R88, PT, PT, R88, -0x7f000001, RZ ;  /* 0x80ffffff58583810 */ /* 0x000fc60007ffe0ff */
[----:B------:R-:W-:Y:S01]  /*1c9e0*/  IMAD.WIDE.U32 R16, R25, UR13, RZ ;  /* 0x0000000d19107c25 */ /* 0x000fe2000f8e00ff */
[----:B------:R-:W-:-:S03]  /*1c9f0*/  ISETP.GE.U32.AND P3, PT, R91, 0x7f000001, PT ;  /* 0x7f0000015b00780c */ /* 0x000fc60003f66070 */
[----:B------:R-:W-:Y:S01]  /*1ca00*/  IMAD.HI.U32 R93, R95, 0x7f000001, R18 ;  /* 0x7f0000015f5d7827 */ /* 0x000fe200078e0012 */
[----:B------:R-:W-:-:S03]  /*1ca10*/  @P2 IADD3 R84, PT, PT, R84, -0x7f000001, RZ ;  /* 0x80ffffff54542810 */ /* 0x000fc60007ffe0ff */
[----:B------:R-:W-:-:S04]  /*1ca20*/  IMAD.HI.U32 R85, R85, 0x7f000001, R14 ;  /* 0x7f00000155557827 */ /* 0x000fc800078e000e */
[----:B------:R-:W-:Y:S02]  /*1ca30*/  IMAD R95, R12, 0x7effffff, RZ ;  /* 0x7effffff0c5f7824 */ /* 0x000fe400078e02ff */
[----:B------:R-:W-:-:S04]  /*1ca40*/  IMAD.WIDE.U32 R18, R35, 0x5fffffa, RZ ;  /* 0x05fffffa23127825 */ /* 0x000fc800078e00ff */
[----:B------:R-:W-:Y:S01]  /*1ca50*/  IMAD.WIDE.U32 R14, R24, UR13, RZ ;  /* 0x0000000d180e7c25 */ /* 0x000fe2000f8e00ff */
[----:B------:R-:W-:-:S03]  /*1ca60*/  @P4 IADD3 R87, PT, PT, R87, -0x7f000001, RZ ;  /* 0x80ffffff57574810 */ /* 0x000fc60007ffe0ff */
[----:B------:R-:W-:Y:S02]  /*1ca70*/  IMAD R99, R16, 0x7effffff, RZ ;  /* 0x7effffff10637824 */ /* 0x000fe400078e02ff */
[----:B------:R-:W-:Y:S02]  /*1ca80*/  IMAD R35, R35, 0x6, RZ ;  /* 0x0000000623237824 */ /* 0x000fe400078e02ff */
[----:B------:R-:W-:Y:S01]  /*1ca90*/  IMAD.HI.U32 R58, R95, 0x7f000001, R12 ;  /* 0x7f0000015f3a7827 */ /* 0x000fe200078e000c */
[----:B------:R-:W-:-:S03]  /*1caa0*/  @P0 IADD3 R82, PT, PT, R82, -0x7f000001, RZ ;  /* 0x80ffffff52520810 */ /* 0x000fc60007ffe0ff */
[----:B------:R-:W-:Y:S02]  /*1cab0*/  IMAD R97, R14, 0x7effffff, RZ ;  /* 0x7effffff0e617824 */ /* 0x000fe400078e02ff */
[----:B------:R-:W-:-:S04]  /*1cac0*/  IMAD.WIDE.U32 R12, R5, 0x5fffffa, RZ ;  /* 0x05fffffa050c7825 */ /* 0x000fc800078e00ff */
[----:B------:R-:W-:-:S04]  /*1cad0*/  IMAD.HI.U32 R92, R99, 0x7f000001, R16 ;  /* 0x7f000001635c7827 */ /* 0x000fc800078e0010 */
[----:B------:R-:W-:Y:S01]  /*1cae0*/  IMAD.HI.U32 R36, R35, 0x7f000001, R18 ;  /* 0x7f00000123247827 */ /* 0x000fe200078e0012 */
[----:B------:R-:W-:-:S03]  /*1caf0*/  ISETP.GE.U32.AND P5, PT, R89, 0x7f000001, PT ;  /* 0x7f0000015900780c */ /* 0x000fc60003fa6070 */
[----:B------:R-:W-:Y:S02]  /*1cb00*/  IMAD R35, R5, 0x6, RZ ;  /* 0x0000000605237824 */ /* 0x000fe400078e02ff */
[----:B------:R-:W-:-:S04]  /*1cb10*/  IMAD.WIDE.U32 R16, R84, 0x5fffffa, RZ ;  /* 0x05fffffa54107825 */ /* 0x000fc800078e00ff */
[----:B------:R-:W-:-:S04]  /*1cb20*/  IMAD.HI.U32 R90, R97, 0x7f000001, R14 ;  /* 0x7f000001615a7827 */ /* 0x000fc800078e000e */
[----:B------:R-:W-:Y:S02]  /*1cb30*/  IMAD R5, R84, 0x6, RZ ;  /* 0x0000000654057824 */ /* 0x000fe400078e02ff */
[----:B------:R-:W-:-:S04]  /*1cb40*/  IMAD.WIDE.U32 R18, R87, 0x5fffffa, RZ ;  /* 0x05fffffa57127825 */ /* 0x000fc800078e00ff */
[----:B------:R-:W-:Y:S02]  /*1cb50*/  IMAD R97, R87, 0x6, RZ ;  /* 0x0000000657617824 */ /* 0x000fe400078e02ff */
[----:B------:R-:W-:Y:S01]  /*1cb60*/  IMAD.HI.U32 R87, R35, 0x7f000001, R12 ;  /* 0x7f00000123577827 */ /* 0x000fe200078e000c */
[----:B------:R-:W-:Y:S01]  /*1cb70*/  ISETP.GE.U32.AND P1, PT, R21, 0x7f000001, PT ;  /* 0x7f0000011500780c */ /* 0x000fe20003f26070 */
[----:B------:R-:W-:Y:S02]  /*1cb80*/  @P3 IADD3 R91, PT, PT, R91, -0x7f000001, RZ ;  /* 0x80ffffff5b5b3810 */ /* 0x000fe40007ffe0ff */
[----:B------:R-:W-:Y:S01]  /*1cb90*/  IMAD.WIDE.U32 R12, R82, 0x5fffffa, RZ ;  /* 0x05fffffa520c7825 */ /* 0x000fe200078e00ff */
[----:B------:R-:W-:-:S03]  /*1cba0*/  ISETP.GE.U32.AND P2, PT, R20, 0x7f000001, PT ;  /* 0x7f0000011400780c */ /* 0x000fc60003f46070 */
[----:B------:R-:W-:-:S04]  /*1cbb0*/  IMAD.HI.U32 R35, R5, 0x7f000001, R16 ;  /* 0x7f00000105237827 */ /* 0x000fc800078e0010 */
[----:B------:R-:W-:Y:S02]  /*1cbc0*/  IMAD R5, R82, 0x6, RZ ;  /* 0x0000000652057824 */ /* 0x000fe400078e02ff */
[----:B------:R-:W-:Y:S01]  /*1cbd0*/  IMAD.HI.U32 R97, R97, 0x7f000001, R18 ;  /* 0x7f00000161617827 */ /* 0x000fe200078e0012 */
[----:B------:R-:W-:-:S03]  /*1cbe0*/  ISETP.GE.U32.AND P0, PT, R10, 0x7f000001, PT ;  /* 0x7f0000010a00780c */ /* 0x000fc60003f06070 */
[----:B------:R-:W-:-:S04]  /*1cbf0*/  IMAD.HI.U32 R18, R5, 0x7f000001, R12 ;  /* 0x7f00000105127827 */ /* 0x000fc800078e000c */
[----:B------:R-:W-:Y:S01]  /*1cc00*/  IMAD.WIDE.U32 R12, R91, 0x5fffffa, RZ ;  /* 0x05fffffa5b0c7825 */ /* 0x000fe200078e00ff */
[----:B------:R-:W-:-:S03]  /*1cc10*/  @P5 IADD3 R89, PT, PT, R89, -0x7f000001, RZ ;  /* 0x80ffffff59595810 */ /* 0x000fc60007ffe0ff */
[----:B------:R-:W-:Y:S01]  /*1cc20*/  IMAD R5, R91, 0x6, RZ ;  /* 0x000000065b057824 */ /* 0x000fe200078e02ff */
[----:B------:R-:W-:Y:S01]  /*1cc30*/  ISETP.GE.U32.AND P5, PT, R93, 0x7f000001, PT ;  /* 0x7f0000015d00780c */ /* 0x000fe20003fa6070 */
[----:B------:R-:W-:Y:S02]  /*1cc40*/  ISETP.GE.U32.AND P4, PT, R9, 0x7f000001, PT ;  /* 0x7f0000010900780c */ /* 0x000fe40003f86070 */
[----:B------:R-:W-:Y:S01]  /*1cc50*/  IMAD.HI.U32 R82, R5, 0x7f000001, R12 ;  /* 0x7f00000105527827 */ /* 0x000fe200078e000c */
[----:B------:R-:W-:Y:S01]  /*1cc60*/  @P1 IADD3 R21, PT, PT, R21, -0x7f000001, RZ ;  /* 0x80ffffff15151810 */ /* 0x000fe20007ffe0ff */
[----:B------:R-:W3:Y:S01]  /*1cc70*/  LDL.64 R12, [R1+0x100] ;  /* 0x00010000010c7983 */ /* 0x000ee20000100a00 */
[----:B------:R-:W-:Y:S01]  /*1cc80*/  ISETP.GE.U32.AND P1, PT, R27, 0x7f000001, PT ;  /* 0x7f0000011b00780c */ /* 0x000fe20003f26070 */
[----:B------:R-:W-:Y:S01]  /*1cc90*/  @P2 IADD3 R20, PT, PT, R20, -0x7f000001, RZ ;  /* 0x80ffffff14142810 */ /* 0x000fe20007ffe0ff */
[----:B------:R-:W-:Y:S01]  /*1cca0*/  ISETP.GE.U32.AND P6, PT, R94, 0x7f000001, PT ;  /* 0x7f0000015e00780c */ /* 0x000fe20003fc6070 */
[----:B------:R-:W-:-:S03]  /*1ccb0*/  @P0 IADD3 R10, PT, PT, R10, -0x7f000001, RZ ;  /* 0x80ffffff0a0a0810 */ /* 0x000fc60007ffe0ff */
[----:B------:R-:W-:Y:S01]  /*1ccc0*/  ISETP.GE.U32.AND P3, PT, R20, 0x7f000001, PT ;  /* 0x7f0000011400780c */ /* 0x000fe20003f66070 */
        /* <DEDUP_REMOVED lines=8> */
[----:B------:R-:W-:Y:S01]  /*1cd50*/  @P6 IADD3 R94, PT, PT, R94, -0x7f000001, RZ ;  /* 0x80ffffff5e5e6810 */ /* 0x000fe20007ffe0ff */
[----:B------:R-:W-:-:S02]  /*1cd60*/  ISETP.GE.U32.AND P6, PT, R9, 0x7f000001, PT ;  /* 0x7f0000010900780c */ /* 0x000fc40003fc6070 */
[----:B------:R-:W-:Y:S01]  /*1cd70*/  @P3 IADD3 R20, PT, PT, R20, -0x7f000001, RZ ;  /* 0x80ffffff14143810 */ /* 0x000fe20007ffe0ff */
[----:B------:R-:W-:-:S03]  /*1cd80*/  ISETP.GE.U32.AND P3, PT, R21, 0x7f000001, PT ;  /* 0x7f0000011500780c */ /* 0x000fc60003f66070 */
[----:B------:R-:W-:Y:S02]  /*1cd90*/  @P5 IADD3 R10, PT, PT, R10, -0x7f000001, RZ ;  /* 0x80ffffff0a0a5810 */ /* 0x000fe40007ffe0ff */
[----:B------:R-:W-:Y:S02]  /*1cda0*/  @P4 IADD3 R6, PT, PT, R6, -0x7f000001, RZ ;  /* 0x80ffffff06064810 */ /* 0x000fe40007ffe0ff */
        /* <DEDUP_REMOVED lines=12> */
[----:B------:R-:W-:Y:S01]  /*1ce70*/  ISETP.GE.U32.AND P3, PT, R35, 0x7f000001, PT ;  /* 0x7f0000012300780c */ /* 0x000fe20003f66070 */
[----:B------:R-:W-:-:S02]  /*1ce80*/  @P5 IADD3 R34, PT, PT, R34, -0x7f000001, RZ ;  /* 0x80ffffff22225810 */ /* 0x000fc40007ffe0ff */
[----:B------:R-:W-:-:S03]  /*1ce90*/  IADD3 R30, PT, PT, R9, R30, RZ ;  /* 0x0000001e091e7210 */ /* 0x000fc60007ffe0ff */
[----:B------:R-:W-:Y:S02]  /*1cea0*/  @P1 IADD3 R27, PT, PT, R27, -0x7f000001, RZ ;  /* 0x80ffffff1b1b1810 */ /* 0x000fe40007ffe0ff */
[----:B------:R-:W-:Y:S01]  /*1ceb0*/  @P0 IADD3 R6, PT, PT, R6, -0x7f000001, RZ ;  /* 0x80ffffff06060810 */ /* 0x000fe20007ffe0ff */
[----:B------:R-:W-:Y:S01]  /*1cec0*/  ISETP.GE.U32.AND P1, PT, R34, 0x7f000001, PT ;  /* 0x7f0000012200780c */ /* 0x000fe20003f26070 */
[----:B------:R-:W-:Y:S01]  /*1ced0*/  @P2 IADD3 R65, PT, PT, R65, -0x7f000001, RZ ;  /* 0x80ffffff41412810 */ /* 0x000fe20007ffe0ff */
[----:B------:R-:W-:Y:S01]  /*1cee0*/  ISETP.GE.U32.AND P0, PT, R28, 0x7f000001, PT ;  /* 0x7f0000011c00780c */ /* 0x000fe20003f06070 */
[----:B------:R-:W-:Y:S01]  /*1cef0*/  ISETP.GE.U32.AND P2, PT, R30, 0x7f000001, PT ;  /* 0x7f0000011e00780c */ /* 0x000fe20003f46070 */
[----:B------:R-:W-:Y:S02]  /*1cf00*/  @P6 IADD3 R7, PT, PT, R7, -0x7f000001, RZ ;  /* 0x80ffffff07076810 */ /* 0x000fe40007ffe0ff */
[----:B------:R-:W-:Y:S01]  /*1cf10*/  @P4 IADD3 R36, PT, PT, R36, -0x7f000001, RZ ;  /* 0x80ffffff24244810 */ /* 0x000fe20007ffe0ff */
[----:B------:R-:W-:Y:S01]  /*1cf20*/  ISETP.GE.U32.AND P4, PT, R83, 0x7f000001, PT ;  /* 0x7f0000015300780c */ /* 0x000fe20003f86070 */
[----:B------:R-:W-:Y:S01]  /*1cf30*/  @P3 IADD3 R35, PT, PT, R35, -0x7f000001, RZ ;  /* 0x80ffffff23233810 */ /* 0x000fe20007ffe0ff */
[----:B------:R-:W-:Y:S01]  /*1cf40*/  ISETP.GE.U32.AND P3, PT, R7, 0x7f000001, PT ;  /* 0x7f0000010700780c */ /* 0x000fe20003f66070 */
[----:B------:R-:W-:-:S02]  /*1cf50*/  IADD3 R36, PT, PT, R21, R36, RZ ;  /* 0x0000002415247210 */ /* 0x000fc40007ffe0ff */
[----:B------:R-:W-:Y:S02]  /*1cf60*/  IADD3 R29, PT, PT, R10, R29, RZ ;  /* 0x0000001d0a1d7210 */ /* 0x000fe40007ffe0ff */
[----:B------:R-:W-:Y:S01]  /*1cf70*/  @P1 IADD3 R34, PT, PT, R34, -0x7f000001, RZ ;  /* 0x80ffffff22221810 */ /* 0x000fe20007ffe0ff */
        /* <DEDUP_REMOVED lines=8> */
[----:B------:R-:W-:Y:S01]  /*1d000*/  @P3 IADD3 R7, PT, PT, R7, -0x7f000001, RZ ;  /* 0x80ffffff07073810 */ /* 0x000fe20007ffe0ff */
[----:B------:R-:W-:Y:S01]  /*1d010*/  ISETP.GE.U32.AND P3, PT, R87, 0x7f000001, PT ;  /* 0x7f0000015700780c */ /* 0x000fe20003f66070 */
[----:B------:R-:W-:Y:S01]  /*1d020*/  IMAD.WIDE.U32 R14, R88, 0x5fffffa, RZ ;  /* 0x05fffffa580e7825 */ /* 0x000fe200078e00ff */
[----:B------:R-:W-:-:S02]  /*1d030*/  IADD3 R20, PT, PT, R30, R35, RZ ;  /* 0x000000231e147210 */ /* 0x000fc40007ffe0ff */
[----:B------:R-:W-:Y:S01]  /*1d040*/  @P1 IADD3 R18, PT, PT, R18, -0x7f000001, RZ ;  /* 0x80ffffff12121810 */ /* 0x000fe20007ffe0ff */
[----:B------:R-:W-:Y:S01]  /*1d050*/  IMAD R95, R88, 0x6, RZ ;  /* 0x00000006585f7824 */ /* 0x000fe200078e02ff */
[----:B------:R-:W-:Y:S01]  /*1d060*/  ISETP.GE.U32.AND P1, PT, R86, 0x7f000001, PT ;  /* 0x7f0000015600780c */ /* 0x000fe20003f26070 */
[----:B------:R-:W-:Y:S02]  /*1d070*/  @P0 IADD3 R36, PT, PT, R36, -0x7f000001, RZ ;  /* 0x80ffffff24240810 */ /* 0x000fe40007ffe0ff */
[----:B------:R-:W-:Y:S02]  /*1d080*/  IADD3 R21, PT, PT, R27, R26, RZ ;  /* 0x0000001a1b157210 */ /* 0x000fe40007ffe0ff */
[----:B------:R-:W-:Y:S01]  /*1d090*/  @P2 IADD3 R29, PT, PT, R29, -0x7f000001, RZ ;  /* 0x80ffffff1d1d2810 */ /* 0x000fe20007ffe0ff */
[----:B------:R-:W-:Y:S01]  /*1d0a0*/  ISETP.GE.U32.AND P0, PT, R85, 0x7f000001, PT ;  /* 0x7f0000015500780c */ /* 0x000fe20003f06070 */
[----:B------:R-:W-:Y:S01]  /*1d0b0*/  ISETP.GE.U32.AND P2, PT, R81, 0x7f000001, PT ;  /* 0x7f0000015100780c */ /* 0x000fe20003f46070 */
[----:B------:R-:W-:Y:S01]  /*1d0c0*/  IMAD.HI.U32 R84, R95, 0x7f000001, R14 ;  /* 0x7f0000015f547827 */ /* 0x000fe200078e000e */
[----:B------:R-:W-:Y:S01]  /*1d0d0*/  @P6 IADD3 R64, PT, PT, R64, -0x7f000001, RZ ;  /* 0x80ffffff40406810 */ /* 0x000fe20007ffe0ff */
[----:B------:R-:W-:Y:S01]  /*1d0e0*/  ISETP.GE.U32.AND P6, PT, R20, 0x7f000001, PT ;  /* 0x7f0000011400780c */ /* 0x000fe20003fc6070 */
[----:B------:R-:W-:Y:S01]  /*1d0f0*/  @P4 IADD3 R97, PT, PT, R97, -0x7f000001, RZ ;  /* 0x80ffffff61614810 */ /* 0x000fe20007ffe0ff */
[----:B------:R-:W-:Y:S01]  /*1d100*/  IMAD.WIDE.U32 R14, R89, 0x5fffffa, RZ ;  /* 0x05fffffa590e7825 */ /* 0x000fe200078e00ff */
[----:B------:R-:W-:Y:S01]  /*1d110*/  ISETP.GE.U32.AND P5, PT, R21, 0x7f000001, PT ;  /* 0x7f0000011500780c */ /* 0x000fe20003fa6070 */
[----:B------:R-:W-:-:S02]  /*1d120*/  ISETP.GE.U32.AND P4, PT, R92, 0x7f000001, PT ;  /* 0x7f0000015c00780c */ /* 0x000fc40003f86070 */
[----:B------:R-:W-:Y:S01]  /*1d130*/  IMAD R89, R89, 0x6, RZ ;  /* 0x0000000659597824 */ /* 0x000fe200078e02ff */
[----:B------:R-:W-:Y:S02]  /*1d140*/  @P3 IADD3 R87, PT, PT, R87, -0x7f000001, RZ ;  /* 0x80ffffff57573810 */ /* 0x000fe40007ffe0ff */
[----:B------:R-:W-:Y:S01]  /*1d150*/  IADD3 R10, PT, PT, R29, R28, RZ ;  /* 0x0000001c1d0a7210 */ /* 0x000fe20007ffe0ff */
[----:B------:R-:W-:Y:S01]  /*1d160*/  ISETP.GE.U32.AND P3, PT, R90, 0x7f000001, PT ;  /* 0x7f0000015a00780c */ /* 0x000fe20003f66070 */
[----:B------:R-:W-:Y:S01]  /*1d170*/  IMAD.HI.U32 R88, R89, 0x7f000001, R14 ;  /* 0x7f00000159587827 */ /* 0x000fe200078e000e */
[----:B------:R-:W-:Y:S02]  /*1d180*/  @P1 IADD3 R86, PT, PT, R86, -0x7f000001, RZ ;  /* 0x80ffffff56561810 */ /* 0x000fe40007ffe0ff */
[----:B------:R-:W-:Y:S01]  /*1d190*/  @P0 IADD3 R85, PT, PT, R85, -0x7f000001, RZ ;  /* 0x80ffffff55550810 */ /* 0x000fe20007ffe0ff */
[----:B------:R-:W-:Y:S01]  /*1d1a0*/  ISETP.GE.U32.AND P1, PT, R10, 0x7f000001, PT ;  /* 0x7f0000010a00780c */ /* 0x000fe20003f26070 */
[----:B------:R-:W-:-:S02]  /*1d1b0*/  IADD3 R83, PT, PT, R34, R83, RZ ;  /* 0x0000005322537210 */ /* 0x000fc40007ffe0ff */
[----:B------:R-:W-:Y:S01]  /*1d1c0*/  @P2 IADD3 R81, PT, PT, R81, -0x7f000001, RZ ;  /* 0x80ffffff51512810 */ /* 0x000fe20007ffe0ff */
[----:B------:R-:W-:Y:S01]  /*1d1d0*/  ISETP.GE.U32.AND P0, PT, R88, 0x7f000001, PT ;  /* 0x7f0000015800780c */ /* 0x000fe20003f06070 */
[----:B------:R-:W-:Y:S01]  /*1d1e0*/  IMAD.WIDE.U32 R14, R93, 0x5fffffa, RZ ;  /* 0x05fffffa5d0e7825 */ /* 0x000fe200078e00ff */
[----:B------:R-:W-:Y:S02]  /*1d1f0*/  IADD3 R64, PT, PT, R7, R64, RZ ;  /* 0x0000004007407210 */ /* 0x000fe40007ffe0ff */
[----:B------:R-:W-:Y:S02]  /*1d200*/  @P6 IADD3 R20, PT, PT, R20, -0x7f000001, RZ ;  /* 0x80ffffff14146810 */ /* 0x000fe40007ffe0ff */
[----:B------:R-:W-:Y:S02]  /*1d210*/  @P5 IADD3 R21, PT, PT, R21, -0x7f000001, RZ ;  /* 0x80ffffff15155810 */ /* 0x000fe40007ffe0ff */
[----:B------:R-:W-:Y:S01]  /*1d220*/  @P4 IADD3 R92, PT, PT, R92, -0x7f000001, RZ ;  /* 0x80ffffff5c5c4810 */ /* 0x000fe20007ffe0ff */
[----:B------:R-:W-:Y:S01]  /*1d230*/  IMAD R93, R93, 0x6, RZ ;  /* 0x000000065d5d7824 */ /* 0x000fe200078e02ff */
[----:B------:R-:W-:Y:S01]  /*1d240*/  ISETP.GE.U32.AND P2, PT, R31, 0x7f000001, PT ;  /* 0x7f0000011f00780c */ /* 0x000fe20003f46070 */
[----:B------:R-:W-:Y:S01]  /*1d250*/  ISETP.GE.U32.AND P5, PT, R81, 0x7f000001, PT ;  /* 0x7f0000015100780c */ /* 0x000fe20003fa6070 */
[----:B------:R-:W-:Y:S01]  /*1d260*/  ISETP.GE.U32.AND P4, PT, R83, 0x7f000001, PT ;  /* 0x7f0000015300780c */ /* 0x000fe20003f86070 */
[----:B------:R-:W-:Y:S01]  /*1d270*/  @P3 IADD3 R90, PT, PT, R90, -0x7f000001, RZ ;  /* 0x80ffffff5a5a3810 */ /* 0x000fe20007ffe0ff */
[----:B------:R-:W-:Y:S01]  /*1d280*/  IMAD.WIDE.U32 R16, R94, 0x5fffffa, RZ ;  /* 0x05fffffa5e107825 */ /* 0x000fe200078e00ff */
[----:B------:R-:W-:Y:S01]  /*1d290*/  IADD3 R20, PT, PT, R20, R97, RZ ;  /* 0x0000006114147210 */ /* 0x000fe20007ffe0ff */
[----:B------:R-:W-:-:S02]  /*1d2a0*/  ISETP.GE.U32.AND P3, PT, R64, 0x7f000001, PT ;  /* 0x7f0000014000780c */ /* 0x000fc40003f66070 */
[----:B------:R-:W-:Y:S02]  /*1d2b0*/  IMAD R19, R94, 0x6, RZ ;  /* 0x000000065e137824 */ /* 0x000fe400078e02ff */
[----:B------:R-:W-:Y:S01]  /*1d2c0*/  IMAD.HI.U32 R94, R93, 0x7f000001, R14 ;  /* 0x7f0000015d5e7827 */ /* 0x000fe200078e000e */
[----:B------:R-:W-:Y:S02]  /*1d2d0*/  @P1 IADD3 R10, PT, PT, R10, -0x7f000001, RZ ;  /* 0x80ffffff0a0a1810 */ /* 0x000fe40007ffe0ff */
[----:B------:R-:W-:Y:S02]  /*1d2e0*/  IADD3 R21, PT, PT, R21, R18, RZ ;  /* 0x0000001215157210 */ /* 0x000fe40007ffe0ff */
[----:B------:R-:W-:Y:S01]  /*1d2f0*/  @P0 IADD3 R88, PT, PT, R88, -0x7f000001, RZ ;  /* 0x80ffffff58580810 */ /* 0x000fe20007ffe0ff */
[----:B------:R-:W-:Y:S01]  /*1d300*/  ISETP.GE.U32.AND P1, PT, R20, 0x7f000001, PT ;  /* 0x7f0000011400780c */ /* 0x000fe20003f26070 */
[----:B------:R-:W-:Y:S01]  /*1d310*/  IADD3 R87, PT, PT, R36, R87, RZ ;  /* 0x0000005724577210 */ /* 0x000fe20007ffe0ff */
[----:B------:R-:W-:Y:S01]  /*1d320*/  ISETP.GE.U32.AND P0, PT, R94, 0x7f000001, PT ;  /* 0x7f0000015e00780c */ /* 0x000fe20003f06070 */
[----:B------:R-:W-:-:S02]  /*1d330*/  IADD3 R65, PT, PT, R6, R65, RZ ;  /* 0x0000004106417210 */ /* 0x000fc40007ffe0ff */
[----:B------:R-:W-:Y:S02]  /*1d340*/  @P5 IADD3 R81, PT, PT, R81, -0x7f000001, RZ ;  /* 0x80ffffff51515810 */ /* 0x000fe40007ffe0ff */
[----:B------:R-:W-:Y:S01]  /*1d350*/  @P4 IADD3 R83, PT, PT, R83, -0x7f000001, RZ ;  /* 0x80ffffff53534810 */ /* 0x000fe20007ffe0ff */
[----:B------:R-:W-:Y:S01]  /*1d360*/  ISETP.GE.U32.AND P6, PT, R21, 0x7f000001, PT ;  /* 0x7f0000011500780c */ /* 0x000fe20003fc6070 */
[----:B------:R-:W-:Y:S01]  /*1d370*/  @P2 IADD3 R31, PT, PT, R31, -0x7f000001, RZ ;  /* 0x80ffffff1f1f2810 */ /* 0x000fe20007ffe0ff */
[----:B------:R-:W-:Y:S01]  /*1d380*/  ISETP.GE.U32.AND P5, PT, R84, 0x7f000001, PT ;  /* 0x7f0000015400780c */ /* 0x000fe20003fa6070 */
[----:B------:R-:W-:Y:S01]  /*1d390*/  ISETP.GE.U32.AND P4, PT, R87, 0x7f000001, PT ;  /* 0x7f0000015700780c */ /* 0x000fe20003f86070 */
[----:B------:R-:W-:Y:S01]  /*1d3a0*/  @P3 IADD3 R64, PT, PT, R64, -0x7f000001, RZ ;  /* 0x80ffffff40403810 */ /* 0x000fe20007ffe0ff */
[----:B------:R-:W-:Y:S01]  /*1d3b0*/  ISETP.GE.U32.AND P3, PT, R65, 0x7f000001, PT ;  /* 0x7f0000014100780c */ /* 0x000fe20003f66070 */
[----:B------:R-:W-:Y:S02]  /*1d3c0*/  IADD3 R31, PT, PT, R10, R31, RZ ;  /* 0x0000001f0a1f7210 */ /* 0x000fe40007ffe0ff */
[----:B------:R-:W-:-:S02]  /*1d3d0*/  @P1 IADD3 R20, PT, PT, R20, -0x7f000001, RZ ;  /* 0x80ffffff14141810 */ /* 0x000fc40007ffe0ff */
[----:B------:R-:W-:Y:S01]  /*1d3e0*/  @P0 IADD3 R94, PT, PT, R94, -0x7f000001, RZ ;  /* 0x80ffffff5e5e0810 */ /* 0x000fe20007ffe0ff */
[----:B------:R-:W-:Y:S01]  /*1d3f0*/  IMAD.WIDE.U32 R14, R92, 0x5fffffa, RZ ;  /* 0x05fffffa5c0e7825 */ /* 0x000fe200078e00ff */
[----:B------:R-:W-:Y:S01]  /*1d400*/  ISETP.GE.U32.AND P0, PT, R31, 0x7f000001, PT ;  /* 0x7f0000011f00780c */ /* 0x000fe20003f06070 */
[----:B------:R-:W-:Y:S02]  /*1d410*/  @P6 IADD3 R21, PT, PT, R21, -0x7f000001, RZ ;  /* 0x80ffffff15156810 */ /* 0x000fe40007ffe0ff */
[----:B------:R-:W-:Y:S01]  /*1d420*/  IMAD.HI.U32 R5, R19, 0x7f000001, R16 ;  /* 0x7f00000113057827 */ /* 0x000fe200078e0010 */
[----:B------:R-:W-:Y:S02]  /*1d430*/  @P5 IADD3 R84, PT, PT, R84, -0x7f000001, RZ ;  /* 0x80ffffff54545810 */ /* 0x000fe40007ffe0ff */
[----:B------:R-:W-:Y:S01]  /*1d440*/  @P4 IADD3 R87, PT, PT, R87, -0x7f000001, RZ ;  /* 0x80ffffff57574810 */ /* 0x000fe20007ffe0ff */
[----:B------:R-:W-:-:S04]  /*1d450*/  IMAD.WIDE.U32 R6, R90, 0x5fffffa, RZ ;  /* 0x05fffffa5a067825 */ /* 0x000fc800078e00ff */
[----:B------:R-:W-:Y:S02]  /*1d460*/  IMAD R9, R92, 0x6, RZ ;  /* 0x000000065c097824 */ /* 0x000fe400078e02ff */
[----:B------:R-:W-:Y:S01]  /*1d470*/  IMAD.WIDE.U32 R16, R20, R23, RZ ;  /* 0x0000001714107225 */ /* 0x000fe200078e00ff */
[----:B------:R-:W-:-:S03]  /*1d480*/  IADD3 R29, PT, PT, R83, R86, RZ ;  /* 0x00000056531d7210 */ /* 0x000fc60007ffe0ff */
[----:B------:R-:W-:Y:S02]  /*1d490*/  IMAD R27, R90, 0x6, RZ ;  /* 0x000000065a1b7824 */ /* 0x000fe400078e02ff */
[----:B------:R-:W-:Y:S01]  /*1d4a0*/  IMAD.WIDE.U32 R18, R20, R24, RZ ;  /* 0x0000001814127225 */ /* 0x000fe200078e00ff */
[----:B------:R-:W-:Y:S02]  /*1d4b0*/  @P3 IADD3 R65, PT, PT, R65, -0x7f000001, RZ ;  /* 0x80ffffff41413810 */ /* 0x000fe40007ffe0ff */
[----:B------:R-:W-:Y:S01]  /*1d4c0*/  IADD3 R26, PT, PT, R87, R84, RZ ;  /* 0x00000054571a7210 */ /* 0x000fe20007ffe0ff */
[----:B------:R-:W-:-:S04]  /*1d4d0*/  IMAD.HI.U32 R9, R9, 0x7f000001, R14 ;  /* 0x7f00000109097827 */ /* 0x000fc800078e000e */
[----:B------:R-:W-:Y:S02]  /*1d4e0*/  IMAD R35, R16, 0x7effffff, RZ ;  /* 0x7effffff10237824 */ /* 0x000fe400078e02ff */
[----:B------:R-:W-:Y:S01]  /*1d4f0*/  IMAD.HI.U32 R27, R27, 0x7f000001, R6 ;  /* 0x7f0000011b1b7827 */ /* 0x000fe200078e0006 */
[----:B------:R-:W-:-:S03]  /*1d500*/  IADD3 R28, PT, PT, R64, R85, RZ ;  /* 0x00000055401c7210 */ /* 0x000fc60007ffe0ff */
[----:B------:R-:W-:-:S04]  /*1d510*/  IMAD.WIDE.U32 R14, R21, R24, RZ ;  /* 0x00000018150e7225 */ /* 0x000fc800078e00ff */
[----:B------:R-:W-:Y:S02]  /*1d520*/  IMAD R83, R18, 0x7effffff, RZ ;  /* 0x7effffff12537824 */ /* 0x000fe400078e02ff */
[----:B------:R-:W-:Y:S01]  /*1d530*/  IMAD.WIDE.U32 R6, R20, R25, RZ ;  /* 0x0000001914067225 */ /* 0x000fe200078e00ff */
[----:B------:R-:W-:Y:S02]  /*1d540*/  IADD3 R30, PT, PT, R65, R94, RZ ;  /* 0x0000005e411e7210 */ /* 0x000fe40007ffe0ff */
[----:B------:R-:W-:Y:S01]  /*1d550*/  @P0 IADD3 R31, PT, PT, R31, -0x7f000001, RZ ;  /* 0x80ffffff1f1f0810 */ /* 0x000fe20007ffe0ff */
[----:B------:R-:W-:Y:S01]  /*1d560*/  IMAD.HI.U32 R36, R35, 0x7f000001, R16 ;  /* 0x7f00000123247827 */ /* 0x000fe200078e0010 */
[----:B------:R-:W-:-:S03]  /*1d570*/  ISETP.GE.U32.AND P0, PT, R26, 0x7f000001, PT ;  /* 0x7f0000011a00780c */ /* 0x000fc60003f06070 */
[----:B------:R-:W-:Y:S02]  /*1d580*/  IMAD R85, R14, 0x7effffff, RZ ;  /* 0x7effffff0e557824 */ /* 0x000fe400078e02ff */
[----:B------:R-:W-:-:S04]  /*1d590*/  IMAD.HI.U32 R35, R83, 0x7f000001, R18 ;  /* 0x7f00000153237827 */ /* 0x000fc800078e0012 */
[----:B------:R-:W-:Y:S02]  /*1d5a0*/  IMAD R65, R6, 0x7effffff, RZ ;  /* 0x7effffff06417824 */ /* 0x000fe400078e02ff */
[----:B------:R-:W-:-:S04]  /*1d5b0*/  IMAD.WIDE.U32 R16, R21, R22, RZ ;  /* 0x0000001615107225 */ /* 0x000fc800078e00ff */
[----:B------:R-:W-:-:S04]  /*1d5c0*/  IMAD.WIDE.U32 R18, R21, R23, RZ ;  /* 0x0000001715127225 */ /* 0x000fc800078e00ff */
[----:B------:R-:W-:-:S04]  /*1d5d0*/  IMAD.HI.U32 R64, R85, 0x7f000001, R14 ;  /* 0x7f00000155407827 */ /* 0x000fc800078e000e */
[----:B------:R-:W-:-:S04]  /*1d5e0*/  IMAD.HI.U32 R65, R65, 0x7f000001, R6 ;  /* 0x7f00000141417827 */ /* 0x000fc800078e0006 */
[----:B------:R-:W-:Y:S02]  /*1d5f0*/  IMAD R83, R16, 0x7effffff, RZ ;  /* 0x7effffff10537824 */ /* 0x000fe400078e02ff */
        /* <DEDUP_REMOVED lines=8> */
[----:B------:R-:W-:Y:S01]  /*1d680*/  IMAD.WIDE.U32 R18, R31, R24, RZ ;  /* 0x000000181f127225 */ /* 0x000fe200078e00ff */
[----:B------:R-:W-:-:S03]  /*1d690*/  @P0 IADD3 R26, PT, PT, R26, -0x7f000001, RZ ;  /* 0x80ffffff1a1a0810 */ /* 0x000fc60007ffe0ff */
[----:B------:R-:W-:-:S04]  /*1d6a0*/  IMAD.HI.U32 R87, R83, 0x7f000001, R6 ;  /* 0x7f00000153577827 */ /* 0x000fc800078e0006 */
[----:B------:R-:W-:Y:S01]  /*1d6b0*/  IMAD.HI.U32 R86, R85, 0x7f000001, R14 ;  /* 0x7f00000155567827 */ /* 0x000fe200078e000e */
[----:B------:R-:W-:-:S03]  /*1d6c0*/  IADD3 R81, PT, PT, R81, R88, RZ ;  /* 0x0000005851517210 */ /* 0x000fc60007ffe0ff */
[----:B------:R-:W-:Y:S02]  /*1d6d0*/  IMAD R15, R16, 0x7effffff, RZ ;  /* 0x7effffff100f7824 */ /* 0x000fe400078e02ff */
[----:B------:R-:W-:Y:S02]  /*1d6e0*/  IMAD R83, R18, 0x7effffff, RZ ;  /* 0x7effffff12537824 */ /* 0x000fe400078e02ff */
[----:B------:R-:W-:-:S04]  /*1d6f0*/  IMAD.WIDE.U32 R6, R31, R25, RZ ;  /* 0x000000191f067225 */ /* 0x000fc800078e00ff */
[----:B------:R-:W-:-:S04]  /*1d700*/  IMAD.HI.U32 R84, R15, 0x7f000001, R16 ;  /* 0x7f0000010f547827 */ /* 0x000fc800078e0010 */
[----:B------:R-:W-:-:S04]  /*1d710*/  IMAD.HI.U32 R88, R83, 0x7f000001, R18 ;  /* 0x7f00000153587827 */ /* 0x000fc800078e0012 */
[----:B------:R-:W-:Y:S02]  /*1d720*/  IMAD R19, R6, 0x7effffff, RZ ;  /* 0x7effffff06137824 */ /* 0x000fe400078e02ff */
[----:B------:R-:W-:-:S04]  /*1d730*/  IMAD.WIDE.U32 R14, R26, R22, RZ ;  /* 0x000000161a0e7225 */ /* 0x000fc800078e00ff */
[----:B------:R-:W-:-:S04]  /*1d740*/  IMAD.HI.U32 R89, R19, 0x7f000001, R6 ;  /* 0x7f00000113597827 */ /* 0x000fc800078e0006 */
[----:B------:R-:W-:Y:S02]  /*1d750*/  IMAD R83, R14, 0x7effffff, RZ ;  /* 0x7effffff0e537824 */ /* 0x000fe400078e02ff */
[----:B------:R-:W-:Y:S01]  /*1d760*/  IMAD.WIDE.U32 R18, R26, R23, RZ ;  /* 0x000000171a127225 */ /* 0x000fe200078e00ff */
[----:B------:R-:W-:-:S03]  /*1d770*/  ISETP.GE.U32.AND P0, PT, R65, 0x7f000001, PT ;  /* 0x7f0000014100780c */ /* 0x000fc60003f06070 */
[----:B------:R-:W-:-:S04]  /*1d780*/  IMAD.WIDE.U32 R16, R26, R24, RZ ;  /* 0x000000181a107225 */ /* 0x000fc800078e00ff */
[----:B------:R-:W-:-:S04]  /*1d790*/  IMAD.HI.U32 R83, R83, 0x7f000001, R14 ;  /* 0x7f00000153537827 */ /* 0x000fc800078e000e */
[----:B------:R-:W-:Y:S02]  /*1d7a0*/  IMAD R15, R18, 0x7effffff, RZ ;  /* 0x7effffff120f7824 */ /* 0x000fe400078e02ff */
[----:B------:R-:W-:Y:S02]  /*1d7b0*/  IMAD R85, R16, 0x7effffff, RZ ;  /* 0x7effffff10557824 */ /* 0x000fe400078e02ff */
[----:B------:R-:W-:-:S04]  /*1d7c0*/  IMAD.HI.U32 R18, R15, 0x7f000001, R18 ;  /* 0x7f0000010f127827 */ /* 0x000fc800078e0012 */
[----:B------:R-:W-:Y:S01]  /*1d7d0*/  IMAD.HI.U32 R85, R85, 0x7f000001, R16 ;  /* 0x7f00000155557827 */ /* 0x000fe200078e0010 */
[----:B------:R-:W-:Y:S01]  /*1d7e0*/  ISETP.GE.U32.AND P4, PT, R18, 0x7f000001, PT ;  /* 0x7f0000011200780c */ /* 0x000fe20003f86070 */
[----:B------:R-:W-:Y:S01]  /*1d7f0*/  ISETP.GE.U32.AND P1, PT, R64, 0x7f000001, PT ;  /* 0x7f0000014000780c */ /* 0x000fe20003f26070 */
[----:B------:R-:W-:Y:S01]  /*1d800*/  @P0 IADD3 R65, PT, PT, R65, -0x7f000001, RZ ;  /* 0x80ffffff41410810 */ /* 0x000fe20007ffe0ff */
[----:B------:R-:W-:Y:S01]  /*1d810*/  IMAD.WIDE.U32 R6, R26, R25, RZ ;  /* 0x000000191a067225 */ /* 0x000fe200078e00ff */
[----:B------:R-:W-:Y:S01]  /*1d820*/  ISETP.GE.U32.AND P5, PT, R85, 0x7f000001, PT ;  /* 0x7f0000015500780c */ /* 0x000fe20003fa6070 */
[----:B------:R-:W-:Y:S01]  /*1d830*/  ISETP.GE.U32.AND P0, PT, R84, 0x7f000001, PT ;  /* 0x7f0000015400780c */ /* 0x000fe20003f06070 */
[----:B------:R-:W-:Y:S01]  /*1d840*/  ISETP.GE.U32.AND P3, PT, R83, 0x7f000001, PT ;  /* 0x7f0000015300780c */ /* 0x000fe20003f66070 */
[----:B------:R-:W-:Y:S01]  /*1d850*/  IMAD R17, R6, 0x7effffff, RZ ;  /* 0x7effffff06117824 */ /* 0x000fe200078e02ff */
[----:B------:R-:W-:-:S03]  /*1d860*/  ISETP.GE.U32.AND P2, PT, R36, 0x7f000001, PT ;  /* 0x7f0000012400780c */ /* 0x000fc60003f46070 */
[----:B------:R-:W-:Y:S02]  /*1d870*/  IMAD.HI.U32 R24, R17, 0x7f000001, R6 ;  /* 0x7f00000111187827 */ /* 0x000fe400078e0006 */
[----:B------:R-:W-:Y:S02]  /*1d880*/  @P4 IADD3 R18, PT, PT, R18, -0x7f000001, RZ ;  /* 0x80ffffff12124810 */ /* 0x000fe40007ffe0ff */
[----:B------:R-:W-:Y:S01]  /*1d890*/  IMAD.WIDE.U32 R6, R65, 0x5fffffa, RZ ;  /* 0x05fffffa41067825 */ /* 0x000fe200078e00ff */
[----:B------:R-:W-:Y:S02]  /*1d8a0*/  @P1 IADD3 R64, PT, PT, R64, -0x7f000001, RZ ;  /* 0x80ffffff40401810 */ /* 0x000fe40007ffe0ff */
[----:B------:R-:W-:Y:S01]  /*1d8b0*/  @P5 IADD3 R85, PT, PT, R85, -0x7f000001, RZ ;  /* 0x80ffffff55555810 */ /* 0x000fe20007ffe0ff */
[----:B------:R-:W-:Y:S01]  /*1d8c0*/  IMAD R17, R65, 0x6, RZ ;  /* 0x0000000641117824 */ /* 0x000fe200078e02ff */
[----:B------:R-:W-:Y:S01]  /*1d8d0*/  ISETP.GE.U32.AND P1, PT, R24, 0x7f000001, PT ;  /* 0x7f0000011800780c */ /* 0x000fe20003f26070 */
[----:B------:R-:W-:-:S02]  /*1d8e0*/  @P0 IADD3 R84, PT, PT, R84, -0x7f000001, RZ ;  /* 0x80ffffff54540810 */ /* 0x000fc40007ffe0ff */
[----:B------:R-:W-:Y:S01]  /*1d8f0*/  @P3 IADD3 R83, PT, PT, R83, -0x7f000001, RZ ;  /* 0x80ffffff53533810 */ /* 0x000fe20007ffe0ff */
[----:B------:R-:W-:Y:S01]  /*1d900*/  IMAD.HI.U32 R16, R17, 0x7f000001, R6 ;  /* 0x7f00000111107827 */ /* 0x000fe200078e0006 */
[----:B------:R-:W-:Y:S01]  /*1d910*/  ISETP.GE.U32.AND P0, PT, R87, 0x7f000001, PT ;  /* 0x7f0000015700780c */ /* 0x000fe20003f06070 */
[----:B------:R-:W-:Y:S01]  /*1d920*/  ISETP.GE.U32.AND P5, PT, R18, 0x7f000001, PT ;  /* 0x7f0000011200780c */ /* 0x000fe20003fa6070 */
[----:B------:R-:W-:Y:S01]  /*1d930*/  @P2 IADD3 R36, PT, PT, R36, -0x7f000001, RZ ;  /* 0x80ffffff24242810 */ /* 0x000fe20007ffe0ff */
[----:B------:R-:W-:Y:S01]  /*1d940*/  ISETP.GE.U32.AND P2, PT, R85, 0x7f000001, PT ;  /* 0x7f0000015500780c */ /* 0x000fe20003f46070 */
[----:B------:R-:W-:Y:S01]  /*1d950*/  ISETP.GE.U32.AND P3, PT, R16, 0x7f000001, PT ;  /* 0x7f0000011000780c */ /* 0x000fe20003f66070 */
[----:B------:R-:W-:Y:S01]  /*1d960*/  ISETP.GE.U32.AND P4, PT, R83, 0x7f000001, PT ;  /* 0x7f0000015300780c */ /* 0x000fe20003f86070 */
[----:B------:R-:W-:Y:S01]  /*1d970*/  IMAD.WIDE.U32 R14, R64, 0x5fffffa, RZ ;  /* 0x05fffffa400e7825 */ /* 0x000fe200078e00ff */
[----:B------:R-:W-:Y:S01]  /*1d980*/  ISETP.GE.U32.AND P6, PT, R86, 0x7f000001, PT ;  /* 0x7f0000015600780c */ /* 0x000fe20003fc6070 */
[----:B------:R-:W-:-:S02]  /*1d990*/  @P1 IADD3 R24, PT, PT, R24, -0x7f000001, RZ ;  /* 0x80ffffff18181810 */ /* 0x000fc40007ffe0ff */
[----:B------:R-:W-:Y:S02]  /*1d9a0*/  IMAD R19, R64, 0x6, RZ ;  /* 0x0000000640137824 */ /* 0x000fe400078e02ff */
[----:B------:R-:W-:Y:S01]  /*1d9b0*/  IMAD.WIDE.U32 R6, R84, 0x5fffffa, RZ ;  /* 0x05fffffa54067825 */ /* 0x000fe200078e00ff */
[----:B------:R-:W-:Y:S02]  /*1d9c0*/  @P0 IADD3 R87, PT, PT, R87, -0x7f000001, RZ ;  /* 0x80ffffff57570810 */ /* 0x000fe40007ffe0ff */
[----:B------:R-:W-:Y:S01]  /*1d9d0*/  @P5 IADD3 R18, PT, PT, R18, -0x7f000001, RZ ;  /* 0x80ffffff12125810 */ /* 0x000fe20007ffe0ff */
[----:B------:R-:W-:Y:S01]  /*1d9e0*/  ISETP.GE.U32.AND P0, PT, R35, 0x7f000001, PT ;  /* 0x7f0000012300780c */ /* 0x000fe20003f06070 */
[----:B------:R-:W-:Y:S01]  /*1d9f0*/  IMAD.HI.U32 R19, R19, 0x7f000001, R14 ;  /* 0x7f00000113137827 */ /* 0x000fe200078e000e */
[----:B------:R-:W-:Y:S01]  /*1da00*/  @P2 IADD3 R85, PT, PT, R85, -0x7f000001, RZ ;  /* 0x80ffffff55552810 */ /* 0x000fe20007ffe0ff */
[----:B------:R-:W-:Y:S01]  /*1da10*/  ISETP.GE.U32.AND P2, PT, R24, 0x7f000001, PT ;  /* 0x7f0000011800780c */ /* 0x000fe20003f46070 */
[----:B------:R-:W-:Y:S01]  /*1da20*/  @P3 IADD3 R16, PT, PT, R16, -0x7f000001, RZ ;  /* 0x80ffffff10103810 */ /* 0x000fe20007ffe0ff */
[----:B------:R-:W-:Y:S01]  /*1da30*/  IMAD R15, R84, 0x6, RZ ;  /* 0x00000006540f7824 */ /* 0x000fe200078e02ff */
[----:B------:R-:W-:-:S02]  /*1da40*/  @P4 IADD3 R83, PT, PT, R83, -0x7f000001, RZ ;  /* 0x80ffffff53534810 */ /* 0x000fc40007ffe0ff */
[----:B------:R-:W-:Y:S01]  /*1da50*/  IADD3 R14, PT, PT, R18, R87, RZ ;  /* 0x00000057120e7210 */ /* 0x000fe20007ffe0ff */
[----:B------:R-:W-:Y:S01]  /*1da60*/  IMAD.HI.U32 R23, R15, 0x7f000001, R6 ;  /* 0x7f0000010f177827 */ /* 0x000fe200078e0006 */
[----:B------:R-:W-:Y:S01]  /*1da70*/  @P6 IADD3 R86, PT, PT, R86, -0x7f000001, RZ ;  /* 0x80ffffff56566810 */ /* 0x000fe20007ffe0ff */
[----:B------:R-:W-:Y:S01]  /*1da80*/  ISETP.GE.U32.AND P3, PT, R19, 0x7f000001, PT ;  /* 0x7f0000011300780c */ /* 0x000fe20003f66070 */
[----:B------:R-:W-:Y:S01]  /*1da90*/  IADD3 R16, PT, PT, R83, R16, RZ ;  /* 0x0000001053107210 */ /* 0x000fe20007ffe0ff */
[----:B------:R-:W-:Y:S01]  /*1daa0*/  ISETP.GE.U32.AND P6, PT, R14, 0x7f000001, PT ;  /* 0x7f0000010e00780c */ /* 0x000fe20003fc6070 */
[----:B------:R-:W-:Y:S01]  /*1dab0*/  ISETP.GE.U32.AND P1, PT, R88, 0x7f000001, PT ;  /* 0x7f0000015800780c */ /* 0x000fe20003f26070 */
[----:B------:R-:W-:Y:S02]  /*1dac0*/  ISETP.GE.U32.AND P4, PT, R23, 0x7f000001, PT ;  /* 0x7f0000011700780c */ /* 0x000fe40003f86070 */
[----:B------:R-:W-:Y:S01]  /*1dad0*/  ISETP.GE.U32.AND P5, PT, R16, 0x7f000001, PT ;  /* 0x7f0000011000780c */ /* 0x000fe20003fa6070 */
[----:B------:R-:W-:Y:S01]  /*1dae0*/  IMAD.WIDE.U32 R6, R86, 0x5fffffa, RZ ;  /* 0x05fffffa56067825 */ /* 0x000fe200078e00ff */
[----:B------:R-:W-:-:S02]  /*1daf0*/  @P0 IADD3 R35, PT, PT, R35, -0x7f000001, RZ ;  /* 0x80ffffff23230810 */ /* 0x000fc40007ffe0ff */
[----:B------:R-:W-:Y:S01]  /*1db00*/  @P2 IADD3 R24, PT, PT, R24, -0x7f000001, RZ ;  /* 0x80ffffff18182810 */ /* 0x000fe20007ffe0ff */
[----:B------:R-:W-:Y:S01]  /*1db10*/  IMAD R15, R86, 0x6, RZ ;  /* 0x00000006560f7824 */ /* 0x000fe200078e02ff */
[----:B------:R-:W-:Y:S01]  /*1db20*/  ISETP.GE.U32.AND P0, PT, R82, 0x7f000001, PT ;  /* 0x7f0000015200780c */ /* 0x000fe20003f06070 */
[----:B------:R-:W-:Y:S02]  /*1db30*/  @P3 IADD3 R19, PT, PT, R19, -0x7f000001, RZ ;  /* 0x80ffffff13133810 */ /* 0x000fe40007ffe0ff */
[----:B------:R-:W-:Y:S01]  /*1db40*/  IADD3 R35, PT, PT, R24, R35, RZ ;  /* 0x0000002318237210 */ /* 0x000fe20007ffe0ff */
[----:B------:R-:W-:Y:S01]  /*1db50*/  IMAD.HI.U32 R25, R15, 0x7f000001, R6 ;  /* 0x7f0000010f197827 */ /* 0x000fe200078e0006 */
[----:B------:R-:W-:Y:S01]  /*1db60*/  IADD3 R15, PT, PT, R85, R36, RZ ;  /* 0x00000024550f7210 */ /* 0x000fe20007ffe0ff */
[----:B------:R-:W-:Y:S01]  /*1db70*/  ISETP.GE.U32.AND P3, PT, R89, 0x7f000001, PT ;  /* 0x7f0000015900780c */ /* 0x000fe20003f66070 */
        /* <DEDUP_REMOVED lines=8> */
[----:B------:R-:W-:Y:S01]  /*1dc00*/  ISETP.GE.U32.AND P5, PT, R15, 0x7f000001, PT ;  /* 0x7f0000010f00780c */ /* 0x000fe20003fa6070 */
[----:B------:R-:W-:Y:S01]  /*1dc10*/  IMAD.WIDE.U32 R6, R88, 0x5fffffa, RZ ;  /* 0x05fffffa58067825 */ /* 0x000fe200078e00ff */
[----:B------:R-:W-:-:S03]  /*1dc20*/  IADD3 R16, PT, PT, R16, R19, RZ ;  /* 0x0000001310107210 */ /* 0x000fc60007ffe0ff */
[----:B------:R-:W-:Y:S01]  /*1dc30*/  IMAD R17, R88, 0x6, RZ ;  /* 0x0000000658117824 */ /* 0x000fe200078e02ff */
[----:B------:R-:W-:Y:S02]  /*1dc40*/  @P0 IADD3 R82, PT, PT, R82, -0x7f000001, RZ ;  /* 0x80ffffff52520810 */ /* 0x000fe40007ffe0ff */
[----:B------:R-:W-:Y:S01]  /*1dc50*/  @P3 IADD3 R89, PT, PT, R89, -0x7f000001, RZ ;  /* 0x80ffffff59593810 */ /* 0x000fe20007ffe0ff */
[----:B------:R-:W-:Y:S01]  /*1dc60*/  IMAD.HI.U32 R65, R17, 0x7f000001, R6 ;  /* 0x7f00000111417827 */ /* 0x000fe200078e0006 */
[----:B------:R-:W-:Y:S02]  /*1dc70*/  IADD3 R18, PT, PT, R14, R23, RZ ;  /* 0x000000170e127210 */ /* 0x000fe40007ffe0ff */
[----:B------:R-:W-:Y:S01]  /*1dc80*/  @P6 IADD3 R34, PT, PT, R34, -0x7f000001, RZ ;  /* 0x80ffffff22226810 */ /* 0x000fe20007ffe0ff */
[----:B------:R-:W-:Y:S01]  /*1dc90*/  ISETP.GE.U32.AND P0, PT, R25, 0x7f000001, PT ;  /* 0x7f0000011900780c */ /* 0x000fe20003f06070 */
[----:B------:R-:W-:Y:S01]  /*1dca0*/  ISETP.GE.U32.AND P3, PT, R58, 0x7f000001, PT ;  /* 0x7f0000013a00780c */ /* 0x000fe20003f66070 */
[----:B------:R-:W-:Y:S01]  /*1dcb0*/  ISETP.GE.U32.AND P6, PT, R16, 0x7f000001, PT ;  /* 0x7f0000011000780c */ /* 0x000fe20003fc6070 */
[----:B------:R-:W-:-:S02]  /*1dcc0*/  @P1 IADD3 R81, PT, PT, R81, -0x7f000001, RZ ;  /* 0x80ffffff51511810 */ /* 0x000fc40007ffe0ff */
[----:B------:R-:W-:Y:S01]  /*1dcd0*/  @P4 IADD3 R35, PT, PT, R35, -0x7f000001, RZ ;  /* 0x80ffffff23234810 */ /* 0x000fe20007ffe0ff */
[----:B------:R-:W-:Y:S01]  /*1dce0*/  ISETP.GE.U32.AND P1, PT, R65, 0x7f000001, PT ;  /* 0x7f0000014100780c */ /* 0x000fe20003f26070 */
[----:B------:R-:W-:Y:S01]  /*1dcf0*/  ISETP.GE.U32.AND P4, PT, R27, 0x7f000001, PT ;  /* 0x7f0000011b00780c */ /* 0x000fe20003f86070 */
[----:B------:R-:W-:Y:S02]  /*1dd00*/  @P2 IADD3 R10, PT, PT, R10, -0x7f000001, RZ ;  /* 0x80ffffff0a0a2810 */ /* 0x000fe40007ffe0ff */
[----:B------:R-:W-:Y:S01]  /*1dd10*/  @P5 IADD3 R15, PT, PT, R15, -0x7f000001, RZ ;  /* 0x80ffffff0f0f5810 */ /* 0x000fe20007ffe0ff */
[----:B------:R-:W-:Y:S01]  /*1dd20*/  ISETP.GE.U32.AND P5, PT, R18, 0x7f000001, PT ;  /* 0x7f0000011200780c */ /* 0x000fe20003fa6070 */
[----:B------:R-:W-:Y:S01]  /*1dd30*/  ISETP.GE.U32.AND P2, PT, R30, 0x7f000001, PT ;  /* 0x7f0000011e00780c */ /* 0x000fe20003f46070 */
[----:B----4-:R-:W-:Y:S02]  /*1dd40*/  IADD3 R4, PT, PT, R107, R4, RZ ;  /* 0x000000046b047210 */ /* 0x010fe40007ffe0ff */
[----:B------:R-:W-:-:S02]  /*1dd50*/  IADD3 R64, PT, PT, R81, R82, RZ ;  /* 0x0000005251407210 */ /* 0x000fc40007ffe0ff */
        /* <DEDUP_REMOVED lines=9> */
[----:B------:R-:W-:Y:S01]  /*1ddf0*/  ISETP.GE.U32.AND P4, PT, R8, 0x7f000001, PT ;  /* 0x7f0000010800780c */ /* 0x000fe20003f86070 */
[----:B------:R-:W-:Y:S01]  /*1de00*/  IMAD.WIDE.U32 R22, R31, R22, RZ ;  /* 0x000000161f167225 */ /* 0x000fe200078e00ff */
[----:B------:R-:W-:-:S02]  /*1de10*/  @P5 IADD3 R18, PT, PT, R18, -0x7f000001, RZ ;  /* 0x80ffffff12125810 */ /* 0x000fc40007ffe0ff */
[----:B------:R-:W-:Y:S01]  /*1de20*/  @P2 IADD3 R30, PT, PT, R30, -0x7f000001, RZ ;  /* 0x80ffffff1e1e2810 */ /* 0x000fe20007ffe0ff */
[----:B------:R-:W-:Y:S01]  /*1de30*/  ISETP.GE.U32.AND P5, PT, R9, 0x7f000001, PT ;  /* 0x7f0000010900780c */ /* 0x000fe20003fa6070 */
[----:B------:R-:W-:Y:S01]  /*1de40*/  ISETP.GE.U32.AND P2, PT, R0, 0x7f000001, PT ;  /* 0x7f0000010000780c */ /* 0x000fe20003f46070 */
[----:B------:R-:W-:Y:S01]  /*1de50*/  IMAD R17, R22, 0x7effffff, RZ ;  /* 0x7effffff16117824 */ /* 0x000fe200078e02ff */
[----:B------:R-:W-:Y:S01]  /*1de60*/  IADD3 R10, PT, PT, R15, R10, RZ ;  /* 0x0000000a0f0a7210 */ /* 0x000fe20007ffe0ff */
[C---:B------:R-:W-:Y:S01]  /*1de70*/  IMAD.WIDE.U32 R6, R89.reuse, 0x5fffffa, RZ ;  /* 0x05fffffa59067825 */ /* 0x040fe200078e00ff */
[----:B------:R-:W-:Y:S02]  /*1de80*/  IADD3 R15, PT, PT, R16, R25, RZ ;  /* 0x00000019100f7210 */ /* 0x000fe40007ffe0ff */
[----:B------:R-:W-:Y:S01]  /*1de90*/  IADD3 R16, PT, PT, R18, R65, RZ ;  /* 0x0000004112107210 */ /* 0x000fe20007ffe0ff */
[----:B------:R-:W-:Y:S01]  /*1dea0*/  IMAD R19, R89, 0x6, RZ ;  /* 0x0000000659137824 */ /* 0x000fe200078e02ff */
[----:B------:R-:W-:Y:S01]  /*1deb0*/  IADD3 R14, PT, PT, R35, R34, RZ ;  /* 0x00000022230e7210 */ /* 0x000fe20007ffe0ff */
[----:B------:R-:W-:Y:S01]  /*1dec0*/  IMAD.HI.U32 R17, R17, 0x7f000001, R22 ;  /* 0x7f00000111117827 */ /* 0x000fe200078e0016 */
[----:B------:R0:W-:Y:S01]  /*1ded0*/  STL [R1+0x11c], R4 ;  /* 0x00011c0401007387 */ /* 0x0001e20000100800 */
[----:B------:R-:W-:Y:S01]  /*1dee0*/  @P0 IADD3 R29, PT, PT, R29, -0x7f000001, RZ ;  /* 0x80ffffff1d1d0810 */ /* 0x000fe20007ffe0ff */
[----:B------:R-:W-:Y:S01]  /*1def0*/  ISETP.GE.U32.AND P0, PT, R5, 0x7f000001, PT ;  /* 0x7f0000010500780c */ /* 0x000fe20003f06070 */
[----:B------:R-:W-:Y:S01]  /*1df00*/  IMAD.HI.U32 R19, R19, 0x7f000001, R6 ;  /* 0x7f00000113137827 */ /* 0x000fe200078e0006 */
[----:B------:R-:W-:Y:S01]  /*1df10*/  @P6 IADD3 R64, PT, PT, R64, -0x7f000001, RZ ;  /* 0x80ffffff40406810 */ /* 0x000fe20007ffe0ff */
[----:B------:R1:W-:Y:S01]  /*1df20*/  STL [R1+0x114], R8 ;  /* 0x0001140801007387 */ /* 0x0003e20000100800 */
[----:B------:R-:W-:Y:S01]  /*1df30*/  ISETP.GE.U32.AND P6, PT, R16, 0x7f000001, PT ;  /* 0x7f0000011000780c */ /* 0x000fe20003fc6070 */
[----:B------:R-:W-:-:S02]  /*1df40*/  @P1 IADD3 R28, PT, PT, R28, -0x7f000001, RZ ;  /* 0x80ffffff1c1c1810 */ /* 0x000fc40007ffe0ff */
[----:B0-----:R-:W-:Y:S01]  /*1df50*/  @P3 IADD3 R4, PT, PT, R4, -0x7f000001, RZ ;  /* 0x80ffffff04043810 */ /* 0x001fe20007ffe0ff */
[----:B------:R-:W-:Y:S01]  /*1df60*/  ISETP.GE.U32.AND P3, PT, R15, 0x7f000001, PT ;  /* 0x7f0000010f00780c */ /* 0x000fe20003f66070 */
[----:B------:R-:W-:Y:S01]  /*1df70*/  ISETP.GE.U32.AND P1, PT, R17, 0x7f000001, PT ;  /* 0x7f0000011100780c */ /* 0x000fe20003f26070 */
[----:B------:R0:W-:Y:S01]  /*1df80*/  STL [R1+0x118], R0 ;  /* 0x0001180001007387 */ /* 0x0001e20000100800 */
[----:B-1----:R-:W-:Y:S01]  /*1df90*/  @P4 IADD3 R8, PT, PT, R8, -0x7f000001, RZ ;  /* 0x80ffffff08084810 */ /* 0x002fe20007ffe0ff */
[----:B------:R-:W-:Y:S01]  /*1dfa0*/  ISETP.GE.U32.AND P4, PT, R14, 0x7f000001, PT ;  /* 0x7f0000010e00780c */ /* 0x000fe20003f86070 */
[----:B------:R-:W-:Y:S01]  /*1dfb0*/  @P5 IADD3 R9, PT, PT, R9, -0x7f000001, RZ ;  /* 0x80ffffff09095810 */ /* 0x000fe20007ffe0ff */
[----:B------:R-:W-:Y:S01]  /*1dfc0*/  ISETP.GE.U32.AND P5, PT, R19, 0x7f000001, PT ;  /* 0x7f0000011300780c */ /* 0x000fe20003fa6070 */
[----:B0-----:R-:W-:Y:S01]  /*1dfd0*/  @P2 IADD3 R0, PT, PT, R0, -0x7f000001, RZ ;  /* 0x80ffffff00002810 */ /* 0x001fe20007ffe0ff */
[----:B------:R-:W-:Y:S01]  /*1dfe0*/  ISETP.GE.U32.AND P2, PT, R10, 0x7f000001, PT ;  /* 0x7f0000010a00780c */ /* 0x000fe20003f46070 */
[----:B------:R-:W-:-:S04]  /*1dff0*/  @P0 IADD3 R5, PT, PT, R5, -0x7f000001, RZ ;  /* 0x80ffffff05050810 */ /* 0x000fc80007ffe0ff */
[----:B------:R-:W-:Y:S02]  /*1e000*/  @P3 IADD3 R15, PT, PT, R15, -0x7f000001, RZ ;  /* 0x80ffffff0f0f3810 */ /* 0x000fe40007ffe0ff */
[----:B------:R-:W-:Y:S02]  /*1e010*/  @P6 IADD3 R16, PT, PT, R16, -0x7f000001, RZ ;  /* 0x80ffffff10106810 */ /* 0x000fe40007ffe0ff */
[----:B------:R-:W-:Y:S02]  /*1e020*/  @P1 IADD3 R17, PT, PT, R17, -0x7f000001, RZ ;  /* 0x80ffffff11111810 */ /* 0x000fe40007ffe0ff */
[----:B------:R-:W-:Y:S01]  /*1e030*/  @P4 IADD3 R14, PT, PT, R14, -0x7f000001, RZ ;  /* 0x80ffffff0e0e4810 */ /* 0x000fe20007ffe0ff */
[----:B------:R0:W-:Y:S01]  /*1e040*/  STL [R1+0x11c], R4 ;  /* 0x00011c0401007387 */ /* 0x0001e20000100800 */
[----:B------:R-:W-:Y:S02]  /*1e050*/  @P5 IADD3 R19, PT, PT, R19, -0x7f000001, RZ ;  /* 0x80ffffff13135810 */ /* 0x000fe40007ffe0ff */
[----:B------:R-:W-:Y:S01]  /*1e060*/  IADD3 R64, PT, PT, R64, R5, RZ ;  /* 0x0000000540407210 */ /* 0x000fe20007ffe0ff */
[----:B------:R-:W-:Y:S01]  /*1e070*/  IMAD.WIDE.U32 R22, R15, R52, RZ ;  /* 0x000000340f167225 */ /* 0x000fe200078e00ff */
[----:B------:R1:W-:Y:S01]  /*1e080*/  STL [R1+0x114], R8 ;  /* 0x0001140801007387 */ /* 0x0003e20000100800 */
[----:B------:R-:W-:-:S02]  /*1e090*/  @P2 IADD3 R10, PT, PT, R10, -0x7f000001, RZ ;  /* 0x80ffffff0a0a2810 */ /* 0x000fc40007ffe0ff */
[----:B0-----:R-:W-:Y:S01]  /*1e0a0*/  IMAD.WIDE.U32 R4, R16, R51, RZ ;  /* 0x0000003310047225 */ /* 0x001fe200078e00ff */
[----:B------:R-:W-:Y:S02]  /*1e0b0*/  IADD3 R7, PT, PT, R30, R27, RZ ;  /* 0x0000001b1e077210 */ /* 0x000fe40007ffe0ff */
[----:B------:R-:W-:Y:S02]  /*1e0c0*/  IADD3 R10, PT, PT, R10, R19, RZ ;  /* 0x000000130a0a7210 */ /* 0x000fe40007ffe0ff */
[----:B-1----:R-:W-:Y:S01]  /*1e0d0*/  IADD3 R8, PT, PT, R14, R17, RZ ;  /* 0x000000110e087210 */ /* 0x002fe20007ffe0ff */
[----:B------:R-:W-:Y:S02]  /*1e0e0*/  IMAD R17, R22, 0x7effffff, RZ ;  /* 0x7effffff16117824 */ /* 0x000fe400078e02ff */
[----:B------:R-:W-:Y:S02]  /*1e0f0*/  IMAD R27, R4, 0x7effffff, RZ ;  /* 0x7effffff041b7824 */ /* 0x000fe400078e02ff */
[----:B------:R-:W-:Y:S01]  /*1e100*/  IMAD.WIDE.U32 R24, R15, R53, RZ ;  /* 0x000000350f187225 */ /* 0x000fe200078e00ff */
[----:B------:R-:W-:-:S02]  /*1e110*/  IADD3 R6, PT, PT, R29, R58, RZ ;  /* 0x0000003a1d067210 */ /* 0x000fc40007ffe0ff */
[----:B------:R-:W-:Y:S01]  /*1e120*/  IADD3 R9, PT, PT, R28, R9, RZ ;  /* 0x000000091c097210 */ /* 0x000fe20007ffe0ff */
[----:B------:R-:W-:Y:S01]  /*1e130*/  IMAD.HI.U32 R22, R17, 0x7f000001, R22 ;  /* 0x7f00000111167827 */ /* 0x000fe200078e0016 */
[----:B------:R-:W-:-:S03]  /*1e140*/  ISETP.GE.U32.AND P0, PT, R10, 0x7f000001, PT ;  /* 0x7f0000010a00780c */ /* 0x000fc60003f06070 */
[----:B------:R-:W-:-:S04]  /*1e150*/  IMAD.HI.U32 R23, R27, 0x7f000001, R4 ;  /* 0x7f0000011b177827 */ /* 0x000fc800078e0004 */
[----:B------:R-:W-:Y:S02]  /*1e160*/  IMAD R19, R24, 0x7effffff, RZ ;  /* 0x7effffff18137824 */ /* 0x000fe400078e02ff */
[----:B------:R-:W-:-:S04]  /*1e170*/  IMAD.WIDE.U32 R4, R15, R51, RZ ;  /* 0x000000330f047225 */ /* 0x000fc800078e00ff */
[----:B------:R-:W-:-:S04]  /*1e180*/  IMAD.WIDE.U32 R28, R16, R52, RZ ;  /* 0x00000034101c7225 */ /* 0x000fc800078e00ff */
[----:B------:R-:W-:-:S04]  /*1e190*/  IMAD.WIDE.U32 R14, R15, R54, RZ ;  /* 0x000000360f0e7225 */ /* 0x000fc800078e00ff */
[----:B------:R-:W-:-:S04]  /*1e1a0*/  IMAD.HI.U32 R24, R19, 0x7f000001, R24 ;  /* 0x7f00000113187827 */ /* 0x000fc800078e0018 */
[----:B------:R-:W-:Y:S02]  /*1e1b0*/  IMAD R25, R28, 0x7effffff, RZ ;  /* 0x7effffff1c197824 */ /* 0x000fe400078e02ff */
[----:B------:R-:W-:Y:S01]  /*1e1c0*/  IMAD R27, R14, 0x7effffff, RZ ;  /* 0x7effffff0e1b7824 */ /* 0x000fe200078e02ff */
[----:B------:R0:W-:Y:S01]  /*1e1d0*/  STL [R1+0x118], R0 ;  /* 0x0001180001007387 */ /* 0x0001e20000100800 */
[----:B------:R-:W-:Y:S01]  /*1e1e0*/  IMAD.HI.U32 R25, R25, 0x7f000001, R28 ;  /* 0x7f00000119197827 */ /* 0x000fe200078e001c */
[----:B------:R-:W-:Y:S02]  /*1e1f0*/  @P0 IADD3 R10, PT, PT, R10, -0x7f000001, RZ ;  /* 0x80ffffff0a0a0810 */ /* 0x000fe40007ffe0ff */
[----:B---3--:R-:W3:Y:S01]  /*1e200*/  LD.E R30, desc[UR14][R12.64+0x144] ;  /* 0x0001440e0c1e7980 */ /* 0x008ee2000c101900 */
[----:B------:R-:W-:-:S03]  /*1e210*/  IMAD.HI.U32 R28, R27, 0x7f000001, R14 ;  /* 0x7f0000011b1c7827 */ /* 0x000fc600078e000e */
[----:B------:R-:W4:Y:S01]  /*1e220*/  LD.E R27, desc[UR14][R12.64+0x140] ;  /* 0x0001400e0c1b7980 */ /* 0x000f22000c101900 */
[----:B------:R-:W-:Y:S02]  /*1e230*/  IMAD R17, R4, 0x7effffff, RZ ;  /* 0x7effffff04117824 */ /* 0x000fe400078e02ff */
[----:B------:R-:W-:-:S04]  /*1e240*/  IMAD.WIDE.U32 R18, R16, R53, RZ ;  /* 0x0000003510127225 */ /* 0x000fc800078e00ff */
[----:B0-----:R-:W-:-:S04]  /*1e250*/  IMAD.HI.U32 R0, R17, 0x7f000001, R4 ;  /* 0x7f00000111007827 */ /* 0x001fc800078e0004 */
[----:B------:R-:W-:Y:S01]  /*1e260*/  IMAD.WIDE.U32 R4, R10, R53, RZ ;  /* 0x000000350a047225 */ /* 0x000fe200078e00ff */
[----:B------:R-:W-:-:S03]  /*1e270*/  ISETP.GE.U32.AND P0, PT, R8, 0x7f000001, PT ;  /* 0x7f0000010800780c */ /* 0x000fc60003f06070 */
[----:B------:R-:W-:Y:S02]  /*1e280*/  IMAD R29, R18, 0x7effffff, RZ ;  /* 0x7effffff121d7824 */ /* 0x000fe400078e02ff */
[----:B------:R-:W-:-:S04]  /*1e290*/  IMAD.WIDE.U32 R16, R16, R54, RZ ;  /* 0x0000003610107225 */ /* 0x000fc800078e00ff */
[----:B------:R-:W-:Y:S02]  /*1e2a0*/  IMAD R65, R4, 0x7effffff, RZ ;  /* 0x7effffff04417824 */ /* 0x000fe400078e02ff */
[----:B------:R-:W-:-:S04]  /*1e2b0*/  IMAD.HI.U32 R29, R29, 0x7f000001, R18 ;  /* 0x7f0000011d1d7827 */ /* 0x000fc800078e0012 */
[----:B------:R-:W-:-:S04]  /*1e2c0*/  IMAD.WIDE.U32 R14, R10, R51, RZ ;  /* 0x000000330a0e7225 */ /* 0x000fc800078e00ff */
[----:B------:R-:W-:Y:S02]  /*1e2d0*/  IMAD R19, R16, 0x7effffff, RZ ;  /* 0x7effffff10137824 */ /* 0x000fe400078e02ff */
[----:B------:R-:W-:-:S04]  /*1e2e0*/  IMAD.HI.U32 R36, R65, 0x7f000001, R4 ;  /* 0x7f00000141247827 */ /* 0x000fc800078e0004 */
[----:B--2---:R-:W-:-:S04]  /*1e2f0*/  IMAD.WIDE.U32 R4, R33, R32, RZ ;  /* 0x0000002021047225 */ /* 0x004fc800078e00ff */
[----:B------:R-:W-:Y:S02]  /*1e300*/  IMAD R35, R14, 0x7effffff, RZ ;  /* 0x7effffff0e237824 */ /* 0x000fe400078e02ff */
[----:B------:R-:W-:-:S04]  /*1e310*/  IMAD.HI.U32 R58, R19, 0x7f000001, R16 ;  /* 0x7f000001133a7827 */ /* 0x000fc800078e0010 */
[----:B------:R-:W-:Y:S02]  /*1e320*/  IMAD R19, R4, 0x7effffff, RZ ;  /* 0x7effffff04137824 */ /* 0x000fe400078e02ff */
[----:B------:R-:W-:Y:S01]  /*1e330*/  IMAD.HI.U32 R35, R35, 0x7f000001, R14 ;  /* 0x7f00000123237827 */ /* 0x000fe200078e000e */
[----:B------:R-:W-:-:S03]  /*1e340*/  @P0 IADD3 R8, PT, PT, R8, -0x7f000001, RZ ;  /* 0x80ffffff08080810 */ /* 0x000fc60007ffe0ff */
[----:B------:R-:W-:-:S04]  /*1e350*/  IMAD.WIDE.U32 R16, R10, R52, RZ ;  /* 0x000000340a107225 */ /* 0x000fc800078e00ff */
[----:B------:R-:W-:-:S04]  /*1e360*/  IMAD.WIDE.U32 R14, R10, R54, RZ ;  /* 0x000000360a0e7225 */ /* 0x000fc800078e00ff */
[----:B------:R-:W-:-:S04]  /*1e370*/  IMAD.HI.U32 R10, R19, 0x7f000001, R4 ;  /* 0x7f000001130a7827 */ /* 0x000fc800078e0004 */
[----:B------:R-:W-:Y:S01]  /*1e380*/  IMAD.WIDE.U32 R32, R37, R32, RZ ;  /* 0x0000002025207225 */ /* 0x000fe200078e00ff */
[----:B------:R-:W-:Y:S01]  /*1e390*/  ISETP.GE.U32.AND P0, PT, R10, 0x7f000001, PT ;  /* 0x7f0000010a00780c */ /* 0x000fe20003f06070 */
[----:B------:R-:W-:Y:S02]  /*1e3a0*/  ISETP.GE.U32.AND P4, PT, R7, 0x7f000001, PT ;  /* 0x7f0000010700780c */ /* 0x000fe40003f86070 */
[----:B------:R-:W-:Y:S02]  /*1e3b0*/  IMAD R37, R16, 0x7effffff, RZ ;  /* 0x7effffff10257824 */ /* 0x000fe400078e02ff */
[----:B------:R-:W-:Y:S02]  /*1e3c0*/  IMAD R65, R14, 0x7effffff, RZ ;  /* 0x7effffff0e417824 */ /* 0x000fe400078e02ff */
[----:B------:R-:W-:Y:S02]  /*1e3d0*/  IMAD R19, R32, 0x7effffff, RZ ;  /* 0x7effffff20137824 */ /* 0x000fe400078e02ff */
[----:B------:R-:W-:-:S04]  /*1e3e0*/  IMAD.WIDE.U32 R4, R8, R52, RZ ;  /* 0x0000003408047225 */ /* 0x000fc800078e00ff */
[----:B------:R-:W-:Y:S01]  /*1e3f0*/  IMAD.HI.U32 R34, R37, 0x7f000001, R16 ;  /* 0x7f00000125227827 */ /* 0x000fe200078e0010 */
[----:B------:R-:W-:-:S03]  /*1e400*/  ISETP.GE.U32.AND P5, PT, R9, 0x7f000001, PT ;  /* 0x7f0000010900780c */ /* 0x000fc60003fa6070 */
[----:B------:R-:W-:-:S04]  /*1e410*/  IMAD.HI.U32 R37, R65, 0x7f000001, R14 ;  /* 0x7f00000141257827 */ /* 0x000fc800078e000e */
[----:B------:R-:W-:-:S04]  /*1e420*/  IMAD.HI.U32 R18, R19, 0x7f000001, R32 ;  /* 0x7f00000113127827 */ /* 0x000fc800078e0020 */
[----:B------:R-:W-:Y:S02]  /*1e430*/  IMAD R17, R4, 0x7effffff, RZ ;  /* 0x7effffff04117824 */ /* 0x000fe400078e02ff */
[----:B------:R-:W-:Y:S01]  /*1e440*/  IMAD.WIDE.U32 R14, R8, R53, RZ ;  /* 0x00000035080e7225 */ /* 0x000fe200078e00ff */
[----:B------:R-:W-:Y:S01]  /*1e450*/  ISETP.GE.U32.AND P2, PT, R6, 0x7f000001, PT ;  /* 0x7f0000010600780c */ /* 0x000fe20003f46070 */
[----:B------:R-:W-:Y:S02]  /*1e460*/  ISETP.GE.U32.AND P1, PT, R18, 0x7f000001, PT ;  /* 0x7f0000011200780c */ /* 0x000fe40003f26070 */
[----:B------:R-:W-:Y:S01]  /*1e470*/  IMAD.HI.U32 R32, R17, 0x7f000001, R4 ;  /* 0x7f00000111207827 */ /* 0x000fe200078e0004 */
[----:B------:R-:W-:-:S03]  /*1e480*/  ISETP.GE.U32.AND P3, PT, R64, 0x7f000001, PT ;  /* 0x7f0000014000780c */ /* 0x000fc60003f66070 */
[----:B------:R-:W-:Y:S02]  /*1e490*/  IMAD R65, R14, 0x7effffff, RZ ;  /* 0x7effffff0e417824 */ /* 0x000fe400078e02ff */
[----:B------:R-:W-:Y:S01]  /*1e4a0*/  IMAD.WIDE.U32 R16, R8, R54, RZ ;  /* 0x0000003608107225 */ /* 0x000fe200078e00ff */
[----:B------:R-:W-:Y:S02]  /*1e4b0*/  @P0 IADD3 R10, PT, PT, R10, -0x7f000001, RZ ;  /* 0x80ffffff0a0a0810 */ /* 0x000fe40007ffe0ff */
[----:B------:R-:W-:Y:S01]  /*1e4c0*/  @P4 IADD3 R7, PT, PT, R7, -0x7f000001, RZ ;  /* 0x80ffffff07074810 */ /* 0x000fe20007ffe0ff */
[----:B------:R-:W-:-:S04]  /*1e4d0*/  IMAD.HI.U32 R65, R65, 0x7f000001, R14 ;  /* 0x7f00000141417827 */ /* 0x000fc800078e000e */
[----:B------:R-:W-:Y:S01]  /*1e4e0*/  IMAD R15, R16, 0x7effffff, RZ ;  /* 0x7effffff100f7824 */ /* 0x000fe200078e02ff */
[----:B------:R-:W-:-:S03]  /*1e4f0*/  @P5 IADD3 R9, PT, PT, R9, -0x7f000001, RZ ;  /* 0x80ffffff09095810 */ /* 0x000fc60007ffe0ff */
[----:B------:R-:W-:Y:S01]  /*1e500*/  IMAD.HI.U32 R82, R15, 0x7f000001, R16 ;  /* 0x7f0000010f527827 */ /* 0x000fe200078e0010 */
[----:B------:R-:W-:-:S03]  /*1e510*/  @P2 IADD3 R6, PT, PT, R6, -0x7f000001, RZ ;  /* 0x80ffffff06062810 */ /* 0x000fc60007ffe0ff */
[----:B------:R-:W-:Y:S01]  /*1e520*/  IMAD.WIDE.U32 R14, R10, R7, RZ ;  /* 0x000000070a0e7225 */ /* 0x000fe200078e00ff */
[----:B------:R-:W-:-:S03]  /*1e530*/  @P1 IADD3 R18, PT, PT, R18, -0x7f000001, RZ ;  /* 0x80ffffff12121810 */ /* 0x000fc60007ffe0ff */
[----:B------:R-:W-:Y:S01]  /*1e540*/  IMAD.WIDE.U32 R4, R8, R51, RZ ;  /* 0x0000003308047225 */ /* 0x000fe200078e00ff */
[----:B------:R-:W-:-:S03]  /*1e550*/  @P3 IADD3 R64, PT, PT, R64, -0x7f000001, RZ ;  /* 0x80ffffff40403810 */ /* 0x000fc60007ffe0ff */
[----:B------:R-:W-:Y:S02]  /*1e560*/  IMAD R7, R14, 0x7effffff, RZ ;  /* 0x7effffff0e077824 */ /* 0x000fe400078e02ff */
[----:B------:R-:W-:Y:S02]  /*1e570*/  IMAD R33, R4, 0x7effffff, RZ ;  /* 0x7effffff04217824 */ /* 0x000fe400078e02ff */
[----:B------:R-:W-:-:S04]  /*1e580*/  IMAD.WIDE.U32 R8, R10, R9, RZ ;  /* 0x000000090a087225 */ /* 0x000fc800078e00ff */
[----:B------:R-:W-:Y:S01]  /*1e590*/  IMAD.WIDE.U32 R16, R10, R6, RZ ;  /* 0x000000060a107225 */ /* 0x000fe200078e00ff */
[----:B------:R-:W-:Y:S01]  /*1e5a0*/  ISETP.GE.U32.AND P0, PT, R58, 0x7f000001, PT ;  /* 0x7f0000013a00780c */ /* 0x000fe20003f06070 */
[----:B------:R-:W2:Y:S02]  /*1e5b0*/  LDL R6, [R1+0x110] ;  /* 0x0001100001067983 */ /* 0x000ea40000100800 */
[----:B------:R-:W-:-:S04]  /*1e5c0*/  IMAD.HI.U32 R7, R7, 0x7f000001, R14 ;  /* 0x7f00000107077827 */ /* 0x000fc800078e000e */
[----:B------:R-:W-:Y:S02]  /*1e5d0*/  IMAD.WIDE.U32 R14, R18, R20, RZ ;  /* 0x00000014120e7225 */ /* 0x000fe400078e00ff */
[----:B------:R-:W2:Y:S02]  /*1e5e0*/  LD.E R20, desc[UR14][R12.64+0x148] ;  /* 0x0001480e0c147980 */ /* 0x000ea4000c101900 */
[----:B------:R-:W-:-:S04]  /*1e5f0*/  IMAD.HI.U32 R33, R33, 0x7f000001, R4 ;  /* 0x7f00000121217827 */ /* 0x000fc800078e0004 */
[----:B------:R-:W-:Y:S02]  /*1e600*/  IMAD R19, R8, 0x7effffff, RZ ;  /* 0x7effffff08137824 */ /* 0x000fe400078e02ff */
[----:B------:R-:W-:-:S04]  /*1e610*/  IMAD.WIDE.U32 R4, R10, R64, RZ ;  /* 0x000000400a047225 */ /* 0x000fc800078e00ff */
[----:B------:R-:W-:Y:S02]  /*1e620*/  IMAD R81, R16, 0x7effffff, RZ ;  /* 0x7effffff10517824 */ /* 0x000fe400078e02ff */
[----:B------:R-:W-:-:S04]  /*1e630*/  IMAD.HI.U32 R8, R19, 0x7f000001, R8 ;  /* 0x7f00000113087827 */ /* 0x000fc800078e0008 */
[----:B------:R-:W-:Y:S02]  /*1e640*/  IMAD R19, R4, 0x7effffff, RZ ;  /* 0x7effffff04137824 */ /* 0x000fe400078e02ff */
[----:B------:R-:W-:-:S04]  /*1e650*/  IMAD.HI.U32 R9, R81, 0x7f000001, R16 ;  /* 0x7f00000151097827 */ /* 0x000fc800078e0010 */
[----:B------:R-:W-:-:S04]  /*1e660*/  IMAD.WIDE.U32 R16, R18, R21, RZ ;  /* 0x0000001512107225 */ /* 0x000fc800078e00ff */
[----:B------:R-:W-:-:S04]  /*1e670*/  IMAD.HI.U32 R64, R19, 0x7f000001, R4 ;  /* 0x7f00000113407827 */ /* 0x000fc800078e0004 */
[----:B------:R-:W-:-:S04]  /*1e680*/  IMAD.WIDE.U32 R4, R18, R31, RZ ;  /* 0x0000001f12047225 */ /* 0x000fc800078e00ff */
[----:B------:R-:W-:Y:S02]  /*1e690*/  IMAD R21, R14, 0x7effffff, RZ ;  /* 0x7effffff0e157824 */ /* 0x000fe400078e02ff */
[----:B------:R-:W-:Y:S02]  /*1e6a0*/  IMAD R31, R16, 0x7effffff, RZ ;  /* 0x7effffff101f7824 */ /* 0x000fe400078e02ff */
[----:B------:R-:W-:-:S04]  /*1e6b0*/  IMAD.HI.U32 R10, R21, 0x7f000001, R14 ;  /* 0x7f000001150a7827 */ /* 0x000fc800078e000e */
[----:B------:R-:W-:Y:S02]  /*1e6c0*/  IMAD.HI.U32 R15, R31, 0x7f000001, R16 ;  /* 0x7f0000011f0f7827 */ /* 0x000fe400078e0010 */
[----:B------:R0:W2:Y:S01]  /*1e6d0*/  LD.E R17, desc[UR14][R12.64+0x14c] ;  /* 0x00014c0e0c117980 */ /* 0x0000a2000c101900 */
[----:B------:R-:W-:Y:S01]  /*1e6e0*/  ISETP.GE.U32.AND P3, PT, R10, 0x7f000001, PT ;  /* 0x7f0000010a00780c */ /* 0x000fe20003f66070 */
[----:B------:R-:W-:Y:S01]  /*1e6f0*/  @P0 IADD3 R58, PT, PT, R58, -0x7f000001, RZ ;  /* 0x80ffffff3a3a0810 */ /* 0x000fe20007ffe0ff */
[----:B------:R-:W-:Y:S01]  /*1e700*/  ISETP.GE.U32.AND P0, PT, R15, 0x7f000001, PT ;  /* 0x7f0000010f00780c */ /* 0x000fe20003f06070 */
[----:B------:R-:W-:Y:S01]  /*1e710*/  IMAD.WIDE.U32 R18, R18, R26, RZ ;  /* 0x0000001a12127225 */ /* 0x000fe200078e00ff */
[----:B------:R-:W-:Y:S01]  /*1e720*/  ISETP.GE.U32.AND P4, PT, R64, 0x7f000001, PT ;  /* 0x7f0000014000780c */ /* 0x000fe20003f86070 */
[----:B------:R-:W-:Y:S01]  /*1e730*/  ISETP.GE.U32.AND P2, PT, R7, 0x7f000001, PT ;  /* 0x7f0000010700780c */ /* 0x000fe20003f46070 */
[----:B------:R-:W-:Y:S01]  /*1e740*/  ISETP.GE.U32.AND P1, PT, R8, 0x7f000001, PT ;  /* 0x7f0000010800780c */ /* 0x000fe20003f26070 */
[----:B------:R-:W-:-:S02]  /*1e750*/  IMAD R21, R18, 0x7effffff, RZ ;  /* 0x7effffff12157824 */ /* 0x000fc400078e02ff */
[----:B------:R-:W-:-:S04]  /*1e760*/  IMAD R81, R4, 0x7effffff, RZ ;  /* 0x7effffff04517824 */ /* 0x000fc800078e02ff */
[----:B------:R-:W-:Y:S01]  /*1e770*/  @P3 IADD3 R10, PT, PT, R10, -0x7f000001, RZ ;  /* 0x80ffffff0a0a3810 */ /* 0x000fe20007ffe0ff */
[----:B------:R-:W-:Y:S01]  /*1e780*/  IMAD.HI.U32 R14, R21, 0x7f000001, R18 ;  /* 0x7f000001150e7827 */ /* 0x000fe200078e0012 */
[----:B------:R-:W-:-:S03]  /*1e790*/  @P0 IADD3 R15, PT, PT, R15, -0x7f000001, RZ ;  /* 0x80ffffff0f0f0810 */ /* 0x000fc60007ffe0ff */
[----:B------:R-:W-:Y:S01]  /*1e7a0*/  ISETP.GE.U32.AND P0, PT, R10, 0x7f000001, PT ;  /* 0x7f0000010a00780c */ /* 0x000fe20003f06070 */
[----:B------:R-:W-:Y:S01]  /*1e7b0*/  IMAD.HI.U32 R16, R81, 0x7f000001, R4 ;  /* 0x7f00000151107827 */ /* 0x000fe200078e0004 */
[----:B------:R-:W-:Y:S01]  /*1e7c0*/  ISETP.GE.U32.AND P6, PT, R14, 0x7f000001, PT ;  /* 0x7f0000010e00780c */ /* 0x000fe20003fc6070 */
[----:B------:R-:W-:Y:S02]  /*1e7d0*/  @P4 IADD3 R64, PT, PT, R64, -0x7f000001, RZ ;  /* 0x80ffffff40404810 */ /* 0x000fe40007ffe0ff */
[----:B------:R-:W-:Y:S01]  /*1e7e0*/  @P2 IADD3 R7, PT, PT, R7, -0x7f000001, RZ ;  /* 0x80ffffff07072810 */ /* 0x000fe20007ffe0ff */
[----:B------:R-:W-:Y:S01]  /*1e7f0*/  ISETP.GE.U32.AND P4, PT, R37, 0x7f000001, PT ;  /* 0x7f0000012500780c */ /* 0x000fe20003f86070 */
[----:B------:R-:W-:Y:S01]  /*1e800*/  @P1 IADD3 R8, PT, PT, R8, -0x7f000001, RZ ;  /* 0x80ffffff08081810 */ /* 0x000fe20007ffe0ff */
[----:B------:R-:W-:Y:S01]  /*1e810*/  ISETP.GE.U32.AND P2, PT, R36, 0x7f000001, PT ;  /* 0x7f0000012400780c */ /* 0x000fe20003f46070 */
[----:B------:R-:W-:Y:S01]  /*1e820*/  ISETP.GE.U32.AND P1, PT, R16, 0x7f000001, PT ;  /* 0x7f0000011000780c */ /* 0x000fe20003f26070 */
[----:B------:R-:W-:-:S03]  /*1e830*/  ISETP.GE.U32.AND P5, PT, R7, 0x7f000001, PT ;  /* 0x7f0000010700780c */ /* 0x000fc60003fa6070 */
[----:B------:R-:W-:Y:S01]  /*1e840*/  @P0 IADD3 R10, PT, PT, R10, -0x7f000001, RZ ;  /* 0x80ffffff0a0a0810 */ /* 0x000fe20007ffe0ff */
[----:B------:R-:W-:Y:S01]  /*1e850*/  ISETP.GE.U32.AND P0, PT, R22, 0x7f000001, PT ;  /* 0x7f0000011600780c */ /* 0x000fe20003f06070 */
[----:B------:R-:W-:Y:S01]  /*1e860*/  @P6 IADD3 R14, PT, PT, R14, -0x7f000001, RZ ;  /* 0x80ffffff0e0e6810 */ /* 0x000fe20007ffe0ff */
[----:B------:R-:W-:Y:S01]  /*1e870*/  ISETP.GE.U32.AND P3, PT, R9, 0x7f000001, PT ;  /* 0x7f0000010900780c */ /* 0x000fe20003f66070 */
[----:B------:R-:W-:Y:S02]  /*1e880*/  ISETP.GE.U32.AND P6, PT, R15, 0x7f000001, PT ;  /* 0x7f0000010f00780c */ /* 0x000fe40003fc6070 */
[----:B------:R-:W-:Y:S01]  /*1e890*/  @P4 IADD3 R37, PT, PT, R37, -0x7f000001, RZ ;  /* 0x80ffffff25254810 */ /* 0x000fe20007ffe0ff */
[----:B------:R-:W-:Y:S01]  /*1e8a0*/  ISETP.GE.U32.AND P4, PT, R64, 0x7f000001, PT ;  /* 0x7f0000014000780c */ /* 0x000fe20003f86070 */
[----:B------:R-:W-:Y:S02]  /*1e8b0*/  @P2 IADD3 R36, PT, PT, R36, -0x7f000001, RZ ;  /* 0x80ffffff24242810 */ /* 0x000fe40007ffe0ff */
[----:B------:R-:W-:Y:S01]  /*1e8c0*/  @P1 IADD3 R16, PT, PT, R16, -0x7f000001, RZ ;  /* 0x80ffffff10101810 */ /* 0x000fe20007ffe0ff */
[----:B------:R-:W-:Y:S01]  /*1e8d0*/  ISETP.GE.U32.AND P2, PT, R8, 0x7f000001, PT ;  /* 0x7f0000010800780c */ /* 0x000fe20003f46070 */
[----:B------:R-:W-:Y:S01]  /*1e8e0*/  ISETP.GE.U32.AND P1, PT, R10, 0x7f000001, PT ;  /* 0x7f0000010a00780c */ /* 0x000fe20003f26070 */
[----:B------:R-:W-:Y:S01]  /*1e8f0*/  @P5 IADD3 R7, PT, PT, R7, -0x7f000001, RZ ;  /* 0x80ffffff07075810 */ /* 0x000fe20007ffe0ff */
[----:B------:R-:W-:Y:S01]  /*1e900*/  ISETP.GE.U32.AND P5, PT, R65, 0x7f000001, PT ;  /* 0x7f0000014100780c */ /* 0x000fe20003fa6070 */
[----:B------:R-:W-:Y:S01]  /*1e910*/  @P0 IADD3 R22, PT, PT, R22, -0x7f000001, RZ ;  /* 0x80ffffff16160810 */ /* 0x000fe20007ffe0ff */
[----:B------:R-:W-:Y:S01]  /*1e920*/  ISETP.GE.U32.AND P0, PT, R24, 0x7f000001, PT ;  /* 0x7f0000011800780c */ /* 0x000fe20003f06070 */
[----:B------:R-:W-:-:S02]  /*1e930*/  @P3 IADD3 R9, PT, PT, R9, -0x7f000001, RZ ;  /* 0x80ffffff09093810 */ /* 0x000fc40007ffe0ff */
[----:B------:R-:W-:Y:S01]  /*1e940*/  @P6 IADD3 R15, PT, PT, R15, -0x7f000001, RZ ;  /* 0x80ffffff0f0f6810 */ /* 0x000fe20007ffe0ff */
[----:B------:R-:W-:Y:S01]  /*1e950*/  ISETP.GE.U32.AND P3, PT, R7, 0x7f000001, PT ;  /* 0x7f0000010700780c */ /* 0x000fe20003f66070 */
[----:B------:R-:W-:Y:S01]  /*1e960*/  ISETP.GE.U32.AND P6, PT, R82, 0x7f000001, PT ;  /* 0x7f0000015200780c */ /* 0x000fe20003fc6070 */
[----:B------:R-:W-:Y:S01]  /*1e970*/  IMAD.WIDE.U32 R4, R58, 0x5fffffa, RZ ;  /* 0x05fffffa3a047825 */ /* 0x000fe200078e00ff */
[----:B------:R-:W-:Y:S02]  /*1e980*/  @P4 IADD3 R64, PT, PT, R64, -0x7f000001, RZ ;  /* 0x80ffffff40404810 */ /* 0x000fe40007ffe0ff */
[----:B------:R-:W-:Y:S01]  /*1e990*/  @P2 IADD3 R8, PT, PT, R8, -0x7f000001, RZ ;  /* 0x80ffffff08082810 */ /* 0x000fe20007ffe0ff */
[----:B------:R-:W-:Y:S01]  /*1e9a0*/  ISETP.GE.U32.AND P4, PT, R28, 0x7f000001, PT ;  /* 0x7f0000011c00780c */ /* 0x000fe20003f86070 */
[----:B------:R-:W-:Y:S01]  /*1e9b0*/  IMAD R19, R58, 0x6, RZ ;  /* 0x000000063a137824 */ /* 0x000fe200078e02ff */
[----:B------:R-:W-:Y:S01]  /*1e9c0*/  @P1 IADD3 R10, PT, PT, R10, -0x7f000001, RZ ;  /* 0x80ffffff0a0a1810 */ /* 0x000fe20007ffe0ff */
[----:B------:R-:W-:Y:S01]  /*1e9d0*/  ISETP.GE.U32.AND P2, PT, R14, 0x7f000001, PT ;  /* 0x7f0000010e00780c */ /* 0x000fe20003f46070 */
[----:B------:R-:W-:Y:S01]  /*1e9e0*/  ISETP.GE.U32.AND P1, PT, R9, 0x7f000001, PT ;  /* 0x7f0000010900780c */ /* 0x000fe20003f26070 */
[----:B0-----:R-:W-:Y:S01]  /*1e9f0*/  IMAD.HI.U32 R13, R19, 0x7f000001, R4 ;  /* 0x7f000001130d7827 */ /* 0x001fe200078e0004 */
[----:B------:R-:W-:Y:S01]  /*1ea00*/  @P5 IADD3 R65, PT, PT, R65, -0x7f000001, RZ ;  /* 0x80ffffff41415810 */ /* 0x000fe20007ffe0ff */
[----:B------:R-:W-:Y:S01]  /*1ea10*/  ISETP.GE.U32.AND P5, PT, R23, 0x7f000001, PT ;  /* 0x7f0000011700780c */ /* 0x000fe20003fa6070 */
[----:B------:R-:W-:Y:S01]  /*1ea20*/  @P0 IADD3 R24, PT, PT, R24, -0x7f000001, RZ ;  /* 0x80ffffff18180810 */ /* 0x000fe20007ffe0ff */
[----:B------:R-:W-:Y:S01]  /*1ea30*/  IMAD.WIDE.U32 R4, R36, 0x5fffffa, RZ ;  /* 0x05fffffa24047825 */ /* 0x000fe200078e00ff */
[----:B------:R-:W-:-:S03]  /*1ea40*/  ISETP.GE.U32.AND P0, PT, R15, 0x7f000001, PT ;  /* 0x7f0000010f00780c */ /* 0x000fc60003f06070 */
[----:B------:R-:W-:Y:S01]  /*1ea50*/  IMAD R21, R36, 0x6, RZ ;  /* 0x0000000624157824 */ /* 0x000fe200078e02ff */
[----:B------:R-:W-:Y:S02]  /*1ea60*/  @P3 IADD3 R7, PT, PT, R7, -0x7f000001, RZ ;  /* 0x80ffffff07073810 */ /* 0x000fe40007ffe0ff */
[----:B------:R-:W-:Y:S01]  /*1ea70*/  @P6 IADD3 R82, PT, PT, R82, -0x7f000001, RZ ;  /* 0x80ffffff52526810 */ /* 0x000fe20007ffe0ff */
[----:B------:R-:W-:Y:S01]  /*1ea80*/  ISETP.GE.U32.AND P3, PT, R16, 0x7f000001, PT ;  /* 0x7f0000011000780c */ /* 0x000fe20003f66070 */
[----:B------:R-:W-:Y:S01]  /*1ea90*/  IMAD.HI.U32 R31, R21, 0x7f000001, R4 ;  /* 0x7f000001151f7827 */ /* 0x000fe200078e0004 */
[----:B------:R-:W-:Y:S01]  /*1eaa0*/  ISETP.GE.U32.AND P6, PT, R8, 0x7f000001, PT ;  /* 0x7f0000010800780c */ /* 0x000fe20003fc6070 */
[----:B------:R-:W-:Y:S02]  /*1eab0*/  @P4 IADD3 R28, PT, PT, R28, -0x7f000001, RZ ;  /* 0x80ffffff1c1c4810 */ /* 0x000fe40007ffe0ff */
[----:B------:R-:W-:Y:S01]  /*1eac0*/  @P2 IADD3 R14, PT, PT, R14, -0x7f000001, RZ ;  /* 0x80ffffff0e0e2810 */ /* 0x000fe20007ffe0ff */
[----:B------:R-:W-:Y:S01]  /*1ead0*/  IMAD.WIDE.U32 R4, R65, 0x5fffffa, RZ ;  /* 0x05fffffa41047825 */ /* 0x000fe200078e00ff */
[----:B------:R-:W-:Y:S01]  /*1eae0*/  ISETP.GE.U32.AND P4, PT, R25, 0x7f000001, PT ;  /* 0x7f0000011900780c */ /* 0x000fe20003f86070 */
[----:B------:R-:W-:Y:S01]  /*1eaf0*/  @P1 IADD3 R9, PT, PT, R9, -0x7f000001, RZ ;  /* 0x80ffffff09091810 */ /* 0x000fe20007ffe0ff */
[----:B------:R-:W-:Y:S01]  /*1eb00*/  ISETP.GE.U32.AND P2, PT, R22, 0x7f000001, PT ;  /* 0x7f0000011600780c */ /* 0x000fe20003f46070 */
[----:B------:R-:W-:Y:S01]  /*1eb10*/  IMAD.WIDE.U32 R18, R37, 0x5fffffa, RZ ;  /* 0x05fffffa25127825 */ /* 0x000fe200078e00ff */
[----:B------:R-:W-:Y:S01]  /*1eb20*/  ISETP.GE.U32.AND P1, PT, R29, 0x7f000001, PT ;  /* 0x7f0000011d00780c */ /* 0x000fe20003f26070 */
[----:B------:R-:W-:-:S02]  /*1eb30*/  @P5 IADD3 R23, PT, PT, R23, -0x7f000001, RZ ;  /* 0x80ffffff17175810 */ /* 0x000fc40007ffe0ff */
[----:B------:R-:W-:Y:S01]  /*1eb40*/  @P0 IADD3 R15, PT, PT, R15, -0x7f000001, RZ ;  /* 0x80ffffff0f0f0810 */ /* 0x000fe20007ffe0ff */
[----:B------:R-:W-:Y:S01]  /*1eb50*/  IMAD R65, R65, 0x6, RZ ;  /* 0x0000000641417824 */ /* 0x000fe200078e02ff */
[----:B------:R-:W-:Y:S01]  /*1eb60*/  @P3 IADD3 R16, PT, PT, R16, -0x7f000001, RZ ;  /* 0x80ffffff10103810 */ /* 0x000fe20007ffe0ff */
[----:B------:R-:W-:Y:S01]  /*1eb70*/  IMAD R37, R37, 0x6, RZ ;  /* 0x0000000625257824 */ /* 0x000fe200078e02ff */
[----:B------:R-:W2:Y:S01]  /*1eb80*/  LDL R21, [R1+0x114] ;  /* 0x0001140001157983 */ /* 0x000ea20000100800 */
[----:B------:R-:W-:Y:S01]  /*1eb90*/  IMAD.HI.U32 R65, R65, 0x7f000001, R4 ;  /* 0x7f00000141417827 */ /* 0x000fe200078e0004 */
[----:B------:R-:W-:Y:S01]  /*1eba0*/  ISETP.GE.U32.AND P5, PT, R24, 0x7f000001, PT ;  /* 0x7f0000011800780c */ /* 0x000fe20003fa6070 */
[----:B------:R-:W-:Y:S02]  /*1ebb0*/  ISETP.GE.U32.AND P0, PT, R0, 0x7f000001, PT ;  /* 0x7f0000010000780c */ /* 0x000fe40003f06070 */
[----:B------:R-:W-:-:S04]  /*1ebc0*/  IMAD.WIDE.U32 R4, R82, 0x5fffffa, RZ ;  /* 0x05fffffa52047825 */ /* 0x000fc800078e00ff */
[----:B------:R-:W-:Y:S01]  /*1ebd0*/  IMAD.HI.U32 R37, R37, 0x7f000001, R18 ;  /* 0x7f00000125257827 */ /* 0x000fe200078e0012 */
[----:B------:R-:W-:-:S03]  /*1ebe0*/  @P6 IADD3 R8, PT, PT, R8, -0x7f000001, RZ ;  /* 0x80ffffff08086810 */ /* 0x000fc60007ffe0ff */
[----:B------:R-:W-:Y:S01]  /*1ebf0*/  IMAD R19, R82, 0x6, RZ ;  /* 0x0000000652137824 */ /* 0x000fe200078e02ff */
[----:B------:R-:W-:Y:S01]  /*1ec00*/  ISETP.GE.U32.AND P6, PT, R9, 0x7f000001, PT ;  /* 0x7f0000010900780c */ /* 0x000fe20003fc6070 */
[----:B------:R-:W-:Y:S02]  /*1ec10*/  ISETP.GE.U32.AND P3, PT, R64, 0x7f000001, PT ;  /* 0x7f0000014000780c */ /* 0x000fe40003f66070 */
[----:B------:R-:W-:Y:S01]  /*1ec20*/  IMAD.HI.U32 R81, R19, 0x7f000001, R4 ;  /* 0x7f00000113517827 */ /* 0x000fe200078e0004 */
[----:B------:R-:W-:Y:S01]  /*1ec30*/  @P4 IADD3 R25, PT, PT, R25, -0x7f000001, RZ ;  /* 0x80ffffff19194810 */ /* 0x000fe20007ffe0ff */
[----:B------:R-:W2:Y:S01]  /*1ec40*/  LDL R5, [R1+0x118] ;  /* 0x0001180001057983 */ /* 0x000ea20000100800 */
[----:B------:R-:W-:Y:S01]  /*1ec50*/  @P2 IADD3 R22, PT, PT, R22, -0x7f000001, RZ ;  /* 0x80ffffff16162810 */ /* 0x000fe20007ffe0ff */
[----:B------:R-:W-:Y:S02]  /*1ec60*/  ISETP.GE.U32.AND P4, PT, R14, 0x7f000001, PT ;  /* 0x7f0000010e00780c */ /* 0x000fe40003f86070 */
[----:B------:R-:W2:Y:S01]  /*1ec70*/  LDL R4, [R1+0x11c] ;  /* 0x00011c0001047983 */ /* 0x000ea20000100800 */
[----:B------:R-:W-:Y:S01]  /*1ec80*/  @P1 IADD3 R29, PT, PT, R29, -0x7f000001, RZ ;  /* 0x80ffffff1d1d1810 */ /* 0x000fe20007ffe0ff */
[----:B------:R-:W-:Y:S01]  /*1ec90*/  ISETP.GE.U32.AND P2, PT, R28, 0x7f000001, PT ;  /* 0x7f0000011c00780c */ /* 0x000fe20003f46070 */
[----:B------:R-:W-:Y:S01]  /*1eca0*/  ISETP.GE.U32.AND P1, PT, R8, 0x7f000001, PT ;  /* 0x7f0000010800780c */ /* 0x000fe20003f26070 */
[----:B------:R-:W-:Y:S01]  /*1ecb0*/  @P5 IADD3 R24, PT, PT, R24, -0x7f000001, RZ ;  /* 0x80ffffff18185810 */ /* 0x000fe20007ffe0ff */
[----:B------:R-:W-:Y:S01]  /*1ecc0*/  ISETP.GE.U32.AND P5, PT, R7, 0x7f000001, PT ;  /* 0x7f0000010700780c */ /* 0x000fe20003fa6070 */
[----:B------:R-:W-:-:S02]  /*1ecd0*/  @P0 IADD3 R0, PT, PT, R0, -0x7f000001, RZ ;  /* 0x80ffffff00000810 */ /* 0x000fc40007ffe0ff */
[----:B------:R-:W-:Y:S02]  /*1ece0*/  @P6 IADD3 R9, PT, PT, R9, -0x7f000001, RZ ;  /* 0x80ffffff09096810 */ /* 0x000fe40007ffe0ff */
[----:B------:R-:W-:Y:S01]  /*1ecf0*/  @P3 IADD3 R64, PT, PT, R64, -0x7f000001, RZ ;  /* 0x80ffffff40403810 */ /* 0x000fe20007ffe0ff */
[----:B------:R-:W2:Y:S01]  /*1ed00*/  LDL.64 R18, [R1+0x100] ;  /* 0x0001000001127983 */ /* 0x000ea20000100a00 */
[----:B------:R-:W-:Y:S01]  /*1ed10*/  ISETP.GE.U32.AND P3, PT, R0, 0x7f000001, PT ;  /* 0x7f0000010000780c */ /* 0x000fe20003f66070 */
[----:B------:R-:W-:Y:S01]  /*1ed20*/  @P4 IADD3 R14, PT, PT, R14, -0x7f000001, RZ ;  /* 0x80ffffff0e0e4810 */ /* 0x000fe20007ffe0ff */
        /* <DEDUP_REMOVED lines=14> */
[----:B------:R-:W-:-:S03]  /*1ee10*/  IADD3 R22, PT, PT, R22, R23, RZ ;  /* 0x0000001716167210 */ /* 0x000fc60007ffe0ff */
[----:B------:R-:W-:Y:S02]  /*1ee20*/  @P2 IADD3 R10, PT, PT, R10, -0x7f000001, RZ ;  /* 0x80ffffff0a0a2810 */ /* 0x000fe40007ffe0ff */
[----:B------:R-:W-:Y:S01]  /*1ee30*/  @P1 IADD3 R9, PT, PT, R9, -0x7f000001, RZ ;  /* 0x80ffffff09091810 */ /* 0x000fe20007ffe0ff */
[----:B------:R-:W-:Y:S01]  /*1ee40*/  ISETP.GE.U32.AND P2, PT, R16, 0x7f000001, PT ;  /* 0x7f0000011000780c */ /* 0x000fe20003f46070 */
[----:B------:R-:W-:Y:S01]  /*1ee50*/  ISETP.GE.U32.AND P1, PT, R14, 0x7f000001, PT ;  /* 0x7f0000010e00780c */ /* 0x000fe20003f26070 */
[----:B------:R-:W-:Y:S02]  /*1ee60*/  @P5 IADD3 R12, PT, PT, R12, -0x7f000001, RZ ;  /* 0x80ffffff0c0c5810 */ /* 0x000fe40007ffe0ff */
[----:B------:R-:W-:Y:S02]  /*1ee70*/  @P6 IADD3 R34, PT, PT, R34, -0x7f000001, RZ ;  /* 0x80ffffff22226810 */ /* 0x000fe40007ffe0ff */
[----:B------:R-:W-:Y:S01]  /*1ee80*/  IADD3 R29, PT, PT, R28, R29, RZ ;  /* 0x0000001d1c1d7210 */ /* 0x000fe20007ffe0ff */
[----:B------:R-:W-:Y:S01]  /*1ee90*/  ISETP.GE.U32.AND P5, PT, R22, 0x7f000001, PT ;  /* 0x7f0000011600780c */ /* 0x000fe20003fa6070 */
[----:B------:R-:W-:Y:S01]  /*1eea0*/  ISETP.GE.U32.AND P6, PT, R7, 0x7f000001, PT ;  /* 0x7f0000010700780c */ /* 0x000fe20003fc6070 */
[----:B------:R-:W-:-:S02]  /*1eeb0*/  @P0 IADD3 R35, PT, PT, R35, -0x7f000001, RZ ;  /* 0x80ffffff23230810 */ /* 0x000fc40007ffe0ff */
[----:B------:R-:W-:Y:S01]  /*1eec0*/  @P3 IADD3 R64, PT, PT, R64, -0x7f000001, RZ ;  /* 0x80ffffff40403810 */ /* 0x000fe20007ffe0ff */
        /* <DEDUP_REMOVED lines=13> */
[----:B------:R-:W-:Y:S01]  /*1efa0*/  @P0 IADD3 R29, PT, PT, R29, -0x7f000001, RZ ;  /* 0x80ffffff1d1d0810 */ /* 0x000fe20007ffe0ff */
[----:B------:R-:W-:Y:S01]  /*1efb0*/  ISETP.GE.U32.AND P0, PT, R16, 0x7f000001, PT ;  /* 0x7f0000011000780c */ /* 0x000fe20003f06070 */
[----:B------:R-:W-:Y:S01]  /*1efc0*/  @P4 IADD3 R10, PT, PT, R10, -0x7f000001, RZ ;  /* 0x80ffffff0a0a4810 */ /* 0x000fe20007ffe0ff */
[----:B------:R-:W-:Y:S01]  /*1efd0*/  ISETP.GE.U32.AND P4, PT, R32, 0x7f000001, PT ;  /* 0x7f0000012000780c */ /* 0x000fe20003f86070 */
[----:B------:R-:W-:Y:S02]  /*1efe0*/  IADD3 R24, PT, PT, R22, R37, RZ ;  /* 0x0000002516187210 */ /* 0x000fe40007ffe0ff */
[----:B------:R-:W-:Y:S02]  /*1eff0*/  IADD3 R34, PT, PT, R29, R34, RZ ;  /* 0x000000221d227210 */ /* 0x000fe40007ffe0ff */
[----:B------:R-:W-:-:S02]  /*1f000*/  @P2 IADD3 R15, PT, PT, R15, -0x7f000001, RZ ;  /* 0x80ffffff0f0f2810 */ /* 0x000fc40007ffe0ff */
[----:B------:R-:W-:Y:S01]  /*1f010*/  @P1 IADD3 R64, PT, PT, R64, -0x7f000001, RZ ;  /* 0x80ffffff40401810 */ /* 0x000fe20007ffe0ff */
        /* <DEDUP_REMOVED lines=9> */
[----:B------:R-:W-:Y:S02]  /*1f0b0*/  @P0 IADD3 R16, PT, PT, R16, -0x7f000001, RZ ;  /* 0x80ffffff10100810 */ /* 0x000fe40007ffe0ff */
[----:B------:R-:W-:Y:S01]  /*1f0c0*/  @P4 IADD3 R32, PT, PT, R32, -0x7f000001, RZ ;  /* 0x80ffffff20204810 */ /* 0x000fe20007ffe0ff */
[----:B------:R-:W-:Y:S01]  /*1f0d0*/  ISETP.GE.U32.AND P0, PT, R15, 0x7f000001, PT ;  /* 0x7f0000010f00780c */ /* 0x000fe20003f06070 */
[----:B------:R-:W-:Y:S02]  /*1f0e0*/  IADD3 R13, PT, PT, R7, UR7, RZ ;  /* 0x00000007070d7c10 */ /* 0x000fe4000fffe0ff */
[----:B------:R-:W-:Y:S02]  /*1f0f0*/  @P2 IADD3 R31, PT, PT, R31, -0x7f000001, RZ ;  /* 0x80ffffff1f1f2810 */ /* 0x000fe40007ffe0ff */
[----:B------:R-:W-:Y:S01]  /*1f100*/  @P1 IADD3 R33, PT, PT, R33, -0x7f000001, RZ ;  /* 0x80ffffff21211810 */ /* 0x000fe20007ffe0ff */
[----:B------:R-:W-:Y:S01]  /*1f110*/  ISETP.GE.U32.AND P2, PT, R16, 0x7f000001, PT ;  /* 0x7f0000011000780c */ /* 0x000fe20003f46070 */
[----:B------:R-:W-:-:S02]  /*1f120*/  IADD3 R22, PT, PT, R8, UR8, RZ ;  /* 0x0000000808167c10 */ /* 0x000fc4000fffe0ff */
[----:B------:R-:W-:Y:S01]  /*1f130*/  IADD3 R23, PT, PT, R9, UR9, RZ ;  /* 0x0000000909177c10 */ /* 0x000fe2000fffe0ff */
[----:B------:R-:W-:Y:S01]  /*1f140*/  ISETP.GE.U32.AND P1, PT, R12, 0x7f000001, PT ;  /* 0x7f0000010c00780c */ /* 0x000fe20003f26070 */
[----:B------:R-:W-:Y:S01]  /*1f150*/  IMAD.WIDE.U32 R8, R32, 0x5fffffa, RZ ;  /* 0x05fffffa20087825 */ /* 0x000fe200078e00ff */
[----:B------:R-:W-:Y:S01]  /*1f160*/  ISETP.GE.U32.AND P4, PT, R13, 0x7f000001, PT ;  /* 0x7f0000010d00780c */ /* 0x000fe20003f86070 */
[----:B------:R-:W-:Y:S02]  /*1f170*/  @P3 IADD3 R24, PT, PT, R24, -0x7f000001, RZ ;  /* 0x80ffffff18183810 */ /* 0x000fe40007ffe0ff */
[----:B------:R-:W-:Y:S02]  /*1f180*/  @P5 IADD3 R65, PT, PT, R65, -0x7f000001, RZ ;  /* 0x80ffffff41415810 */ /* 0x000fe40007ffe0ff */
[----:B------:R-:W-:Y:S01]  /*1f190*/  @P6 IADD3 R34, PT, PT, R34, -0x7f000001, RZ ;  /* 0x80ffffff22226810 */ /* 0x000fe20007ffe0ff */
[----:B------:R-:W-:Y:S01]  /*1f1a0*/  ISETP.GE.U32.AND P3, PT, R22, 0x7f000001, PT ;  /* 0x7f0000011600780c */ /* 0x000fe20003f66070 */
[----:B------:R-:W-:Y:S01]  /*1f1b0*/  ISETP.GE.U32.AND P5, PT, R23, 0x7f000001, PT ;  /* 0x7f0000011700780c */ /* 0x000fe20003fa6070 */
[----:B------:R-:W-:Y:S01]  /*1f1c0*/  IMAD R7, R32, 0x6, RZ ;  /* 0x0000000620077824 */ /* 0x000fe200078e02ff */
[----:B------:R-:W-:Y:S01]  /*1f1d0*/  ISETP.GE.U32.AND P6, PT, R81, 0x7f000001, PT ;  /* 0x7f0000015100780c */ /* 0x000fe20003fc6070 */
[----:B------:R-:W-:-:S02]  /*1f1e0*/  IADD3 R0, PT, PT, R0, R31, RZ ;  /* 0x0000001f00007210 */ /* 0x000fc40007ffe0ff */
[----:B------:R-:W-:Y:S01]  /*1f1f0*/  IMAD.HI.U32 R25, R7, 0x7f000001, R8 ;  /* 0x7f00000107197827 */ /* 0x000fe200078e0008 */
[----:B------:R-:W-:Y:S02]  /*1f200*/  @P0 IADD3 R15, PT, PT, R15, -0x7f000001, RZ ;  /* 0x80ffffff0f0f0810 */ /* 0x000fe40007ffe0ff */
[----:B------:R-:W-:Y:S01]  /*1f210*/  @P2 IADD3 R16, PT, PT, R16, -0x7f000001, RZ ;  /* 0x80ffffff10102810 */ /* 0x000fe20007ffe0ff */
[----:B------:R-:W-:Y:S01]  /*1f220*/  ISETP.GE.U32.AND P0, PT, R14, 0x7f000001, PT ;  /* 0x7f0000010e00780c */ /* 0x000fe20003f06070 */
[----:B------:R-:W-:Y:S02]  /*1f230*/  @P1 IADD3 R12, PT, PT, R12, -0x7f000001, RZ ;  /* 0x80ffffff0c0c1810 */ /* 0x000fe40007ffe0ff */
[----:B------:R-:W-:Y:S01]  /*1f240*/  IADD3 R7, PT, PT, R64, UR6, RZ ;  /* 0x0000000640077c10 */ /* 0x000fe2000fffe0ff */
[----:B------:R-:W-:Y:S01]  /*1f250*/  ISETP.GE.U32.AND P2, PT, R0, 0x7f000001, PT ;  /* 0x7f0000010000780c */ /* 0x000fe20003f46070 */
[----:B------:R-:W-:Y:S01]  /*1f260*/  ISETP.GE.U32.AND P1, PT, R25, 0x7f000001, PT ;  /* 0x7f0000011900780c */ /* 0x000fe20003f26070 */
[----:B------:R-:W-:-:S02]  /*1f270*/  @P4 IADD3 R13, PT, PT, R13, -0x7f000001, RZ ;  /* 0x80ffffff0d0d4810 */ /* 0x000fc40007ffe0ff */
[----:B------:R-:W-:Y:S02]  /*1f280*/  @P3 IADD3 R22, PT, PT, R22, -0x7f000001, RZ ;  /* 0x80ffffff16163810 */ /* 0x000fe40007ffe0ff */
[----:B------:R-:W-:Y:S02]  /*1f290*/  @P5 IADD3 R23, PT, PT, R23, -0x7f000001, RZ ;  /* 0x80ffffff17175810 */ /* 0x000fe40007ffe0ff */
[----:B------:R-:W-:Y:S01]  /*1f2a0*/  @P6 IADD3 R81, PT, PT, R81, -0x7f000001, RZ ;  /* 0x80ffffff51516810 */ /* 0x000fe20007ffe0ff */
[----:B------:R-:W-:Y:S01]  /*1f2b0*/  ISETP.GE.U32.AND P3, PT, R7, 0x7f000001, PT ;  /* 0x7f0000010700780c */ /* 0x000fe20003f66070 */
[----:B------:R-:W-:Y:S02]  /*1f2c0*/  IADD3 R9, PT, PT, R24, R65, RZ ;  /* 0x0000004118097210 */ /* 0x000fe40007ffe0ff */
[----:B------:R-:W-:Y:S02]  /*1f2d0*/  IADD3 R10, PT, PT, R13, R10, RZ ;  /* 0x0000000a0d0a7210 */ /* 0x000fe40007ffe0ff */
[----:B------:R-:W-:-:S02]  /*1f2e0*/  IADD3 R33, PT, PT, R34, R33, RZ ;  /* 0x0000002122217210 */ /* 0x000fc40007ffe0ff */
[----:B------:R-:W-:Y:S02]  /*1f2f0*/  IADD3 R12, PT, PT, R12, R81, RZ ;  /* 0x000000510c0c7210 */ /* 0x000fe40007ffe0ff */
[----:B------:R-:W-:Y:S02]  /*1f300*/  IADD3 R16, PT, PT, R23, R16, RZ ;  /* 0x0000001017107210 */ /* 0x000fe40007ffe0ff */
        /* <DEDUP_REMOVED lines=15> */
[----:B------:R-:W-:Y:S02]  /*1f400*/  @P4 IADD3 R16, PT, PT, R16, -0x7f000001, RZ ;  /* 0x80ffffff10104810 */ /* 0x000fe40007ffe0ff */
[----:B------:R-:W-:-:S02]  /*1f410*/  @P2 IADD3 R12, PT, PT, R12, -0x7f000001, RZ ;  /* 0x80ffffff0c0c2810 */ /* 0x000fc40007ffe0ff */
[----:B------:R-:W-:Y:S01]  /*1f420*/  @P1 IADD3 R33, PT, PT, R33, -0x7f000001, RZ ;  /* 0x80ffffff21211810 */ /* 0x000fe20007ffe0ff */
[----:B------:R-:W-:Y:S01]  /*1f430*/  ISETP.GE.U32.AND P0, PT, R7, 0x7f000001, PT ;  /* 0x7f0000010700780c */ /* 0x000fe20003f06070 */
[----:B------:R-:W-:Y:S01]  /*1f440*/  ISETP.GE.U32.AND P2, PT, R0, 0x7f000001, PT ;  /* 0x7f0000010000780c */ /* 0x000fe20003f46070 */
[----:B------:R-:W-:Y:S01]  /*1f450*/  @P6 IADD3 R15, PT, PT, R15, -0x7f000001, RZ ;  /* 0x80ffffff0f0f6810 */ /* 0x000fe20007ffe0ff */
[----:B------:R-:W-:Y:S01]  /*1f460*/  ISETP.GE.U32.AND P3, PT, R9, R10, PT ;  /* 0x0000000a0900720c */ /* 0x000fe20003f66070 */
[----:B------:R-:W-:-:S03]  /*1f470*/  ISETP.GE.U32.AND P4, PT, R33, R16, PT ;  /* 0x000000102100720c */ /* 0x000fc60003f86070 */
[----:B------:R-:W-:Y:S01]  /*1f480*/  ISETP.GE.U32.AND P1, PT, R12, R15, PT ;  /* 0x0000000f0c00720c */ /* 0x000fe20003f26070 */
[----:B------:R-:W-:Y:S02]  /*1f490*/  IADD3 R10, PT, PT, -R10, R9, RZ ;  /* 0x000000090a0a7210 */ /* 0x000fe40007ffe1ff */
[----:B------:R-:W-:Y:S02]  /*1f4a0*/  IADD3 R16, PT, PT, -R16, R33, RZ ;  /* 0x0000002110107210 */ /* 0x000fe40007ffe1ff */
[----:B------:R-:W-:Y:S02]  /*1f4b0*/  IADD3 R24, PT, PT, -R15, R12, RZ ;  /* 0x0000000c0f187210 */ /* 0x000fe40007ffe1ff */
[----:B------:R-:W-:Y:S02]  /*1f4c0*/  @P0 IADD3 R7, PT, PT, R7, -0x7f000001, RZ ;  /* 0x80ffffff07070810 */ /* 0x000fe40007ffe0ff */
[----:B------:R-:W-:Y:S02]  /*1f4d0*/  @P2 IADD3 R0, PT, PT, R0, -0x7f000001, RZ ;  /* 0x80ffffff00002810 */ /* 0x000fe40007ffe0ff */
[----:B------:R-:W-:-:S02]  /*1f4e0*/  @!P3 IADD3 R10, PT, PT, R10, 0x7f000001, RZ ;  /* 0x7f0000010a0ab810 */ /* 0x000fc40007ffe0ff */
[----:B------:R-:W-:Y:S01]  /*1f4f0*/  @!P4 IADD3 R16, PT, PT, R16, 0x7f000001, RZ ;  /* 0x7f0000011010c810 */ /* 0x000fe20007ffe0ff */
[----:B------:R-:W-:Y:S01]  /*1f500*/  ISETP.GE.U32.AND P0, PT, R0, R7, PT ;  /* 0x000000070000720c */ /* 0x000fe20003f06070 */
[----:B------:R-:W-:Y:S01]  /*1f510*/  @!P1 IADD3 R24, PT, PT, R24, 0x7f000001, RZ ;  /* 0x7f00000118189810 */ /* 0x000fe20007ffe0ff */
[----:B----4-:R-:W-:Y:S01]  /*1f520*/  IMAD.WIDE.U32 R22, R27, R10, RZ ;  /* 0x0000000a1b167225 */ /* 0x010fe200078e00ff */
[----:B------:R-:W-:-:S03]  /*1f530*/  IADD3 R0, PT, PT, -R7, R0, RZ ;  /* 0x0000000007007210 */ /* 0x000fc60007ffe1ff */
[----:B---3--:R-:W-:-:S04]  /*1f540*/  IMAD.WIDE.U32 R8, R30, R16, RZ ;  /* 0x000000101e087225 */ /* 0x008fc800078e00ff */
[----:B------:R-:W-:Y:S02]  /*1f550*/  IMAD R7, R22, 0x7effffff, RZ ;  /* 0x7effffff16077824 */ /* 0x000fe400078e02ff */
[----:B------:R-:W-:-:S04]  /*1f560*/  IMAD.WIDE.U32 R14, R27, R24, RZ ;  /* 0x000000181b0e7225 */ /* 0x000fc800078e00ff */
[----:B------:R-:W-:Y:S02]  /*1f570*/  IMAD R25, R8, 0x7effffff, RZ ;  /* 0x7effffff08197824 */ /* 0x000fe400078e02ff */
[----:B------:R-:W-:Y:S01]  /*1f580*/  IMAD.HI.U32 R22, R7, 0x7f000001, R22 ;  /* 0x7f00000107167827 */ /* 0x000fe200078e0016 */
[----:B------:R-:W-:-:S03]  /*1f590*/  @!P0 IADD3 R0, PT, PT, R0, 0x7f000001, RZ ;  /* 0x7f00000100008810 */ /* 0x000fc60007ffe0ff */
[----:B------:R-:W-:Y:S02]  /*1f5a0*/  IMAD R7, R14, 0x7effffff, RZ ;  /* 0x7effffff0e077824 */ /* 0x000fe400078e02ff */
[----:B------:R-:W-:-:S04]  /*1f5b0*/  IMAD.HI.U32 R29, R25, 0x7f000001, R8 ;  /* 0x7f000001191d7827 */ /* 0x000fc800078e0008 */
[----:B------:R-:W-:Y:S01]  /*1f5c0*/  IMAD.WIDE.U32 R12, R27, R16, RZ ;  /* 0x000000101b0c7225 */ /* 0x000fe200078e00ff */
[----:B------:R-:W-:-:S03]  /*1f5d0*/  ISETP.GE.U32.AND P3, PT, R29, 0x7f000001, PT ;  /* 0x7f0000011d00780c */ /* 0x000fc60003f66070 */
[----:B------:R-:W-:-:S04]  /*1f5e0*/  IMAD.HI.U32 R26, R7, 0x7f000001, R14 ;  /* 0x7f000001071a7827 */ /* 0x000fc800078e000e */
[----:B------:R-:W-:Y:S02]  /*1f5f0*/  IMAD R23, R12, 0x7effffff, RZ ;  /* 0x7effffff0c177824 */ /* 0x000fe400078e02ff */
[----:B------:R-:W-:Y:S01]  /*1f600*/  IMAD.WIDE.U32 R14, R27, R0, RZ ;  /* 0x000000001b0e7225 */ /* 0x000fe200078e00ff */
[----:B------:R-:W-:-:S03]  /*1f610*/  ISETP.GE.U32.AND P4, PT, R26, 0x7f000001, PT ;  /* 0x7f0000011a00780c */ /* 0x000fc60003f86070 */
[----:B------:R-:W-:Y:S01]  /*1f620*/  IMAD.HI.U32 R28, R23, 0x7f000001, R12 ;  /* 0x7f000001171c7827 */ /* 0x000fe200078e000c */
[----:B------:R-:W-:-:S03]  /*1f630*/  ISETP.GE.U32.AND P0, PT, R22, 0x7f000001, PT ;  /* 0x7f0000011600780c */ /* 0x000fc60003f06070 */
[----:B------:R-:W-:-:S04]  /*1f640*/  IMAD.WIDE.U32 R8, R30, R10, RZ ;  /* 0x0000000a1e087225 */ /* 0x000fc800078e00ff */
[----:B------:R-:W-:-:S04]  /*1f650*/  IMAD.WIDE.U32 R12, R30, R0, RZ ;  /* 0x000000001e0c7225 */ /* 0x000fc800078e00ff */
[----:B------:R-:W-:Y:S01]  /*1f660*/  IMAD R7, R14, 0x7effffff, RZ ;  /* 0x7effffff0e077824 */ /* 0x000fe200078e02ff */
[----:B------:R-:W-:Y:S01]  /*1f670*/  ISETP.GE.U32.AND P2, PT, R28, 0x7f000001, PT ;  /* 0x7f0000011c00780c */ /* 0x000fe20003f46070 */
[----:B------:R-:W-:Y:S02]  /*1f680*/  IMAD R25, R8, 0x7effffff, RZ ;  /* 0x7effffff08197824 */ /* 0x000fe400078e02ff */
[----:B------:R-:W-:Y:S02]  /*1f690*/  IMAD R23, R12, 0x7effffff, RZ ;  /* 0x7effffff0c177824 */ /* 0x000fe400078e02ff */
[----:B------:R-:W-:Y:S01]  /*1f6a0*/  IMAD.HI.U32 R27, R7, 0x7f000001, R14 ;  /* 0x7f000001071b7827 */ /* 0x000fe200078e000e */
[----:B------:R-:W-:-:S03]  /*1f6b0*/  @P3 IADD3 R29, PT, PT, R29, -0x7f000001, RZ ;  /* 0x80ffffff1d1d3810 */ /* 0x000fc60007ffe0ff */
[----:B------:R-:W-:Y:S01]  /*1f6c0*/  IMAD.HI.U32 R25, R25, 0x7f000001, R8 ;  /* 0x7f00000119197827 */ /* 0x000fe200078e0008 */
[----:B------:R-:W-:-:S03]  /*1f6d0*/  ISETP.GE.U32.AND P3, PT, R27, 0x7f000001, PT ;  /* 0x7f0000011b00780c */ /* 0x000fc60003f66070 */
[----:B------:R-:W-:Y:S01]  /*1f6e0*/  IMAD.HI.U32 R13, R23, 0x7f000001, R12 ;  /* 0x7f000001170d7827 */ /* 0x000fe200078e000c */
[----:B------:R-:W-:-:S03]  /*1f6f0*/  @P4 IADD3 R26, PT, PT, R26, -0x7f000001, RZ ;  /* 0x80ffffff1a1a4810 */ /* 0x000fc60007ffe0ff */
[----:B------:R-:W-:Y:S01]  /*1f700*/  IMAD.WIDE.U32 R30, R30, R24, RZ ;  /* 0x000000181e1e7225 */ /* 0x000fe200078e00ff */
[----:B------:R-:W-:Y:S01]  /*1f710*/  ISETP.GE.U32.AND P1, PT, R25, 0x7f000001, PT ;  /* 0x7f0000011900780c */ /* 0x000fe20003f26070 */
[----:B------:R-:W-:Y:S02]  /*1f720*/  ISETP.GE.U32.AND P4, PT, R13, 0x7f000001, PT ;  /* 0x7f0000010d00780c */ /* 0x000fe40003f86070 */
[----:B------:R-:W-:Y:S01]  /*1f730*/  IMAD R7, R30, 0x7effffff, RZ ;  /* 0x7effffff1e077824 */ /* 0x000fe200078e02ff */
[----:B------:R-:W-:Y:S01]  /*1f740*/  @P0 IADD3 R22, PT, PT, R22, -0x7f000001, RZ ;  /* 0x80ffffff16160810 */ /* 0x000fe20007ffe0ff */
[----:B------:R-:W-:Y:S01]  /*1f750*/  IMAD.WIDE.U32 R8, R29, 0x5fffffa, RZ ;  /* 0x05fffffa1d087825 */ /* 0x000fe200078e00ff */
[----:B------:R-:W-:-:S03]  /*1f760*/  @P2 IADD3 R28, PT, PT, R28, -0x7f000001, RZ ;  /* 0x80ffffff1c1c2810 */ /* 0x000fc60007ffe0ff */
[----:B------:R-:W-:Y:S01]  /*1f770*/  IMAD.HI.U32 R31, R7, 0x7f000001, R30 ;  /* 0x7f000001071f7827 */ /* 0x000fe200078e001e */
[----:B------:R-:W-:-:S03]  /*1f780*/  ISETP.GE.U32.AND P5, PT, R22, 0x7f000001, PT ;  /* 0x7f0000011600780c */ /* 0x000fc60003fa6070 */
[----:B------:R-:W-:Y:S01]  /*1f790*/  IMAD R7, R29, 0x6, RZ ;  /* 0x000000061d077824 */ /* 0x000fe200078e02ff */
[----:B------:R-:W-:Y:S01]  /*1f7a0*/  ISETP.GE.U32.AND P0, PT, R26, 0x7f000001, PT ;  /* 0x7f0000011a00780c */ /* 0x000fe20003f06070 */
[----:B------:R-:W-:Y:S01]  /*1f7b0*/  @P3 IADD3 R27, PT, PT, R27, -0x7f000001, RZ ;  /* 0x80ffffff1b1b3810 */ /* 0x000fe20007ffe0ff */
[----:B------:R-:W-:Y:S01]  /*1f7c0*/  ISETP.GE.U32.AND P2, PT, R31, 0x7f000001, PT ;  /* 0x7f0000011f00780c */ /* 0x000fe20003f46070 */
[----:B------:R-:W-:Y:S01]  /*1f7d0*/  IMAD.HI.U32 R30, R7, 0x7f000001, R8 ;  /* 0x7f000001071e7827 */ /* 0x000fe200078e0008 */
[----:B------:R-:W-:Y:S01]  /*1f7e0*/  ISETP.GE.U32.AND P3, PT, R28, 0x7f000001, PT ;  /* 0x7f0000011c00780c */ /* 0x000fe20003f66070 */
[----:B------:R-:W-:Y:S02]  /*1f7f0*/  @P1 IADD3 R25, PT, PT, R25, -0x7f000001, RZ ;  /* 0x80ffffff19191810 */ /* 0x000fe40007ffe0ff */
[----:B------:R-:W-:Y:S01]  /*1f800*/  @P4 IADD3 R13, PT, PT, R13, -0x7f000001, RZ ;  /* 0x80ffffff0d0d4810 */ /* 0x000fe20007ffe0ff */
[----:B------:R-:W-:Y:S01]  /*1f810*/  ISETP.GE.U32.AND P1, PT, R27, 0x7f000001, PT ;  /* 0x7f0000011b00780c */ /* 0x000fe20003f26070 */
[----:B------:R-:W-:Y:S01]  /*1f820*/  ISETP.GE.U32.AND P4, PT, R30, 0x7f000001, PT ;  /* 0x7f0000011e00780c */ /* 0x000fe20003f86070 */
[----:B------:R-:W-:Y:S01]  /*1f830*/  @P5 IADD3 R22, PT, PT, R22, -0x7f000001, RZ ;  /* 0x80ffffff16165810 */ /* 0x000fe20007ffe0ff */
[----:B--2---:R-:W-:-:S02]  /*1f840*/  IMAD.WIDE.U32 R14, R20, R16, RZ ;  /* 0x00000010140e7225 */ /* 0x004fc400078e00ff */
[----:B------:R-:W-:Y:S02]  /*1f850*/  @P0 IADD3 R26, PT, PT, R26, -0x7f000001, RZ ;  /* 0x80ffffff1a1a0810 */ /* 0x000fe40007ffe0ff */
[----:B------:R-:W-:Y:S02]  /*1f860*/  @P2 IADD3 R31, PT, PT, R31, -0x7f000001, RZ ;  /* 0x80ffffff1f1f2810 */ /* 0x000fe40007ffe0ff */
[----:B------:R-:W-:Y:S02]  /*1f870*/  @P3 IADD3 R28, PT, PT, R28, -0x7f000001, RZ ;  /* 0x80ffffff1c1c3810 */ /* 0x000fe40007ffe0ff */
[----:B------:R-:W-:Y:S01]  /*1f880*/  IADD3 R7, PT, PT, R22, R13, RZ ;  /* 0x0000000d16077210 */ /* 0x000fe20007ffe0ff */
[----:B------:R-:W-:Y:S01]  /*1f890*/  IMAD.WIDE.U32 R12, R20, R24, RZ ;  /* 0x00000018140c7225 */ /* 0x000fe200078e00ff */
[----:B------:R-:W-:Y:S02]  /*1f8a0*/  IADD3 R25, PT, PT, R26, R25, RZ ;  /* 0x000000191a197210 */ /* 0x000fe40007ffe0ff */
[----:B------:R-:W-:-:S02]  /*1f8b0*/  @P1 IADD3 R27, PT, PT, R27, -0x7f000001, RZ ;  /* 0x80ffffff1b1b1810 */ /* 0x000fc40007ffe0ff */
[----:B------:R-:W-:Y:S02]  /*1f8c0*/  @P4 IADD3 R30, PT, PT, R30, -0x7f000001, RZ ;  /* 0x80ffffff1e1e4810 */ /* 0x000fe40007ffe0ff */
[----:B------:R-:W-:Y:S01]  /*1f8d0*/  IADD3 R26, PT, PT, R28, R31, RZ ;  /* 0x0000001f1c1a7210 */ /* 0x000fe20007ffe0ff */
[----:B------:R-:W-:Y:S02]  /*1f8e0*/  IMAD R31, R14, 0x7effffff, RZ ;  /* 0x7effffff0e1f7824 */ /* 0x000fe400078e02ff */
[----:B------:R-:W-:Y:S01]  /*1f8f0*/  IMAD R29, R12, 0x7effffff, RZ ;  /* 0x7effffff0c1d7824 */ /* 0x000fe200078e02ff */
[----:B------:R-:W-:Y:S01]  /*1f900*/  IADD3 R27, PT, PT, R27, R30, RZ ;  /* 0x0000001e1b1b7210 */ /* 0x000fe20007ffe0ff */
[----:B------:R-:W-:-:S04]  /*1f910*/  IMAD.WIDE.U32 R8, R20, R10, RZ ;  /* 0x0000000a14087225 */ /* 0x000fc800078e00ff */
[----:B------:R-:W-:-:S04]  /*1f920*/  IMAD.HI.U32 R30, R31, 0x7f000001, R14 ;  /* 0x7f0000011f1e7827 */ /* 0x000fc800078e000e */
[----:B------:R-:W-:Y:S01]  /*1f930*/  IMAD.HI.U32 R28, R29, 0x7f000001, R12 ;  /* 0x7f0000011d1c7827 */ /* 0x000fe200078e000c */
[----:B------:R-:W-:-:S03]  /*1f940*/  ISETP.GE.U32.AND P1, PT, R30, 0x7f000001, PT ;  /* 0x7f0000011e00780c */ /* 0x000fc60003f26070 */
[----:B------:R-:W-:Y:S01]  /*1f950*/  IMAD R23, R8, 0x7effffff, RZ ;  /* 0x7effffff08177824 */ /* 0x000fe200078e02ff */
[----:B------:R-:W-:Y:S01]  /*1f960*/  ISETP.GE.U32.AND P0, PT, R28, 0x7f000001, PT ;  /* 0x7f0000011c00780c */ /* 0x000fe20003f06070 */
[----:B------:R-:W-:-:S04]  /*1f970*/  IMAD.WIDE.U32 R14, R20, R0, RZ ;  /* 0x00000000140e7225 */ /* 0x000fc800078e00ff */
[----:B------:R-:W-:-:S04]  /*1f980*/  IMAD.HI.U32 R37, R23, 0x7f000001, R8 ;  /* 0x7f00000117257827 */ /* 0x000fc800078e0008 */
[----:B------:R-:W-:-:S04]  /*1f990*/  IMAD.WIDE.U32 R8, R17, R10, RZ ;  /* 0x0000000a11087225 */ /* 0x000fc800078e00ff */
[----:B------:R-:W-:Y:S02]  /*1f9a0*/  IMAD R29, R14, 0x7effffff, RZ ;  /* 0x7effffff0e1d7824 */ /* 0x000fe400078e02ff */
[----:B------:R-:W-:Y:S02]  /*1f9b0*/  IMAD R31, R8, 0x7effffff, RZ ;  /* 0x7effffff081f7824 */ /* 0x000fe400078e02ff */
[----:B------:R-:W-:Y:S01]  /*1f9c0*/  IMAD.WIDE.U32 R12, R17, R24, RZ ;  /* 0x00000018110c7225 */ /* 0x000fe200078e00ff */
[----:B------:R-:W-:-:S03]  /*1f9d0*/  @P1 IADD3 R30, PT, PT, R30, -0x7f000001, RZ ;  /* 0x80ffffff1e1e1810 */ /* 0x000fc60007ffe0ff */
[----:B------:R-:W-:Y:S01]  /*1f9e0*/  IMAD.HI.U32 R10, R29, 0x7f000001, R14 ;  /* 0x7f0000011d0a7827 */ /* 0x000fe200078e000e */
[----:B------:R-:W-:-:S03]  /*1f9f0*/  @P0 IADD3 R28, PT, PT, R28, -0x7f000001, RZ ;  /* 0x80ffffff1c1c0810 */ /* 0x000fc60007ffe0ff */
[----:B------:R-:W-:-:S04]  /*1fa00*/  IMAD.WIDE.U32 R22, R17, R16, RZ ;  /* 0x0000001011167225 */ /* 0x000fc800078e00ff */
[----:B------:R-:W-:Y:S01]  /*1fa10*/  IMAD.HI.U32 R20, R31, 0x7f000001, R8 ;  /* 0x7f0000011f147827 */ /* 0x000fe200078e0008 */
[----:B------:R-:W-:Y:S01]  /*1fa20*/  ISETP.GE.U32.AND P3, PT, R10, 0x7f000001, PT ;  /* 0x7f0000010a00780c */ /* 0x000fe20003f66070 */
[----:B------:R-:W-:Y:S02]  /*1fa30*/  ISETP.GE.U32.AND P4, PT, R25, 0x7f000001, PT ;  /* 0x7f0000011900780c */ /* 0x000fe40003f86070 */
[----:B------:R-:W-:Y:S01]  /*1fa40*/  IMAD R33, R12, 0x7effffff, RZ ;  /* 0x7effffff0c217824 */ /* 0x000fe200078e02ff */
[----:B------:R-:W-:Y:S01]  /*1fa50*/  ISETP.GE.U32.AND P5, PT, R37, 0x7f000001, PT ;  /* 0x7f0000012500780c */ /* 0x000fe20003fa6070 */
[----:B------:R-:W-:Y:S01]  /*1fa60*/  IMAD R35, R22, 0x7effffff, RZ ;  /* 0x7effffff16237824 */ /* 0x000fe200078e02ff */
[----:B------:R-:W-:Y:S01]  /*1fa70*/  ISETP.GE.U32.AND P2, PT, R20, 0x7f000001, PT ;  /* 0x7f0000011400780c */ /* 0x000fe20003f46070 */
[----:B------:R-:W-:-:S04]  /*1fa80*/  IMAD.HI.U32 R33, R33, 0x7f000001, R12 ;  /* 0x7f00000121217827 */ /* 0x000fc800078e000c */
[----:B------:R-:W-:-:S04]  /*1fa90*/  IMAD.WIDE.U32 R14, R30, 0x5fffffa, RZ ;  /* 0x05fffffa1e0e7825 */ /* 0x000fc800078e00ff */
[----:B------:R-:W-:-:S04]  /*1faa0*/  IMAD.HI.U32 R22, R35, 0x7f000001, R22 ;  /* 0x7f00000123167827 */ /* 0x000fc800078e0016 */
[----:B------:R-:W-:Y:S01]  /*1fab0*/  IMAD.WIDE.U32 R12, R28, 0x5fffffa, RZ ;  /* 0x05fffffa1c0c7825 */ /* 0x000fe200078e00ff */
[----:B------:R-:W-:-:S03]  /*1fac0*/  ISETP.GE.U32.AND P0, PT, R33, 0x7f000001, PT ;  /* 0x7f0000012100780c */ /* 0x000fc60003f06070 */
[----:B------:R-:W-:-:S04]  /*1fad0*/  IMAD.WIDE.U32 R8, R17, R0, RZ ;  /* 0x0000000011087225 */ /* 0x000fc800078e00ff */
[----:B------:R-:W-:Y:S02]  /*1fae0*/  IMAD R23, R30, 0x6, RZ ;  /* 0x000000061e177824 */ /* 0x000fe400078e02ff */
[----:B------:R-:W-:Y:S01]  /*1faf0*/  IMAD R17, R28, 0x6, RZ ;  /* 0x000000061c117824 */ /* 0x000fe200078e02ff */
[----:B------:R-:W-:Y:S01]  /*1fb00*/  ISETP.GE.U32.AND P1, PT, R22, 0x7f000001, PT ;  /* 0x7f0000011600780c */ /* 0x000fe20003f26070 */
[----:B------:R-:W-:Y:S01]  /*1fb10*/  IMAD.HI.U32 R16, R23, 0x7f000001, R14 ;  /* 0x7f00000117107827 */ /* 0x000fe200078e000e */
[----:B------:R-:W-:-:S03]  /*1fb20*/  @P3 IADD3 R10, PT, PT, R10, -0x7f000001, RZ ;  /* 0x80ffffff0a0a3810 */ /* 0x000fc60007ffe0ff */
[----:B------:R-:W-:Y:S01]  /*1fb30*/  IMAD.HI.U32 R0, R17, 0x7f000001, R12 ;  /* 0x7f00000111007827 */ /* 0x000fe200078e000c */
[----:B------:R-:W-:Y:S02]  /*1fb40*/  @P4 IADD3 R25, PT, PT, R25, -0x7f000001, RZ ;  /* 0x80ffffff19194810 */ /* 0x000fe40007ffe0ff */
[----:B------:R-:W-:Y:S01]  /*1fb50*/  @P5 IADD3 R37, PT, PT, R37, -0x7f000001, RZ ;  /* 0x80ffffff25255810 */ /* 0x000fe20007ffe0ff */
[----:B------:R-:W-:Y:S01]  /*1fb60*/  ISETP.GE.U32.AND P4, PT, R16, 0x7f000001, PT ;  /* 0x7f0000011000780c */ /* 0x000fe20003f86070 */
[----:B------:R-:W-:Y:S01]  /*1fb70*/  ISETP.GE.U32.AND P3, PT, R7, 0x7f000001, PT ;  /* 0x7f0000010700780c */ /* 0x000fe20003f66070 */
[----:B------:R-:W-:Y:S01]  /*1fb80*/  @P2 IADD3 R20, PT, PT, R20, -0x7f000001, RZ ;  /* 0x80ffffff14142810 */ /* 0x000fe20007ffe0ff */
[----:B------:R-:W-:Y:S01]  /*1fb90*/  ISETP.GE.U32.AND P6, PT, R26, 0x7f000001, PT ;  /* 0x7f0000011a00780c */ /* 0x000fe20003fc6070 */
[----:B------:R-:W-:Y:S01]  /*1fba0*/  IMAD R13, R8, 0x7effffff, RZ ;  /* 0x7effffff080d7824 */ /* 0x000fe200078e02ff */
[----:B------:R-:W-:Y:S01]  /*1fbb0*/  ISETP.GE.U32.AND P5, PT, R0, 0x7f000001, PT ;  /* 0x7f0000010000780c */ /* 0x000fe20003fa6070 */
[----:B------:R-:W-:-:S02]  /*1fbc0*/  ISETP.GE.U32.AND P2, PT, R27, 0x7f000001, PT ;  /* 0x7f0000011b00780c */ /* 0x000fc40003f46070 */
[----:B------:R-:W-:Y:S01]  /*1fbd0*/  IMAD.HI.U32 R31, R13, 0x7f000001, R8 ;  /* 0x7f0000010d1f7827 */ /* 0x000fe200078e0008 */
[----:B------:R-:W-:Y:S02]  /*1fbe0*/  @P0 IADD3 R33, PT, PT, R33, -0x7f000001, RZ ;  /* 0x80ffffff21210810 */ /* 0x000fe40007ffe0ff */
[----:B------:R-:W-:Y:S02]  /*1fbf0*/  @P1 IADD3 R22, PT, PT, R22, -0x7f000001, RZ ;  /* 0x80ffffff16161810 */ /* 0x000fe40007ffe0ff */
[----:B------:R-:W-:Y:S01]  /*1fc00*/  ISETP.GE.U32.AND P0, PT, R31, 0x7f000001, PT ;  /* 0x7f0000011f00780c */ /* 0x000fe20003f06070 */
[----:B------:R-:W-:Y:S01]  /*1fc10*/  IMAD.WIDE.U32 R14, R33, 0x5fffffa, RZ ;  /* 0x05fffffa210e7825 */ /* 0x000fe200078e00ff */
[----:B------:R-:W-:Y:S02]  /*1fc20*/  @P4 IADD3 R16, PT, PT, R16, -0x7f000001, RZ ;  /* 0x80ffffff10104810 */ /* 0x000fe40007ffe0ff */
[----:B------:R-:W-:Y:S02]  /*1fc30*/  @P3 IADD3 R7, PT, PT, R7, -0x7f000001, RZ ;  /* 0x80ffffff07073810 */ /* 0x000fe40007ffe0ff */
[----:B------:R-:W-:Y:S01]  /*1fc40*/  @P6 IADD3 R26, PT, PT, R26, -0x7f000001, RZ ;  /* 0x80ffffff1a1a6810 */ /* 0x000fe20007ffe0ff */
[----:B------:R-:W-:Y:S01]  /*1fc50*/  IMAD.WIDE.U32 R12, R20, 0x5fffffa, RZ ;  /* 0x05fffffa140c7825 */ /* 0x000fe200078e00ff */
[----:B------:R-:W-:-:S02]  /*1fc60*/  @P5 IADD3 R0, PT, PT, R0, -0x7f000001, RZ ;  /* 0x80ffffff00005810 */ /* 0x000fc40007ffe0ff */
[----:B------:R-:W-:Y:S01]  /*1fc70*/  @P2 IADD3 R27, PT, PT, R27, -0x7f000001, RZ ;  /* 0x80ffffff1b1b2810 */ /* 0x000fe20007ffe0ff */
[----:B------:R-:W-:-:S04]  /*1fc80*/  IMAD.WIDE.U32 R8, R22, 0x5fffffa, RZ ;  /* 0x05fffffa16087825 */ /* 0x000fc800078e00ff */
[----:B------:R-:W-:Y:S02]  /*1fc90*/  IMAD R23, R33, 0x6, RZ ;  /* 0x0000000621177824 */ /* 0x000fe400078e02ff */
[----:B------:R-:W-:Y:S02]  /*1fca0*/  IMAD R17, R20, 0x6, RZ ;  /* 0x0000000614117824 */ /* 0x000fe400078e02ff */
[----:B------:R-:W-:Y:S01]  /*1fcb0*/  IMAD R29, R22, 0x6, RZ ;  /* 0x00000006161d7824 */ /* 0x000fe200078e02ff */
[----:B------:R-:W-:Y:S01]  /*1fcc0*/  IADD3 R7, PT, PT, R7, R16, RZ ;  /* 0x0000001007077210 */ /* 0x000fe20007ffe0ff */
[----:B------:R-:W-:Y:S01]  /*1fcd0*/  IMAD.HI.U32 R14, R23, 0x7f000001, R14 ;  /* 0x7f000001170e7827 */ /* 0x000fe200078e000e */
[----:B------:R-:W-:Y:S02]  /*1fce0*/  IADD3 R25, PT, PT, R25, R10, RZ ;  /* 0x0000000a19197210 */ /* 0x000fe40007ffe0ff */
[----:B------:R-:W-:Y:S02]  /*1fcf0*/  IADD3 R26, PT, PT, R26, R37, RZ ;  /* 0x000000251a1a7210 */ /* 0x000fe40007ffe0ff */
[----:B------:R-:W-:Y:S01]  /*1fd00*/  IADD3 R27, PT, PT, R27, R0, RZ ;  /* 0x000000001b1b7210 */ /* 0x000fe20007ffe0ff */
[----:B------:R-:W-:-:S04]  /*1fd10*/  IMAD.HI.U32 R12, R17, 0x7f000001, R12 ;  /* 0x7f000001110c7827 */ /* 0x000fc800078e000c */
[----:B------:R-:W-:Y:S01]  /*1fd20*/  IMAD.HI.U32 R8, R29, 0x7f000001, R8 ;  /* 0x7f0000011d087827 */ /* 0x000fe200078e0008 */
[----:B------:R-:W-:Y:S01]  /*1fd30*/  @P0 IADD3 R31, PT, PT, R31, -0x7f000001, RZ ;  /* 0x80ffffff1f1f0810 */ /* 0x000fe20007ffe0ff */
[----:B------:R-:W-:Y:S01]  /*1fd40*/  ISETP.GE.U32.AND P5, PT, R14, 0x7f000001, PT ;  /* 0x7f0000010e00780c */ /* 0x000fe20003fa6070 */
[----:B------:R-:W-:Y:S01]  /*1fd50*/  ISETP.GE.U32.AND P3, PT, R7, 0x7f000001, PT ;  /* 0x7f0000010700780c */ /* 0x000fe20003f66070 */
[----:B------:R-:W-:Y:S01]  /*1fd60*/  ISETP.GE.U32.AND P4, PT, R12, 0x7f000001, PT ;  /* 0x7f0000010c00780c */ /* 0x000fe20003f86070 */
[----:B------:R-:W-:Y:S01]  /*1fd70*/  ISETP.GE.U32.AND P6, PT, R8, 0x7f000001, PT ;  /* 0x7f0000010800780c */ /* 0x000fe20003fc6070 */
[----:B------:R-:W-:Y:S01]  /*1fd80*/  ISETP.GE.U32.AND P2, PT, R27, 0x7f000001, PT ;  /* 0x7f0000011b00780c */ /* 0x000fe20003f46070 */
[----:B------:R-:W-:Y:S01]  /*1fd90*/  ISETP.GE.U32.AND P0, PT, R25, 0x7f000001, PT ;  /* 0x7f0000011900780c */ /* 0x000fe20003f06070 */
[----:B------:R-:W-:-:S07]  /*1fda0*/  ISETP.GE.U32.AND P1, PT, R26, 0x7f000001, PT ;  /* 0x7f0000011a00780c */ /* 0x000fce0003f26070 */
[----:B------:R-:W-:Y:S02]  /*1fdb0*/  @P5 IADD3 R14, PT, PT, R14, -0x7f000001, RZ ;  /* 0x80ffffff0e0e5810 */ /* 0x000fe40007ffe0ff */
[----:B------:R-:W-:Y:S02]  /*1fdc0*/  @P3 IADD3 R7, PT, PT, R7, -0x7f000001, RZ ;  /* 0x80ffffff07073810 */ /* 0x000fe40007ffe0ff */
[----:B------:R-:W-:Y:S02]  /*1fdd0*/  @P4 IADD3 R12, PT, PT, R12, -0x7f000001, RZ ;  /* 0x80ffffff0c0c4810 */ /* 0x000fe40007ffe0ff */
[----:B------:R-:W-:Y:S02]  /*1fde0*/  @P6 IADD3 R8, PT, PT, R8, -0x7f000001, RZ ;  /* 0x80ffffff08086810 */ /* 0x000fe40007ffe0ff */
[----:B------:R-:W-:Y:S02]  /*1fdf0*/  @P2 IADD3 R27, PT, PT, R27, -0x7f000001, RZ ;  /* 0x80ffffff1b1b2810 */ /* 0x000fe40007ffe0ff */
[----:B------:R-:W-:-:S02]  /*1fe00*/  @P0 IADD3 R25, PT, PT, R25, -0x7f000001, RZ ;  /* 0x80ffffff19190810 */ /* 0x000fc40007ffe0ff */
[----:B------:R-:W-:Y:S02]  /*1fe10*/  @P1 IADD3 R26, PT, PT, R26, -0x7f000001, RZ ;  /* 0x80ffffff1a1a1810 */ /* 0x000fe40007ffe0ff */
[----:B------:R-:W-:Y:S02]  /*1fe20*/  IADD3 R14, PT, PT, R7, R14, RZ ;  /* 0x0000000e070e7210 */ /* 0x000fe40007ffe0ff */
[----:B------:R-:W-:Y:S02]  /*1fe30*/  IADD3 R27, PT, PT, R27, R12, RZ ;  /* 0x0000000c1b1b7210 */ /* 0x000fe40007ffe0ff */
[----:B------:R-:W-:Y:S02]  /*1fe40*/  IADD3 R16, PT, PT, R25, R8, RZ ;  /* 0x0000000819107210 */ /* 0x000fe40007ffe0ff */
[----:B------:R-:W-:Y:S01]  /*1fe50*/  IADD3 R7, PT, PT, R26, R31, RZ ;  /* 0x0000001f1a077210 */ /* 0x000fe20007ffe0ff */
[----:B------:R-:W-:Y:S01]  /*1fe60*/  ISETP.GE.U32.AND P2, PT, R14, 0x7f000001, PT ;  /* 0x7f0000010e00780c */ /* 0x000fe20003f46070 */
[----:B------:R-:W-:Y:S01]  /*1fe70*/  ISETP.GE.U32.AND P1, PT, R27, 0x7f000001, PT ;  /* 0x7f0000011b00780c */ /* 0x000fe20003f26070 */
[----:B------:R-:W-:-:S02]  /*1fe80*/  ISETP.GE.U32.AND P3, PT, R16, 0x7f000001, PT ;  /* 0x7f0000011000780c */ /* 0x000fc40003f66070 */
        /* <DEDUP_REMOVED lines=28> */
[----:B------:R1:W4:Y:S01]  /*20050*/  LD.E R6, desc[UR14][R18.64+0x15c] ;  /* 0x00015c0e12067980 */ /* 0x000322000c101900 */
[----:B------:R-:W-:-:S02]  /*20060*/  IADD3 R0, PT, PT, R39, UR7, RZ ;  /* 0x0000000727007c10 */ /* 0x000fc4000fffe0ff */
[----:B------:R-:W-:Y:S02]  /*20070*/  IADD3 R44, PT, PT, R44, UR9, RZ ;  /* 0x000000092c2c7c10 */ /* 0x000fe4000fffe0ff */
[----:B------:R-:W-:Y:S01]  /*20080*/  IADD3 R9, PT, PT, R40, UR8, RZ ;  /* 0x0000000828097c10 */ /* 0x000fe2000fffe0ff */
[----:B0-----:R-:W4:Y:S01]  /*20090*/  LDL R12, [R1+0x110] ;  /* 0x00011000010c7983 */ /* 0x001f220000100800 */
[----:B------:R-:W-:Y:S01]  /*200a0*/  ISETP.GE.U32.AND P1, PT, R0, 0x7f000001, PT ;  /* 0x7f0000010000780c */ /* 0x000fe20003f26070 */
[----:B------:R-:W-:Y:S02]  /*200b0*/  IADD3 R38, PT, PT, R38, UR6, RZ ;  /* 0x0000000626267c10 */ /* 0x000fe4000fffe0ff */
[----:B------:R-:W4:Y:S01]  /*200c0*/  LDL R5, [R1+0x114] ;  /* 0x0001140001057983 */ /* 0x000f220000100800 */
[----:B------:R-:W-:-:S03]  /*200d0*/  ISETP.GE.U32.AND P3, PT, R44, 0x7f000001, PT ;  /* 0x7f0000012c00780c */ /* 0x000fc60003f66070 */
[----:B-1----:R-:W4:Y:S04]  /*200e0*/  LDL R4, [R1+0x118] ;  /* 0x0001180001047983 */ /* 0x002f280000100800 */
[----:B------:R-:W4:Y:S02]  /*200f0*/  LDL.64 R14, [R1+0x100] ;  /* 0x00010000010e7983 */ /* 0x000f240000100a00 */
[----:B------:R-:W-:-:S04]  /*20100*/  @P1 IADD3 R0, PT, PT, R0, -0x7f000001, RZ ;  /* 0x80ffffff00001810 */ /* 0x000fc80007ffe0ff */
[----:B------:R-:W-:Y:S02]  /*20110*/  IADD3 R45, PT, PT, R45, R0, RZ ;  /* 0x000000002d2d7210 */ /* 0x000fe40007ffe0ff */
[----:B------:R-:W4:Y:S01]  /*20120*/  LDL R0, [R1+0x11c] ;  /* 0x00011c0001007983 */ /* 0x000f220000100800 */
[----:B------:R-:W-:Y:S01]  /*20130*/  ISETP.GE.U32.AND P2, PT, R9, 0x7f000001, PT ;  /* 0x7f0000010900780c */ /* 0x000fe20003f46070 */
[----:B------:R-:W-:Y:S01]  /*20140*/  ISETP.GE.U32.AND P0, PT, R38, 0x7f000001, PT ;  /* 0x7f0000012600780c */ /* 0x000fe20003f06070 */
[----:B------:R-:W-:Y:S01]  /*20150*/  @P3 IADD3 R44, PT, PT, R44, -0x7f000001, RZ ;  /* 0x80ffffff2c2c3810 */ /* 0x000fe20007ffe0ff */
[----:B------:R-:W-:-:S03]  /*20160*/  ISETP.GE.U32.AND P1, PT, R45, 0x7f000001, PT ;  /* 0x7f0000012d00780c */ /* 0x000fc60003f26070 */
[----:B------:R-:W-:-:S07]  /*20170*/  IADD3 R47, PT, PT, R47, R44, RZ ;  /* 0x0000002c2f2f7210 */ /* 0x000fce0007ffe0ff */
[----:B------:R-:W-:Y:S02]  /*20180*/  @P2 IADD3 R9, PT, PT, R9, -0x7f000001, RZ ;  /* 0x80ffffff09092810 */ /* 0x000fe40007ffe0ff */
[----:B------:R-:W-:Y:S01]  /*20190*/  @P0 IADD3 R38, PT, PT, R38, -0x7f000001, RZ ;  /* 0x80ffffff26260810 */ /* 0x000fe20007ffe0ff */
[----:B------:R-:W-:Y:S01]  /*201a0*/  ISETP.GE.U32.AND P3, PT, R47, 0x7f000001, PT ;  /* 0x7f0000012f00780c */ /* 0x000fe20003f66070 */
[----:B------:R-:W-:Y:S02]  /*201b0*/  IADD3 R46, PT, PT, R46, R9, RZ ;  /* 0x000000092e2e7210 */ /* 0x000fe40007ffe0ff */
[----:B------:R-:W-:-:S03]  /*201c0*/  IADD3 R41, PT, PT, R41, R38, RZ ;  /* 0x0000002629297210 */ /* 0x000fc60007ffe0ff */
[----:B------:R-:W-:Y:S02]  /*201d0*/  ISETP.GE.U32.AND P2, PT, R46, 0x7f000001, PT ;  /* 0x7f0000012e00780c */ /* 0x000fe40003f46070 */
[----:B------:R-:W-:Y:S01]  /*201e0*/  ISETP.GE.U32.AND P0, PT, R41, 0x7f000001, PT ;  /* 0x7f0000012900780c */ /* 0x000fe20003f06070 */
[----:B------:R-:W-:-:S04]  /*201f0*/  @P1 IADD3 R45, PT, PT, R45, -0x7f000001, RZ ;  /* 0x80ffffff2d2d1810 */ /* 0x000fc80007ffe0ff */
[----:B------:R-:W-:Y:S02]  /*20200*/  @P3 IADD3 R47, PT, PT, R47, -0x7f000001, RZ ;  /* 0x80ffffff2f2f3810 */ /* 0x000fe40007ffe0ff */
[----:B------:R-:W-:Y:S02]  /*20210*/  IADD3 R45, PT, PT, R48, R45, RZ ;  /* 0x0000002d302d7210 */ /* 0x000fe40007ffe0ff */
[----:B------:R-:W-:Y:S02]  /*20220*/  IADD3 R47, PT, PT, R50, R47, RZ ;  /* 0x0000002f322f7210 */ /* 0x000fe40007ffe0ff */
[----:B------:R-:W-:Y:S02]  /*20230*/  @P2 IADD3 R46, PT, PT, R46, -0x7f000001, RZ ;  /* 0x80ffffff2e2e2810 */ /* 0x000fe40007ffe0ff */
[----:B------:R-:W-:Y:S01]  /*20240*/  @P0 IADD3 R41, PT, PT, R41, -0x7f000001, RZ ;  /* 0x80ffffff29290810 */ /* 0x000fe20007ffe0ff */
[----:B------:R-:W-:Y:S01]  /*20250*/  ISETP.GE.U32.AND P1, PT, R45, 0x7f000001, PT ;  /* 0x7f0000012d00780c */ /* 0x000fe20003f26070 */
[----:B------:R-:W-:-:S02]  /*20260*/  IADD3 R46, PT, PT, R49, R46, RZ ;  /* 0x0000002e312e7210 */ /* 0x000fc40007ffe0ff */
[----:B------:R-:W-:Y:S01]  /*20270*/  IADD3 R42, PT, PT, R42, R41, RZ ;  /* 0x000000292a2a7210 */ /* 0x000fe20007ffe0ff */
[----:B------:R-:W-:Y:S02]  /*20280*/  ISETP.GE.U32.AND P3, PT, R47, 0x7f000001, PT ;  /* 0x7f0000012f00780c */ /* 0x000fe40003f66070 */
[----:B------:R-:W-:Y:S02]  /*20290*/  ISETP.GE.U32.AND P2, PT, R46, 0x7f000001, PT ;  /* 0x7f0000012e00780c */ /* 0x000fe40003f46070 */
[----:B------:R-:W-:-:S05]  /*202a0*/  ISETP.GE.U32.AND P0, PT, R42, 0x7f000001, PT ;  /* 0x7f0000012a00780c */ /* 0x000fca0003f06070 */
[----:B------:R-:W-:-:S04]  /*202b0*/  @P1 IADD3 R45, PT, PT, R45, -0x7f000001, RZ ;  /* 0x80ffffff2d2d1810 */ /* 0x000fc80007ffe0ff */
[----:B------:R-:W-:Y:S02]  /*202c0*/  IADD3 R52, PT, PT, R52, R45, RZ ;  /* 0x0000002d34347210 */ /* 0x000fe40007ffe0ff */
[----:B------:R-:W-:Y:S02]  /*202d0*/  @P3 IADD3 R47, PT, PT, R47, -0x7f000001, RZ ;  /* 0x80ffffff2f2f3810 */ /* 0x000fe40007ffe0ff */
[----:B------:R-:W-:Y:S02]  /*202e0*/  @P2 IADD3 R46, PT, PT, R46, -0x7f000001, RZ ;  /* 0x80ffffff2e2e2810 */ /* 0x000fe40007ffe0ff */
[----:B------:R-:W-:Y:S01]  /*202f0*/  @P0 IADD3 R42, PT, PT, R42, -0x7f000001, RZ ;  /* 0x80ffffff2a2a0810 */ /* 0x000fe20007ffe0ff */
[----:B------:R-:W-:Y:S01]  /*20300*/  ISETP.GE.U32.AND P1, PT, R52, 0x7f000001, PT ;  /* 0x7f0000013400780c */ /* 0x000fe20003f26070 */
[----:B------:R-:W-:Y:S02]  /*20310*/  IADD3 R54, PT, PT, R54, R47, RZ ;  /* 0x0000002f36367210 */ /* 0x000fe40007ffe0ff */
[----:B------:R-:W-:-:S02]  /*20320*/  IADD3 R53, PT, PT, R53, R46, RZ ;  /* 0x0000002e35357210 */ /* 0x000fc40007ffe0ff */
[----:B------:R-:W-:Y:S01]  /*20330*/  IADD3 R42, PT, PT, R51, R42, RZ ;  /* 0x0000002a332a7210 */ /* 0x000fe20007ffe0ff */
[----:B------:R-:W-:Y:S02]  /*20340*/  ISETP.GE.U32.AND P3, PT, R54, 0x7f000001, PT ;  /* 0x7f0000013600780c */ /* 0x000fe40003f66070 */
[----:B------:R-:W-:Y:S02]  /*20350*/  ISETP.GE.U32.AND P2, PT, R53, 0x7f000001, PT ;  /* 0x7f0000013500780c */ /* 0x000fe40003f46070 */
[----:B------:R-:W-:-:S03]  /*20360*/  ISETP.GE.U32.AND P0, PT, R42, 0x7f000001, PT ;  /* 0x7f0000012a00780c */ /* 0x000fc60003f06070 */
[----:B------:R-:W-:-:S05]  /*20370*/  @P1 IADD3 R52, PT, PT, R52, -0x7f000001, RZ ;  /* 0x80ffffff34341810 */ /* 0x000fca0007ffe0ff */
[----:B------:R-:W-:Y:S01]  /*20380*/  ISETP.GE.U32.AND P1, PT, R55, R52, PT ;  /* 0x000000343700720c */ /* 0x000fe20003f26070 */
[----:B------:R-:W-:Y:S02]  /*20390*/  @P3 IADD3 R54, PT, PT, R54, -0x7f000001, RZ ;  /* 0x80ffffff36363810 */ /* 0x000fe40007ffe0ff */
[----:B------:R-:W-:Y:S02]  /*203a0*/  @P2 IADD3 R53, PT, PT, R53, -0x7f000001, RZ ;  /* 0x80ffffff35352810 */ /* 0x000fe40007ffe0ff */
[----:B------:R-:W-:Y:S01]  /*203b0*/  @P0 IADD3 R42, PT, PT, R42, -0x7f000001, RZ ;  /* 0x80ffffff2a2a0810 */ /* 0x000fe20007ffe0ff */
[----:B------:R-:W-:Y:S01]  /*203c0*/  ISETP.GE.U32.AND P3, PT, R57, R54, PT ;  /* 0x000000363900720c */ /* 0x000fe20003f66070 */
[----:B------:R-:W-:Y:S01]  /*203d0*/  IADD3 R17, PT, PT, R55, -R52, RZ ;  /* 0x8000003437117210 */ /* 0x000fe20007ffe0ff */
[----:B------:R-:W-:Y:S02]  /*203e0*/  ISETP.GE.U32.AND P2, PT, R56, R53, PT ;  /* 0x000000353800720c */ /* 0x000fe40003f46070 */
[----:B------:R-:W-:Y:S01]  /*203f0*/  ISETP.GE.U32.AND P0, PT, R43, R42, PT ;  /* 0x0000002a2b00720c */ /* 0x000fe20003f06070 */
[----:B------:R-:W-:-:S02]  /*20400*/  IADD3 R21, PT, PT, R57, -R54, RZ ;  /* 0x8000003639157210 */ /* 0x000fc40007ffe0ff */
[----:B------:R-:W-:Y:S02]  /*20410*/  @!P1 IADD3 R17, PT, PT, R17, 0x7f000001, RZ ;  /* 0x7f00000111119810 */ /* 0x000fe40007ffe0ff */
[----:B------:R-:W-:Y:S02]  /*20420*/  IADD3 R19, PT, PT, R56, -R53, RZ ;  /* 0x8000003538137210 */ /* 0x000fe40007ffe0ff */
[----:B------:R-:W-:Y:S01]  /*20430*/  IADD3 R9, PT, PT, R43, -R42, RZ ;  /* 0x8000002a2b097210 */ /* 0x000fe20007ffe0ff */
[----:B------:R-:W-:Y:S01]  /*20440*/  IMAD.WIDE.U32 R16, R17, R2, RZ ;  /* 0x0000000211107225 */ /* 0x000fe200078e00ff */
[----:B------:R-:W-:Y:S02]  /*20450*/  @!P3 IADD3 R21, PT, PT, R21, 0x7f000001, RZ ;  /* 0x7f0000011515b810 */ /* 0x000fe40007ffe0ff */
[----:B------:R-:W-:Y:S02]  /*20460*/  @!P2 IADD3 R19, PT, PT, R19, 0x7f000001, RZ ;  /* 0x7f0000011313a810 */ /* 0x000fe40007ffe0ff */
[----:B------:R-:W-:Y:S01]  /*20470*/  @!P0 IADD3 R9, PT, PT, R9, 0x7f000001, RZ ;  /* 0x7f00000109098810 */ /* 0x000fe20007ffe0ff */
[----:B------:R-:W-:-:S02]  /*20480*/  IMAD R13, R16, 0x7effffff, RZ ;  /* 0x7effffff100d7824 */ /* 0x000fc400078e02ff */
[----:B------:R-:W-:-:S04]  /*20490*/  IMAD.WIDE.U32 R20, R21, R2, RZ ;  /* 0x0000000215147225 */ /* 0x000fc800078e00ff */
[----:B------:R-:W-:-:S04]  /*204a0*/  IMAD.WIDE.U32 R18, R19, R2, RZ ;  /* 0x0000000213127225 */ /* 0x000fc800078e00ff */
[----:B------:R-:W-:-:S04]  /*204b0*/  IMAD.HI.U32 R31, R13, 0x7f000001, R16 ;  /* 0x7f0000010d1f7827 */ /* 0x000fc800078e0010 */
[----:B------:R-:W-:-:S04]  /*204c0*/  IMAD.WIDE.U32 R16, R9, R2, RZ ;  /* 0x0000000209107225 */ /* 0x000fc800078e00ff */
[----:B------:R-:W-:Y:S02]  /*204d0*/  IMAD R23, R20, 0x7effffff, RZ ;  /* 0x7effffff14177824 */ /* 0x000fe400078e02ff */
[----:B------:R-:W-:Y:S02]  /*204e0*/  IMAD R13, R18, 0x7effffff, RZ ;  /* 0x7effffff120d7824 */ /* 0x000fe400078e02ff */
[----:B------:R-:W-:Y:S02]  /*204f0*/  IMAD R9, R16, 0x7effffff, RZ ;  /* 0x7effffff10097824 */ /* 0x000fe400078e02ff */
[----:B------:R-:W-:Y:S01]  /*20500*/  IMAD.HI.U32 R35, R23, 0x7f000001, R20 ;  /* 0x7f00000117237827 */ /* 0x000fe200078e0014 */
[----:B------:R-:W-:-:S03]  /*20510*/  ISETP.GE.U32.AND P1, PT, R31, 0x7f000001, PT ;  /* 0x7f0000011f00780c */ /* 0x000fc60003f26070 */
[----:B------:R-:W-:Y:S01]  /*20520*/  IMAD.HI.U32 R33, R13, 0x7f000001, R18 ;  /* 0x7f0000010d217827 */ /* 0x000fe200078e0012 */
[----:B------:R-:W-:-:S03]  /*20530*/  ISETP.GE.U32.AND P3, PT, R35, 0x7f000001, PT ;  /* 0x7f0000012300780c */ /* 0x000fc60003f66070 */
[----:B------:R-:W-:Y:S01]  /*20540*/  IMAD.HI.U32 R29, R9, 0x7f000001, R16 ;  /* 0x7f000001091d7827 */ /* 0x000fe200078e0010 */
[----:B------:R-:W-:-:S04]  /*20550*/  ISETP.GE.U32.AND P2, PT, R33, 0x7f000001, PT ;  /* 0x7f0000012100780c */ /* 0x000fc80003f46070 */
[----:B------:R-:W-:Y:S01]  /*20560*/  ISETP.GE.U32.AND P0, PT, R29, 0x7f000001, PT ;  /* 0x7f0000011d00780c */ /* 0x000fe20003f06070 */
[----:B------:R-:W-:-:S04]  /*20570*/  @P1 IADD3 R31, PT, PT, R31, -0x7f000001, RZ ;  /* 0x80ffffff1f1f1810 */ /* 0x000fc80007ffe0ff */
[----:B------:R-:W-:-:S04]  /*20580*/  @P3 IADD3 R35, PT, PT, R35, -0x7f000001, RZ ;  /* 0x80ffffff23233810 */ /* 0x000fc80007ffe0ff */
[----:B------:R-:W-:-:S04]  /*20590*/  @P2 IADD3 R33, PT, PT, R33, -0x7f000001, RZ ;  /* 0x80ffffff21212810 */ /* 0x000fc80007ffe0ff */
[----:B------:R-:W-:Y:S01]  /*205a0*/  @P0 IADD3 R29, PT, PT, R29, -0x7f000001, RZ ;  /* 0x80ffffff1d1d0810 */ /* 0x000fe20007ffe0ff */
[----:B--2---:R-:W-:-:S04]  /*205b0*/  IMAD.WIDE.U32 R18, R8, R31, RZ ;  /* 0x0000001f08127225 */ /* 0x004fc800078e00ff */
[----:B---3--:R-:W-:-:S04]  /*205c0*/  IMAD.WIDE.U32 R22, R10, R35, RZ ;  /* 0x000000230a167225 */ /* 0x008fc800078e00ff */
[----:B------:R-:W-:Y:S02]  /*205d0*/  IMAD R9, R18, 0x7effffff, RZ ;  /* 0x7effffff12097824 */ /* 0x000fe400078e02ff */
[----:B------:R-:W-:-:S04]  /*205e0*/  IMAD.WIDE.U32 R20, R8, R33, RZ ;  /* 0x0000002108147225 */ /* 0x000fc800078e00ff */
[----:B------:R-:W-:-:S04]  /*205f0*/  IMAD.WIDE.U32 R16, R8, R29, RZ ;  /* 0x0000001d08107225 */ /* 0x000fc800078e00ff */
[----:B------:R-:W-:Y:S02]  /*20600*/  IMAD R25, R22, 0x7effffff, RZ ;  /* 0x7effffff16197824 */ /* 0x000fe400078e02ff */
[----:B------:R-:W-:-:S04]  /*20610*/  IMAD.HI.U32 R2, R9, 0x7f000001, R18 ;  /* 0x7f00000109027827 */ /* 0x000fc800078e0012 */
[----:B------:R-:W-:Y:S02]  /*20620*/  IMAD R19, R20, 0x7effffff, RZ ;  /* 0x7effffff14137824 */ /* 0x000fe400078e02ff */
[----:B------:R-:W-:Y:S02]  /*20630*/  IMAD R13, R16, 0x7effffff, RZ ;  /* 0x7effffff100d7824 */ /* 0x000fe400078e02ff */
[----:B------:R-:W-:Y:S01]  /*20640*/  IMAD.WIDE.U32 R8, R8, R35, RZ ;  /* 0x0000002308087225 */ /* 0x000fe200078e00ff */
[----:B------:R-:W-:-:S03]  /*20650*/  ISETP.GE.U32.AND P0, PT, R2, 0x7f000001, PT ;  /* 0x7f0000010200780c */ /* 0x000fc60003f06070 */
[----:B------:R-:W-:-:S04]  /*20660*/  IMAD.HI.U32 R26, R25, 0x7f000001, R22 ;  /* 0x7f000001191a7827 */ /* 0x000fc800078e0016 */
[----:B------:R-:W-:Y:S01]  /*20670*/  IMAD.HI.U32 R24, R19, 0x7f000001, R20 ;  /* 0x7f00000113187827 */ /* 0x000fe200078e0014 */
[----:B------:R-:W-:-:S03]  /*20680*/  ISETP.GE.U32.AND P1, PT, R26, 0x7f000001, PT ;  /* 0x7f0000011a00780c */ /* 0x000fc60003f26070 */
[----:B------:R-:W-:-:S04]  /*20690*/  IMAD.HI.U32 R20, R13, 0x7f000001, R16 ;  /* 0x7f0000010d147827 */ /* 0x000fc800078e0010 */
[----:B------:R-:W-:Y:S02]  /*206a0*/  IMAD R13, R8, 0x7effffff, RZ ;  /* 0x7effffff080d7824 */ /* 0x000fe400078e02ff */
[----:B------:R-:W-:-:S04]  /*206b0*/  IMAD.WIDE.U32 R16, R10, R29, RZ ;  /* 0x0000001d0a107225 */ /* 0x000fc800078e00ff */
[----:B------:R-:W-:Y:S01]  /*206c0*/  IMAD.HI.U32 R22, R13, 0x7f000001, R8 ;  /* 0x7f0000010d167827 */ /* 0x000fe200078e0008 */
[----:B------:R-:W-:-:S03]  /*206d0*/  @P0 IADD3 R2, PT, PT, R2, -0x7f000001, RZ ;  /* 0x80ffffff02020810 */ /* 0x000fc60007ffe0ff */
[----:B------:R-:W-:Y:S01]  /*206e0*/  IMAD R13, R16, 0x7effffff, RZ ;  /* 0x7effffff100d7824 */ /* 0x000fe200078e02ff */
[----:B------:R-:W-:Y:S01]  /*206f0*/  ISETP.GE.U32.AND P3, PT, R22, 0x7f000001, PT ;  /* 0x7f0000011600780c */ /* 0x000fe20003f66070 */
[----:B------:R-:W-:Y:S01]  /*20700*/  IMAD.WIDE.U32 R8, R10, R33, RZ ;  /* 0x000000210a087225 */ /* 0x000fe200078e00ff */
[----:B------:R-:W-:Y:S01]  /*20710*/  ISETP.GE.U32.AND P2, PT, R24, 0x7f000001, PT ;  /* 0x7f0000011800780c */ /* 0x000fe20003f46070 */
[----:B------:R-:W-:Y:S02]  /*20720*/  ISETP.GE.U32.AND P4, PT, R20, 0x7f000001, PT ;  /* 0x7f0000011400780c */ /* 0x000fe40003f86070 */
[----:B------:R-:W-:Y:S01]  /*20730*/  IMAD.HI.U32 R23, R13, 0x7f000001, R16 ;  /* 0x7f0000010d177827 */ /* 0x000fe200078e0010 */
[----:B------:R-:W-:-:S03]  /*20740*/  @P1 IADD3 R26, PT, PT, R26, -0x7f000001, RZ ;  /* 0x80ffffff1a1a1810 */ /* 0x000fc60007ffe0ff */
[----:B------:R-:W-:Y:S01]  /*20750*/  IMAD.WIDE.U32 R18, R10, R31, RZ ;  /* 0x0000001f0a127225 */ /* 0x000fe200078e00ff */
[----:B------:R-:W-:-:S03]  /*20760*/  ISETP.GE.U32.AND P1, PT, R2, 0x7f000001, PT ;  /* 0x7f0000010200780c */ /* 0x000fc60003f26070 */
[----:B------:R-:W-:Y:S01]  /*20770*/  IMAD R13, R8, 0x7effffff, RZ ;  /* 0x7effffff080d7824 */ /* 0x000fe200078e02ff */
[----:B------:R-:W-:Y:S01]  /*20780*/  ISETP.GE.U32.AND P0, PT, R23, 0x7f000001, PT ;  /* 0x7f0000011700780c */ /* 0x000fe20003f06070 */
[----:B------:R-:W-:Y:S02]  /*20790*/  IMAD R21, R18, 0x7effffff, RZ ;  /* 0x7effffff12157824 */ /* 0x000fe400078e02ff */
[----:B----4-:R-:W-:-:S04]  /*207a0*/  IMAD.WIDE.U32 R16, R7, R35, RZ ;  /* 0x0000002307107225 */ /* 0x010fc800078e00ff */
[----:B------:R-:W-:Y:S01]  /*207b0*/  IMAD.HI.U32 R25, R13, 0x7f000001, R8 ;  /* 0x7f0000010d197827 */ /* 0x000fe200078e0008 */
[----:B------:R-:W-:-:S03]  /*207c0*/  @P3 IADD3 R22, PT, PT, R22, -0x7f000001, RZ ;  /* 0x80ffffff16163810 */ /* 0x000fc60007ffe0ff */
[----:B------:R-:W-:-:S04]  /*207d0*/  IMAD.WIDE.U32 R8, R26, 0x5fffffa, RZ ;  /* 0x05fffffa1a087825 */ /* 0x000fc800078e00ff */
[----:B------:R-:W-:-:S04]  /*207e0*/  IMAD.HI.U32 R21, R21, 0x7f000001, R18 ;  /* 0x7f00000115157827 */ /* 0x000fc800078e0012 */
[----:B------:R-:W-:Y:S02]  /*207f0*/  IMAD R13, R26, 0x6, RZ ;  /* 0x000000061a0d7824 */ /* 0x000fe400078e02ff */
[----:B------:R-:W-:Y:S01]  /*20800*/  IMAD R19, R16, 0x7effffff, RZ ;  /* 0x7effffff10137824 */ /* 0x000fe200078e02ff */
[----:B------:R-:W-:Y:S02]  /*20810*/  @P2 IADD3 R24, PT, PT, R24, -0x7f000001, RZ ;  /* 0x80ffffff18182810 */ /* 0x000fe40007ffe0ff */
[----:B------:R-:W-:Y:S01]  /*20820*/  @P4 IADD3 R20, PT, PT, R20, -0x7f000001, RZ ;  /* 0x80ffffff14144810 */ /* 0x000fe20007ffe0ff */
[----:B------:R-:W-:Y:S01]  /*20830*/  IMAD.HI.U32 R27, R13, 0x7f000001, R8 ;  /* 0x7f0000010d1b7827 */ /* 0x000fe200078e0008 */
[----:B------:R-:W-:Y:S01]  /*20840*/  ISETP.GE.U32.AND P5, PT, R25, 0x7f000001, PT ;  /* 0x7f0000011900780c */ /* 0x000fe20003fa6070 */
[----:B------:R-:W-:Y:S02]  /*20850*/  ISETP.GE.U32.AND P4, PT, R22, 0x7f000001, PT ;  /* 0x7f0000011600780c */ /* 0x000fe40003f86070 */
[----:B------:R-:W-:Y:S01]  /*20860*/  IMAD.HI.U32 R26, R19, 0x7f000001, R16 ;  /* 0x7f000001131a7827 */ /* 0x000fe200078e0010 */
[----:B------:R-:W-:Y:S01]  /*20870*/  @P1 IADD3 R2, PT, PT, R2, -0x7f000001, RZ ;  /* 0x80ffffff02021810 */ /* 0x000fe20007ffe0ff */
[----:B------:R-:W-:Y:S01]  /*20880*/  ISETP.GE.U32.AND P2, PT, R21, 0x7f000001, PT ;  /* 0x7f0000011500780c */ /* 0x000fe20003f46070 */
[----:B------:R-:W-:Y:S01]  /*20890*/  ISETP.GE.U32.AND P6, PT, R24, 0x7f000001, PT ;  /* 0x7f0000011800780c */ /* 0x000fe20003fc6070 */
[----:B------:R-:W-:Y:S01]  /*208a0*/  ISETP.GE.U32.AND P3, PT, R20, 0x7f000001, PT ;  /* 0x7f0000011400780c */ /* 0x000fe20003f66070 */
[----:B------:R-:W-:Y:S01]  /*208b0*/  ISETP.GE.U32.AND P1, PT, R27, 0x7f000001, PT ;  /* 0x7f0000011b00780c */ /* 0x000fe20003f26070 */
[----:B------:R-:W-:Y:S01]  /*208c0*/  @P0 IADD3 R23, PT, PT, R23, -0x7f000001, RZ ;  /* 0x80ffffff17170810 */ /* 0x000fe20007ffe0ff */
[----:B------:R-:W-:Y:S01]  /*208d0*/  ISETP.GE.U32.AND P0, PT, R26, 0x7f000001, PT ;  /* 0x7f0000011a00780c */ /* 0x000fe20003f06070 */
[----:B------:R-:W-:-:S02]  /*208e0*/  IMAD.WIDE.U32 R18, R7, R33, RZ ;  /* 0x0000002107127225 */ /* 0x000fc400078e00ff */
[----:B------:R-:W-:Y:S02]  /*208f0*/  @P5 IADD3 R25, PT, PT, R25, -0x7f000001, RZ ;  /* 0x80ffffff19195810 */ /* 0x000fe40007ffe0ff */
[----:B------:R-:W-:-:S03]  /*20900*/  @P4 IADD3 R22, PT, PT, R22, -0x7f000001, RZ ;  /* 0x80ffffff16164810 */ /* 0x000fc60007ffe0ff */
[----:B------:R-:W-:Y:S02]  /*20910*/  @P2 IADD3 R21, PT, PT, R21, -0x7f000001, RZ ;  /* 0x80ffffff15152810 */ /* 0x000fe40007ffe0ff */
[----:B------:R-:W-:Y:S02]  /*20920*/  @P6 IADD3 R24, PT, PT, R24, -0x7f000001, RZ ;  /* 0x80ffffff18186810 */ /* 0x000fe40007ffe0ff */
[----:B------:R-:W-:Y:S02]  /*20930*/  @P3 IADD3 R20, PT, PT, R20, -0x7f000001, RZ ;  /* 0x80ffffff14143810 */ /* 0x000fe40007ffe0ff */
[----:B------:R-:W-:Y:S02]  /*20940*/  @P1 IADD3 R27, PT, PT, R27, -0x7f000001, RZ ;  /* 0x80ffffff1b1b1810 */ /* 0x000fe40007ffe0ff */
[----:B------:R-:W-:Y:S02]  /*20950*/  IADD3 R13, PT, PT, R22, R25, RZ ;  /* 0x00000019160d7210 */ /* 0x000fe40007ffe0ff */
[----:B------:R-:W-:Y:S01]  /*20960*/  @P0 IADD3 R26, PT, PT, R26, -0x7f000001, RZ ;  /* 0x80ffffff1a1a0810 */ /* 0x000fe20007ffe0ff */
[----:B------:R-:W-:Y:S01]  /*20970*/  IMAD R25, R18, 0x7effffff, RZ ;  /* 0x7effffff12197824 */ /* 0x000fe200078e02ff */
[----:B------:R-:W-:Y:S01]  /*20980*/  IADD3 R10, PT, PT, R24, R21, RZ ;  /* 0x00000015180a7210 */ /* 0x000fe20007ffe0ff */
[----:B------:R-:W-:Y:S01]  /*20990*/  IMAD.WIDE.U32 R8, R7, R29, RZ ;  /* 0x0000001d07087225 */ /* 0x000fe200078e00ff */
[----:B------:R-:W-:-:S03]  /*209a0*/  IADD3 R22, PT, PT, R20, R27, RZ ;  /* 0x0000001b14167210 */ /* 0x000fc60007ffe0ff */
[----:B------:R-:W-:-:S04]  /*209b0*/  IMAD.WIDE.U32 R20, R26, 0x5fffffa, RZ ;  /* 0x05fffffa1a147825 */ /* 0x000fc800078e00ff */
[----:B------:R-:W-:Y:S02]  /*209c0*/  IMAD R27, R26, 0x6, RZ ;  /* 0x000000061a1b7824 */ /* 0x000fe400078e02ff */
[----:B------:R-:W-:-:S04]  /*209d0*/  IMAD.HI.U32 R26, R25, 0x7f000001, R18 ;  /* 0x7f000001191a7827 */ /* 0x000fc800078e0012 */
[----:B------:R-:W-:Y:S01]  /*209e0*/  IMAD.WIDE.U32 R16, R7, R31, RZ ;  /* 0x0000001f07107225 */ /* 0x000fe200078e00ff */
[----:B------:R-:W-:-:S03]  /*209f0*/  ISETP.GE.U32.AND P0, PT, R26, 0x7f000001, PT ;  /* 0x7f0000011a00780c */ /* 0x000fc60003f06070 */
[----:B------:R-:W-:Y:S01]  /*20a00*/  IMAD R7, R8, 0x7effffff, RZ ;  /* 0x7effffff08077824 */ /* 0x000fe200078e02ff */
[----:B------:R-:W-:-:S03]  /*20a10*/  IADD3 R2, PT, PT, R2, R23, RZ ;  /* 0x0000001702027210 */ /* 0x000fc60007ffe0ff */
[----:B------:R-:W-:-:S04]  /*20a20*/  IMAD.HI.U32 R25, R7, 0x7f000001, R8 ;  /* 0x7f00000107197827 */ /* 0x000fc800078e0008 */
[----:B------:R-:W-:-:S04]  /*20a30*/  IMAD.WIDE.U32 R8, R6, R31, RZ ;  /* 0x0000001f06087225 */ /* 0x000fc800078e00ff */
[----:B------:R-:W-:Y:S02]  /*20a40*/  IMAD R23, R16, 0x7effffff, RZ ;  /* 0x7effffff10177824 */ /* 0x000fe400078e02ff */
[----:B------:R-:W-:Y:S01]  /*20a50*/  IMAD R7, R8, 0x7effffff, RZ ;  /* 0x7effffff08077824 */ /* 0x000fe200078e02ff */
[----:B------:R-:W-:Y:S01]  /*20a60*/  ISETP.GE.U32.AND P4, PT, R25, 0x7f000001, PT ;  /* 0x7f0000011900780c */ /* 0x000fe20003f86070 */
[----:B------:R-:W-:-:S04]  /*20a70*/  IMAD.HI.U32 R24, R23, 0x7f000001, R16 ;  /* 0x7f00000117187827 */ /* 0x000fc800078e0010 */
[----:B------:R-:W-:Y:S01]  /*20a80*/  IMAD.HI.U32 R37, R27, 0x7f000001, R20 ;  /* 0x7f0000011b257827 */ /* 0x000fe200078e0014 */
[----:B------:R-:W-:-:S03]  /*20a90*/  @P0 IADD3 R26, PT, PT, R26, -0x7f000001, RZ ;  /* 0x80ffffff1a1a0810 */ /* 0x000fc60007ffe0ff */
[----:B------:R-:W-:-:S04]  /*20aa0*/  IMAD.WIDE.U32 R16, R6, R33, RZ ;  /* 0x0000002106107225 */ /* 0x000fc800078e00ff */
[----:B------:R-:W-:-:S04]  /*20ab0*/  IMAD.HI.U32 R20, R7, 0x7f000001, R8 ;  /* 0x7f00000107147827 */ /* 0x000fc800078e0008 */
[----:B------:R-:W-:Y:S01]  /*20ac0*/  IMAD.WIDE.U32 R18, R6, R35, RZ ;  /* 0x0000002306127225 */ /* 0x000fe200078e00ff */
[----:B------:R-:W-:Y:S01]  /*20ad0*/  ISETP.GE.U32.AND P2, PT, R10, 0x7f000001, PT ;  /* 0x7f0000010a00780c */ /* 0x000fe20003f46070 */
[----:B------:R-:W-:Y:S01]  /*20ae0*/  ISETP.GE.U32.AND P5, PT, R24, 0x7f000001, PT ;  /* 0x7f0000011800780c */ /* 0x000fe20003fa6070 */
[----:B------:R-:W-:Y:S01]  /*20af0*/  ISETP.GE.U32.AND P3, PT, R13, 0x7f000001, PT ;  /* 0x7f0000010d00780c */ /* 0x000fe20003f66070 */
[----:B------:R-:W-:Y:S01]  /*20b00*/  IMAD R21, R16, 0x7effffff, RZ ;  /* 0x7effffff10157824 */ /* 0x000fe200078e02ff */
[----:B------:R-:W-:Y:S01]  /*20b10*/  ISETP.GE.U32.AND P1, PT, R20, 0x7f000001, PT ;  /* 0x7f0000011400780c */ /* 0x000fe20003f26070 */
[----:B------:R-:W-:Y:S02]  /*20b20*/  IMAD R23, R18, 0x7effffff, RZ ;  /* 0x7effffff12177824 */ /* 0x000fe400078e02ff */
[----:B------:R-:W-:-:S04]  /*20b30*/  IMAD.WIDE.U32 R8, R6, R29, RZ ;  /* 0x0000001d06087225 */ /* 0x000fc800078e00ff */
[----:B------:R-:W-:-:S04]  /*20b40*/  IMAD.HI.U32 R16, R21, 0x7f000001, R16 ;  /* 0x7f00000115107827 */ /* 0x000fc800078e0010 */
[----:B------:R-:W-:-:S04]  /*20b50*/  IMAD.WIDE.U32 R6, R26, 0x5fffffa, RZ ;  /* 0x05fffffa1a067825 */ /* 0x000fc800078e00ff */
[----:B------:R-:W-:Y:S01]  /*20b60*/  IMAD.HI.U32 R28, R23, 0x7f000001, R18 ;  /* 0x7f000001171c7827 */ /* 0x000fe200078e0012 */
[----:B------:R-:W-:-:S03]  /*20b70*/  ISETP.GE.U32.AND P0, PT, R16, 0x7f000001, PT ;  /* 0x7f0000011000780c */ /* 0x000fc60003f06070 */
[----:B------:R-:W-:Y:S01]  /*20b80*/  IMAD R17, R26, 0x6, RZ ;  /* 0x000000061a117824 */ /* 0x000fe200078e02ff */
[----:B------:R-:W-:Y:S01]  /*20b90*/  @P4 IADD3 R25, PT, PT, R25, -0x7f000001, RZ ;  /* 0x80ffffff19194810 */ /* 0x000fe20007ffe0ff */
[----:B------:R-:W-:Y:S02]  /*20ba0*/  ISETP.GE.U32.AND P4, PT, R28, 0x7f000001, PT ;  /* 0x7f0000011c00780c */ /* 0x000fe40003f86070 */
[----:B------:R-:W-:Y:S01]  /*20bb0*/  IMAD.HI.U32 R27, R17, 0x7f000001, R6 ;  /* 0x7f000001111b7827 */ /* 0x000fe200078e0006 */
[----:B------:R-:W-:Y:S02]  /*20bc0*/  @P2 IADD3 R10, PT, PT, R10, -0x7f000001, RZ ;  /* 0x80ffffff0a0a2810 */ /* 0x000fe40007ffe0ff */
[----:B------:R-:W-:Y:S02]  /*20bd0*/  @P5 IADD3 R24, PT, PT, R24, -0x7f000001, RZ ;  /* 0x80ffffff18185810 */ /* 0x000fe40007ffe0ff */
[----:B------:R-:W-:Y:S02]  /*20be0*/  @P3 IADD3 R13, PT, PT, R13, -0x7f000001, RZ ;  /* 0x80ffffff0d0d3810 */ /* 0x000fe40007ffe0ff */
[----:B------:R-:W-:Y:S01]  /*20bf0*/  @P1 IADD3 R20, PT, PT, R20, -0x7f000001, RZ ;  /* 0x80ffffff14141810 */ /* 0x000fe20007ffe0ff */
[----:B------:R-:W-:Y:S01]  /*20c00*/  ISETP.GE.U32.AND P3, PT, R37, 0x7f000001, PT ;  /* 0x7f0000012500780c */ /* 0x000fe20003f66070 */
[----:B------:R-:W-:Y:S01]  /*20c10*/  ISETP.GE.U32.AND P2, PT, R2, 0x7f000001, PT ;  /* 0x7f0000010200780c */ /* 0x000fe20003f46070 */
[----:B------:R-:W-:Y:S01]  /*20c20*/  ISETP.GE.U32.AND P5, PT, R27, 0x7f000001, PT ;  /* 0x7f0000011b00780c */ /* 0x000fe20003fa6070 */
[----:B------:R-:W-:Y:S01]  /*20c30*/  ISETP.GE.U32.AND P1, PT, R22, 0x7f000001, PT ;  /* 0x7f0000011600780c */ /* 0x000fe20003f26070 */
[----:B------:R-:W-:Y:S01]  /*20c40*/  IMAD R7, R8, 0x7effffff, RZ ;  /* 0x7effffff08077824 */ /* 0x000fe200078e02ff */
[----:B------:R-:W-:-:S03]  /*20c50*/  @P0 IADD3 R16, PT, PT, R16, -0x7f000001, RZ ;  /* 0x80ffffff10100810 */ /* 0x000fc60007ffe0ff */
[----:B------:R-:W-:Y:S01]  /*20c60*/  IMAD.HI.U32 R18, R7, 0x7f000001, R8 ;  /* 0x7f00000107127827 */ /* 0x000fe200078e0008 */
[----:B------:R-:W-:-:S04]  /*20c70*/  @P4 IADD3 R28, PT, PT, R28, -0x7f000001, RZ ;  /* 0x80ffffff1c1c4810 */ /* 0x000fc80007ffe0ff */
[----:B------:R-:W-:Y:S01]  /*20c80*/  ISETP.GE.U32.AND P0, PT, R18, 0x7f000001, PT ;  /* 0x7f0000011200780c */ /* 0x000fe20003f06070 */
[----:B------:R-:W-:Y:S01]  /*20c90*/  IMAD.WIDE.U32 R6, R20, 0x5fffffa, RZ ;  /* 0x05fffffa14067825 */ /* 0x000fe200078e00ff */
[----:B------:R-:W-:Y:S02]  /*20ca0*/  @P3 IADD3 R37, PT, PT, R37, -0x7f000001, RZ ;  /* 0x80ffffff25253810 */ /* 0x000fe40007ffe0ff */
[----:B------:R-:W-:Y:S02]  /*20cb0*/  @P2 IADD3 R2, PT, PT, R2, -0x7f000001, RZ ;  /* 0x80ffffff02022810 */ /* 0x000fe40007ffe0ff */
[----:B------:R-:W-:Y:S01]  /*20cc0*/  @P5 IADD3 R27, PT, PT, R27, -0x7f000001, RZ ;  /* 0x80ffffff1b1b5810 */ /* 0x000fe20007ffe0ff */
[----:B------:R-:W-:Y:S01]  /*20cd0*/  IMAD R21, R16, 0x6, RZ ;  /* 0x0000000610157824 */ /* 0x000fe200078e02ff */
[----:B------:R-:W-:Y:S01]  /*20ce0*/  @P1 IADD3 R22, PT, PT, R22, -0x7f000001, RZ ;  /* 0x80ffffff16161810 */ /* 0x000fe20007ffe0ff */
[----:B------:R-:W-:-:S04]  /*20cf0*/  IMAD.WIDE.U32 R8, R16, 0x5fffffa, RZ ;  /* 0x05fffffa10087825 */ /* 0x000fc800078e00ff */
[----:B------:R-:W-:-:S04]  /*20d00*/  IMAD.WIDE.U32 R16, R28, 0x5fffffa, RZ ;  /* 0x05fffffa1c107825 */ /* 0x000fc800078e00ff */
        /* <DEDUP_REMOVED lines=55> */
[----:B------:R2:W-:Y:S04]  /*21080*/  STL [R1+0x11c], R0 ;  /* 0x00011c0001007387 */ /* 0x0005e80000100800 */
[----:B------:R-:W3:Y:S04]  /*21090*/  LD.E R9, desc[UR14][R14.64+0x160] ;  /* 0x0001600e0e097980 */ /* 0x000ee8000c101900 */
[----:B------:R-:W4:Y:S04]  /*210a0*/  LD.E R10, desc[UR14][R14.64+0x164] ;  /* 0x0001640e0e0a7980 */ /* 0x000f28000c101900 */
[----:B------:R-:W4:Y:S04]  /*210b0*/  LD.E R8, desc[UR14][R14.64+0x168] ;  /* 0x0001680e0e087980 */ /* 0x000f28000c101900 */
[----:B------:R1:W4:Y:S01]  /*210c0*/  LD.E R7, desc[UR14][R14.64+0x16c] ;  /* 0x00016c0e0e077980 */ /* 0x000322000c101900 */
[----:B------:R-:W-:-:S02]  /*210d0*/  IADD3 R5, PT, PT, R60, UR7, RZ ;  /* 0x000000073c057c10 */ /* 0x000fc4000fffe0ff */
[----:B------:R-:W-:Y:S02]  /*210e0*/  IADD3 R4, PT, PT, R61, UR8, RZ ;  /* 0x000000083d047c10 */ /* 0x000fe4000fffe0ff */
[----:B------:R-:W-:Y:S01]  /*210f0*/  IADD3 R59, PT, PT, R59, UR6, RZ ;  /* 0x000000063b3b7c10 */ /* 0x000fe2000fffe0ff */
[----:B0-----:R-:W4:Y:S01]  /*21100*/  LDL R6, [R1+0x114] ;  /* 0x0001140001067983 */ /* 0x001f220000100800 */
[----:B------:R-:W-:-:S03]  /*21110*/  ISETP.GE.U32.AND P1, PT, R5, 0x7f000001, PT ;  /* 0x7f0000010500780c */ /* 0x000fc60003f26070 */
[----:B-1----:R-:W4:Y:S04]  /*21120*/  LDL R2, [R1+0x118] ;  /* 0x0001180001027983 */ /* 0x002f280000100800 */
[----:B------:R-:W4:Y:S04]  /*21130*/  LDL R15, [R1+0x110] ;  /* 0x00011000010f7983 */ /* 0x000f280000100800 */
[----:B--2---:R-:W2:Y:S01]  /*21140*/  LDL R0, [R1+0x11c] ;  /* 0x00011c0001007983 */ /* 0x004ea20000100800 */
[----:B------:R-:W-:Y:S01]  /*21150*/  ISETP.GE.U32.AND P2, PT, R4, 0x7f000001, PT ;  /* 0x7f0000010400780c */ /* 0x000fe20003f46070 */
[----:B------:R-:W-:Y:S01]  /*21160*/  IADD3 R67, PT, PT, R67, UR9, RZ ;  /* 0x0000000943437c10 */ /* 0x000fe2000fffe0ff */
[----:B------:R-:W-:Y:S01]  /*21170*/  ISETP.GE.U32.AND P0, PT, R59, 0x7f000001, PT ;  /* 0x7f0000013b00780c */ /* 0x000fe20003f06070 */
[----:B------:R-:W-:-:S03]  /*21180*/  @P1 IADD3 R5, PT, PT, R5, -0x7f000001, RZ ;  /* 0x80ffffff05051810 */ /* 0x000fc60007ffe0ff */
[----:B------:R-:W-:Y:S01]  /*21190*/  ISETP.GE.U32.AND P1, PT, R67, 0x7f000001, PT ;  /* 0x7f0000014300780c */ /* 0x000fe20003f26070 */
[----:B------:R-:W-:-:S06]  /*211a0*/  IADD3 R68, PT, PT, R68, R5, RZ ;  /* 0x0000000544447210 */ /* 0x000fcc0007ffe0ff */
[----:B------:R-:W-:Y:S01]  /*211b0*/  @P2 IADD3 R4, PT, PT, R4, -0x7f000001, RZ ;  /* 0x80ffffff04042810 */ /* 0x000fe20007ffe0ff */
[----:B------:R-:W-:Y:S01]  /*211c0*/  ISETP.GE.U32.AND P2, PT, R68, 0x7f000001, PT ;  /* 0x7f0000014400780c */ /* 0x000fe20003f46070 */
[----:B------:R-:W-:Y:S02]  /*211d0*/  @P0 IADD3 R59, PT, PT, R59, -0x7f000001, RZ ;  /* 0x80ffffff3b3b0810 */ /* 0x000fe40007ffe0ff */
[----:B------:R-:W-:Y:S02]  /*211e0*/  IADD3 R69, PT, PT, R69, R4, RZ ;  /* 0x0000000445457210 */ /* 0x000fe40007ffe0ff */
[----:B------:R-:W-:Y:S02]  /*211f0*/  @P1 IADD3 R67, PT, PT, R67, -0x7f000001, RZ ;  /* 0x80ffffff43431810 */ /* 0x000fe40007ffe0ff */
[----:B------:R-:W-:Y:S01]  /*21200*/  IADD3 R62, PT, PT, R62, R59, RZ ;  /* 0x0000003b3e3e7210 */ /* 0x000fe20007ffe0ff */
[----:B------:R-:W2:Y:S01]  /*21210*/  LDL.64 R4, [R1+0x100] ;  /* 0x0001000001047983 */ /* 0x000ea20000100a00 */
[----:B------:R-:W-:Y:S01]  /*21220*/  ISETP.GE.U32.AND P1, PT, R69, 0x7f000001, PT ;  /* 0x7f0000014500780c */ /* 0x000fe20003f26070 */
[----:B------:R-:W-:-:S02]  /*21230*/  IADD3 R70, PT, PT, R70, R67, RZ ;  /* 0x0000004346467210 */ /* 0x000fc40007ffe0ff */
[----:B------:R-:W-:Y:S01]  /*21240*/  ISETP.GE.U32.AND P0, PT, R62, 0x7f000001, PT ;  /* 0x7f0000013e00780c */ /* 0x000fe20003f06070 */
[----:B------:R-:W-:Y:S02]  /*21250*/  @P2 IADD3 R68, PT, PT, R68, -0x7f000001, RZ ;  /* 0x80ffffff44442810 */ /* 0x000fe40007ffe0ff */
[----:B------:R-:W-:Y:S02]  /*21260*/  ISETP.GE.U32.AND P3, PT, R70, 0x7f000001, PT ;  /* 0x7f0000014600780c */ /* 0x000fe40003f66070 */
[----:B------:R-:W-:-:S05]  /*21270*/  IADD3 R68, PT, PT, R71, R68, RZ ;  /* 0x0000004447447210 */ /* 0x000fca0007ffe0ff */
[----:B------:R-:W-:Y:S01]  /*21280*/  @P1 IADD3 R69, PT, PT, R69, -0x7f000001, RZ ;  /* 0x80ffffff45451810 */ /* 0x000fe20007ffe0ff */
[----:B------:R-:W-:Y:S02]  /*21290*/  ISETP.GE.U32.AND P1, PT, R68, 0x7f000001, PT ;  /* 0x7f0000014400780c */ /* 0x000fe40003f26070 */
[----:B------:R-:W-:-:S03]  /*212a0*/  @P0 IADD3 R62, PT, PT, R62, -0x7f000001, RZ ;  /* 0x80ffffff3e3e0810 */ /* 0x000fc60007ffe0ff */
[----:B------:R-:W-:Y:S02]  /*212b0*/  @P3 IADD3 R70, PT, PT, R70, -0x7f000001, RZ ;  /* 0x80ffffff46463810 */ /* 0x000fe40007ffe0ff */
[----:B------:R-:W-:Y:S02]  /*212c0*/  IADD3 R63, PT, PT, R63, R62, RZ ;  /* 0x0000003e3f3f7210 */ /* 0x000fe40007ffe0ff */
[----:B------:R-:W-:Y:S02]  /*212d0*/  IADD3 R69, PT, PT, R72, R69, RZ ;  /* 0x0000004548457210 */ /* 0x000fe40007ffe0ff */
[----:B------:R-:W-:Y:S01]  /*212e0*/  IADD3 R70, PT, PT, R73, R70, RZ ;  /* 0x0000004649467210 */ /* 0x000fe20007ffe0ff */
[----:B------:R-:W-:Y:S02]  /*212f0*/  ISETP.GE.U32.AND P0, PT, R63, 0x7f000001, PT ;  /* 0x7f0000013f00780c */ /* 0x000fe40003f06070 */
[----:B------:R-:W-:Y:S01]  /*21300*/  ISETP.GE.U32.AND P2, PT, R69, 0x7f000001, PT ;  /* 0x7f0000014500780c */ /* 0x000fe20003f46070 */
[----:B------:R-:W-:Y:S01]  /*21310*/  @P1 IADD3 R68, PT, PT, R68, -0x7f000001, RZ ;  /* 0x80ffffff44441810 */ /* 0x000fe20007ffe0ff */
[----:B------:R-:W-:-:S03]  /*21320*/  ISETP.GE.U32.AND P3, PT, R70, 0x7f000001, PT ;  /* 0x7f0000014600780c */ /* 0x000fc60003f66070 */
[----:B------:R-:W-:-:S05]  /*21330*/  IADD3 R68, PT, PT, R75, R68, RZ ;  /* 0x000000444b447210 */ /* 0x000fca0007ffe0ff */
[----:B------:R-:W-:Y:S01]  /*21340*/  ISETP.GE.U32.AND P6, PT, R68, 0x7f000001, PT ;  /* 0x7f0000014400780c */ /* 0x000fe20003fc6070 */
[----:B------:R-:W-:Y:S01]  /*21350*/  @P0 IADD3 R63, PT, PT, R63, -0x7f000001, RZ ;  /* 0x80ffffff3f3f0810 */ /* 0x000fe20007ffe0ff */
[----:B------:R-:W-:Y:S01]  /*21360*/  ISETP.GE.U32.AND P0, PT, R78, R55, PT ;  /* 0x000000374e00720c */ /* 0x000fe20003f06070 */
[----:B------:R-:W-:Y:S02]  /*21370*/  @P2 IADD3 R69, PT, PT, R69, -0x7f000001, RZ ;  /* 0x80ffffff45452810 */ /* 0x000fe40007ffe0ff */
[----:B------:R-:W-:Y:S02]  /*21380*/  @P3 IADD3 R70, PT, PT, R70, -0x7f000001, RZ ;  /* 0x80ffffff46463810 */ /* 0x000fe40007ffe0ff */
[----:B------:R-:W-:Y:S02]  /*21390*/  IADD3 R63, PT, PT, R74, R63, RZ ;  /* 0x0000003f4a3f7210 */ /* 0x000fe40007ffe0ff */
[----:B------:R-:W-:Y:S02]  /*213a0*/  IADD3 R13, PT, PT, -R55, R78, RZ ;  /* 0x0000004e370d7210 */ /* 0x000fe40007ffe1ff */
[----:B------:R-:W-:-:S02]  /*213b0*/  IADD3 R69, PT, PT, R76, R69, RZ ;  /* 0x000000454c457210 */ /* 0x000fc40007ffe0ff */
[----:B------:R-:W-:Y:S01]  /*213c0*/  IADD3 R70, PT, PT, R77, R70, RZ ;  /* 0x000000464d467210 */ /* 0x000fe20007ffe0ff */
[----:B------:R-:W-:Y:S01]  /*213d0*/  ISETP.GE.U32.AND P1, PT, R66, R43, PT ;  /* 0x0000002b4200720c */ /* 0x000fe20003f26070 */
[----:B------:R-:W-:Y:S01]  /*213e0*/  ISETP.GE.U32.AND P5, PT, R63, 0x7f000001, PT ;  /* 0x7f0000013f00780c */ /* 0x000fe20003fa6070 */
[----:B------:R-:W-:Y:S01]  /*213f0*/  @P6 IADD3 R68, PT, PT, R68, -0x7f000001, RZ ;  /* 0x80ffffff44446810 */ /* 0x000fe20007ffe0ff */
[----:B------:R-:W-:Y:S01]  /*21400*/  ISETP.GE.U32.AND P2, PT, R79, R56, PT ;  /* 0x000000384f00720c */ /* 0x000fe20003f46070 */
[----:B------:R-:W-:Y:S01]  /*21410*/  ISETP.GE.U32.AND P3, PT, R80, R57, PT ;  /* 0x000000395000720c */ /* 0x000fe20003f66070 */
[----:B------:R-:W-:Y:S01]  /*21420*/  ISETP.GE.U32.AND P4, PT, R69, 0x7f000001, PT ;  /* 0x7f0000014500780c */ /* 0x000fe20003f86070 */
[----:B------:R-:W-:Y:S01]  /*21430*/  ISETP.GE.U32.AND P6, PT, R70, 0x7f000001, PT ;  /* 0x7f0000014600780c */ /* 0x000fe20003fc6070 */
[----:B------:R-:W-:Y:S02]  /*21440*/  @!P0 IADD3 R13, PT, PT, R13, 0x7f000001, RZ ;  /* 0x7f0000010d0d8810 */ /* 0x000fe40007ffe0ff */
[----:B------:R-:W-:-:S02]  /*21450*/  IADD3 R66, PT, PT, -R43, R66, RZ ;  /* 0x000000422b427210 */ /* 0x000fc40007ffe1ff */
[----:B------:R-:W-:Y:S02]  /*21460*/  IADD3 R12, PT, PT, -R56, R79, RZ ;  /* 0x0000004f380c7210 */ /* 0x000fe40007ffe1ff */
[----:B------:R-:W-:Y:S01]  /*21470*/  IADD3 R17, PT, PT, -R57, R80, RZ ;  /* 0x0000005039117210 */ /* 0x000fe20007ffe1ff */
[----:B------:R-:W-:Y:S01]  /*21480*/  ISETP.GE.U32.AND P0, PT, R13, R68, PT ;  /* 0x000000440d00720c */ /* 0x000fe20003f06070 */
[----:B------:R-:W-:Y:S02]  /*21490*/  @!P1 IADD3 R66, PT, PT, R66, 0x7f000001, RZ ;  /* 0x7f00000142429810 */ /* 0x000fe40007ffe0ff */
[----:B------:R-:W-:Y:S02]  /*214a0*/  @P5 IADD3 R63, PT, PT, R63, -0x7f000001, RZ ;  /* 0x80ffffff3f3f5810 */ /* 0x000fe40007ffe0ff */
[----:B------:R-:W-:Y:S02]  /*214b0*/  IADD3 R68, PT, PT, -R68, R13, RZ ;  /* 0x0000000d44447210 */ /* 0x000fe40007ffe1ff */
[----:B------:R-:W-:-:S02]  /*214c0*/  @!P2 IADD3 R12, PT, PT, R12, 0x7f000001, RZ ;  /* 0x7f0000010c0ca810 */ /* 0x000fc40007ffe0ff */
[----:B------:R-:W-:Y:S02]  /*214d0*/  @!P3 IADD3 R17, PT, PT, R17, 0x7f000001, RZ ;  /* 0x7f0000011111b810 */ /* 0x000fe40007ffe0ff */
[----:B------:R-:W-:Y:S02]  /*214e0*/  @P4 IADD3 R69, PT, PT, R69, -0x7f000001, RZ ;  /* 0x80ffffff45454810 */ /* 0x000fe40007ffe0ff */
[----:B------:R-:W-:Y:S01]  /*214f0*/  @P6 IADD3 R70, PT, PT, R70, -0x7f000001, RZ ;  /* 0x80ffffff46466810 */ /* 0x000fe20007ffe0ff */
[----:B------:R-:W-:Y:S02]  /*21500*/  ISETP.GE.U32.AND P1, PT, R66, R63, PT ;  /* 0x0000003f4200720c */ /* 0x000fe40003f26070 */
[----:B------:R-:W-:Y:S02]  /*21510*/  ISETP.GE.U32.AND P2, PT, R12, R69, PT ;  /* 0x000000450c00720c */ /* 0x000fe40003f46070 */
[----:B------:R-:W-:Y:S01]  /*21520*/  ISETP.GE.U32.AND P3, PT, R17, R70, PT ;  /* 0x000000461100720c */ /* 0x000fe20003f66070 */
[----:B------:R-:W-:-:S02]  /*21530*/  @!P0 IADD3 R68, PT, PT, R68, 0x7f000001, RZ ;  /* 0x7f00000144448810 */ /* 0x000fc40007ffe0ff */
[----:B------:R-:W-:Y:S02]  /*21540*/  IADD3 R16, PT, PT, -R69, R12, RZ ;  /* 0x0000000c45107210 */ /* 0x000fe40007ffe1ff */
[----:B------:R-:W-:Y:S02]  /*21550*/  IADD3 R66, PT, PT, -R63, R66, RZ ;  /* 0x000000423f427210 */ /* 0x000fe40007ffe1ff */
[----:B------:R-:W-:Y:S01]  /*21560*/  IADD3 R18, PT, PT, -R70, R17, RZ ;  /* 0x0000001146127210 */ /* 0x000fe20007ffe1ff */
[----:B------:R-:W-:Y:S01]  /*21570*/  IMAD.WIDE.U32 R12, R68, R11, RZ ;  /* 0x0000000b440c7225 */ /* 0x000fe200078e00ff */
[----:B------:R-:W-:-:S03]  /*21580*/  @!P1 IADD3 R66, PT, PT, R66, 0x7f000001, RZ ;  /* 0x7f00000142429810 */ /* 0x000fc60007ffe0ff */
[----:B------:R-:W-:Y:S01]  /*21590*/  IMAD R17, R12, 0x7effffff, RZ ;  /* 0x7effffff0c117824 */ /* 0x000fe200078e02ff */
[----:B------:R-:W-:Y:S02]  /*215a0*/  @!P2 IADD3 R16, PT, PT, R16, 0x7f000001, RZ ;  /* 0x7f0000011010a810 */ /* 0x000fe40007ffe0ff */
[----:B------:R-:W-:Y:S01]  /*215b0*/  @!P3 IADD3 R18, PT, PT, R18, 0x7f000001, RZ ;  /* 0x7f0000011212b810 */ /* 0x000fe20007ffe0ff */
[----:B------:R-:W-:-:S04]  /*215c0*/  IMAD.HI.U32 R24, R17, 0x7f000001, R12 ;  /* 0x7f00000111187827 */ /* 0x000fc800078e000c */
[----:B------:R-:W-:-:S04]  /*215d0*/  IMAD.WIDE.U32 R12, R66, R11, RZ ;  /* 0x0000000b420c7225 */ /* 0x000fc800078e00ff */
[----:B------:R-:W-:-:S04]  /*215e0*/  IMAD.WIDE.U32 R16, R16, R11, RZ ;  /* 0x0000000b10107225 */ /* 0x000fc800078e00ff */
[----:B------:R-:W-:Y:S01]  /*215f0*/  IMAD.WIDE.U32 R18, R18, R11, RZ ;  /* 0x0000000b12127225 */ /* 0x000fe200078e00ff */
[----:B------:R-:W-:-:S03]  /*21600*/  ISETP.GE.U32.AND P1, PT, R24, 0x7f000001, PT ;  /* 0x7f0000011800780c */ /* 0x000fc60003f26070 */
[----:B------:R-:W-:Y:S02]  /*21610*/  IMAD R11, R12, 0x7effffff, RZ ;  /* 0x7effffff0c0b7824 */ /* 0x000fe400078e02ff */
[----:B------:R-:W-:Y:S02]  /*21620*/  IMAD R21, R16, 0x7effffff, RZ ;  /* 0x7effffff10157824 */ /* 0x000fe400078e02ff */
[----:B------:R-:W-:Y:S02]  /*21630*/  IMAD R23, R18, 0x7effffff, RZ ;  /* 0x7effffff12177824 */ /* 0x000fe400078e02ff */
[----:B------:R-:W-:-:S04]  /*21640*/  IMAD.HI.U32 R22, R11, 0x7f000001, R12 ;  /* 0x7f0000010b167827 */ /* 0x000fc800078e000c */
        /* <DEDUP_REMOVED lines=9> */
[----:B---3--:R-:W-:-:S04]  /*216e0*/  IMAD.WIDE.U32 R16, R9, R24, RZ ;  /* 0x0000001809107225 */ /* 0x008fc800078e00ff */
[----:B------:R-:W-:Y:S02]  /*216f0*/  IMAD R11, R16, 0x7effffff, RZ ;  /* 0x7effffff100b7824 */ /* 0x000fe400078e02ff */
[----:B------:R-:W-:-:S04]  /*21700*/  IMAD.WIDE.U32 R12, R9, R22, RZ ;  /* 0x00000016090c7225 */ /* 0x000fc800078e00ff */
[----:B------:R-:W-:-:S04]  /*21710*/  IMAD.HI.U32 R14, R11, 0x7f000001, R16 ;  /* 0x7f0000010b0e7827 */ /* 0x000fc800078e0010 */
[----:B------:R-:W-:-:S04]  /*21720*/  IMAD.WIDE.U32 R18, R9, R25, RZ ;  /* 0x0000001909127225 */ /* 0x000fc800078e00ff */
[----:B------:R-:W-:-:S04]  /*21730*/  IMAD.WIDE.U32 R16, R9, R26, RZ ;  /* 0x0000001a09107225 */ /* 0x000fc800078e00ff */
[----:B------:R-:W-:Y:S02]  /*21740*/  IMAD R9, R12, 0x7effffff, RZ ;  /* 0x7effffff0c097824 */ /* 0x000fe400078e02ff */
[----:B----4-:R-:W-:-:S04]  /*21750*/  IMAD.WIDE.U32 R20, R10, R26, RZ ;  /* 0x0000001a0a147225 */ /* 0x010fc800078e00ff */
[----:B------:R-:W-:-:S04]  /*21760*/  IMAD.HI.U32 R27, R9, 0x7f000001, R12 ;  /* 0x7f000001091b7827 */ /* 0x000fc800078e000c */
[----:B------:R-:W-:Y:S02]  /*21770*/  IMAD R11, R18, 0x7effffff, RZ ;  /* 0x7effffff120b7824 */ /* 0x000fe400078e02ff */
[----:B------:R-:W-:Y:S02]  /*21780*/  IMAD R9, R20, 0x7effffff, RZ ;  /* 0x7effffff14097824 */ /* 0x000fe400078e02ff */
        /* <DEDUP_REMOVED lines=8> */
[----:B------:R-:W-:Y:S01]  /*21810*/  IMAD R9, R12, 0x7effffff, RZ ;  /* 0x7effffff0c097824 */ /* 0x000fe200078e02ff */
[----:B------:R-:W-:Y:S01]  /*21820*/  ISETP.GE.U32.AND P0, PT, R27, 0x7f000001, PT ;  /* 0x7f0000011b00780c */ /* 0x000fe20003f06070 */
[----:B------:R-:W-:-:S04]  /*21830*/  IMAD.WIDE.U32 R10, R10, R25, RZ ;  /* 0x000000190a0a7225 */ /* 0x000fc800078e00ff */
[----:B------:R-:W-:Y:S02]  /*21840*/  IMAD R21, R16, 0x7effffff, RZ ;  /* 0x7effffff10157824 */ /* 0x000fe400078e02ff */
[----:B------:R-:W-:Y:S01]  /*21850*/  IMAD.HI.U32 R31, R9, 0x7f000001, R12 ;  /* 0x7f000001091f7827 */ /* 0x000fe200078e000c */
[----:B------:R-:W-:Y:S01]  /*21860*/  ISETP.GE.U32.AND P4, PT, R29, 0x7f000001, PT ;  /* 0x7f0000011d00780c */ /* 0x000fe20003f86070 */
[----:B------:R-:W-:Y:S02]  /*21870*/  @P6 IADD3 R30, PT, PT, R30, -0x7f000001, RZ ;  /* 0x80ffffff1e1e6810 */ /* 0x000fe40007ffe0ff */
[----:B------:R-:W-:Y:S01]  /*21880*/  @P5 IADD3 R28, PT, PT, R28, -0x7f000001, RZ ;  /* 0x80ffffff1c1c5810 */ /* 0x000fe20007ffe0ff */
[----:B------:R-:W-:Y:S02]  /*21890*/  IMAD R23, R10, 0x7effffff, RZ ;  /* 0x7effffff0a177824 */ /* 0x000fe400078e02ff */
[----:B------:R-:W-:Y:S01]  /*218a0*/  IMAD.HI.U32 R17, R21, 0x7f000001, R16 ;  /* 0x7f00000115117827 */ /* 0x000fe200078e0010 */
[----:B------:R-:W-:Y:S01]  /*218b0*/  ISETP.GE.U32.AND P1, PT, R31, 0x7f000001, PT ;  /* 0x7f0000011f00780c */ /* 0x000fe20003f26070 */
[----:B------:R-:W-:Y:S01]  /*218c0*/  ISETP.GE.U32.AND P3, PT, R14, 0x7f000001, PT ;  /* 0x7f0000010e00780c */ /* 0x000fe20003f66070 */
[----:B------:R-:W-:Y:S01]  /*218d0*/  ISETP.GE.U32.AND P6, PT, R28, 0x7f000001, PT ;  /* 0x7f0000011c00780c */ /* 0x000fe20003fc6070 */
[----:B------:R-:W-:Y:S01]  /*218e0*/  IMAD.HI.U32 R20, R23, 0x7f000001, R10 ;  /* 0x7f00000117147827 */ /* 0x000fe200078e000a */
[----:B------:R-:W-:-:S03]  /*218f0*/  ISETP.GE.U32.AND P2, PT, R17, 0x7f000001, PT ;  /* 0x7f0000011100780c */ /* 0x000fc60003f46070 */
[----:B------:R-:W-:-:S04]  /*21900*/  IMAD.WIDE.U32 R10, R30, 0x5fffffa, RZ ;  /* 0x05fffffa1e0a7825 */ /* 0x000fc800078e00ff */
[----:B------:R-:W-:Y:S01]  /*21910*/  IMAD.WIDE.U32 R18, R8, R25, RZ ;  /* 0x0000001908127225 */ /* 0x000fe200078e00ff */
[----:B------:R-:W-:-:S03]  /*21920*/  @P0 IADD3 R27, PT, PT, R27, -0x7f000001, RZ ;  /* 0x80ffffff1b1b0810 */ /* 0x000fc60007ffe0ff */
[----:B------:R-:W-:Y:S02]  /*21930*/  IMAD R9, R30, 0x6, RZ ;  /* 0x000000061e097824 */ /* 0x000fe400078e02ff */
[----:B------:R-:W-:Y:S02]  /*21940*/  IMAD R13, R18, 0x7effffff, RZ ;  /* 0x7effffff120d7824 */ /* 0x000fe400078e02ff */
[----:B------:R-:W-:Y:S01]  /*21950*/  IMAD.HI.U32 R30, R9, 0x7f000001, R10 ;  /* 0x7f000001091e7827 */ /* 0x000fe200078e000a */
[----:B------:R-:W-:Y:S02]  /*21960*/  @P4 IADD3 R29, PT, PT, R29, -0x7f000001, RZ ;  /* 0x80ffffff1d1d4810 */ /* 0x000fe40007ffe0ff */
[----:B------:R-:W-:Y:S01]  /*21970*/  @P1 IADD3 R31, PT, PT, R31, -0x7f000001, RZ ;  /* 0x80ffffff1f1f1810 */ /* 0x000fe20007ffe0ff */
[----:B------:R-:W-:Y:S01]  /*21980*/  ISETP.GE.U32.AND P0, PT, R27, 0x7f000001, PT ;  /* 0x7f0000011b00780c */ /* 0x000fe20003f06070 */
[----:B------:R-:W-:Y:S01]  /*21990*/  IMAD.HI.U32 R23, R13, 0x7f000001, R18 ;  /* 0x7f0000010d177827 */ /* 0x000fe200078e0012 */
[----:B------:R-:W-:Y:S01]  /*219a0*/  ISETP.GE.U32.AND P1, PT, R30, 0x7f000001, PT ;  /* 0x7f0000011e00780c */ /* 0x000fe20003f26070 */
[----:B------:R-:W-:-:S02]  /*219b0*/  @P3 IADD3 R14, PT, PT, R14, -0x7f000001, RZ ;  /* 0x80ffffff0e0e3810 */ /* 0x000fc40007ffe0ff */
[----:B------:R-:W-:Y:S01]  /*219c0*/  IMAD.WIDE.U32 R12, R8, R26, RZ ;  /* 0x0000001a080c7225 */ /* 0x000fe200078e00ff */
[----:B------:R-:W-:Y:S01]  /*219d0*/  ISETP.GE.U32.AND P3, PT, R20, 0x7f000001, PT ;  /* 0x7f0000011400780c */ /* 0x000fe20003f66070 */
[----:B------:R-:W-:Y:S01]  /*219e0*/  ISETP.GE.U32.AND P5, PT, R29, 0x7f000001, PT ;  /* 0x7f0000011d00780c */ /* 0x000fe20003fa6070 */
[----:B------:R-:W-:Y:S02]  /*219f0*/  @P2 IADD3 R17, PT, PT, R17, -0x7f000001, RZ ;  /* 0x80ffffff11112810 */ /* 0x000fe40007ffe0ff */
[----:B------:R-:W-:Y:S01]  /*21a00*/  @P6 IADD3 R28, PT, PT, R28, -0x7f000001, RZ ;  /* 0x80ffffff1c1c6810 */ /* 0x000fe20007ffe0ff */
[----:B------:R-:W-:Y:S01]  /*21a10*/  ISETP.GE.U32.AND P2, PT, R23, 0x7f000001, PT ;  /* 0x7f0000011700780c */ /* 0x000fe20003f46070 */
[----:B------:R-:W-:Y:S02]  /*21a20*/  IMAD R19, R12, 0x7effffff, RZ ;  /* 0x7effffff0c137824 */ /* 0x000fe400078e02ff */
[----:B------:R-:W-:Y:S02]  /*21a30*/  IADD3 R16, PT, PT, R28, R17, RZ ;  /* 0x000000111c107210 */ /* 0x000fe40007ffe0ff */
[----:B------:R-:W-:Y:S01]  /*21a40*/  IMAD.HI.U32 R28, R19, 0x7f000001, R12 ;  /* 0x7f000001131c7827 */ /* 0x000fe200078e000c */
[----:B------:R-:W-:-:S02]  /*21a50*/  @P0 IADD3 R27, PT, PT, R27, -0x7f000001, RZ ;  /* 0x80ffffff1b1b0810 */ /* 0x000fc40007ffe0ff */
[----:B------:R-:W-:Y:S01]  /*21a60*/  @P1 IADD3 R30, PT, PT, R30, -0x7f000001, RZ ;  /* 0x80ffffff1e1e1810 */ /* 0x000fe20007ffe0ff */
[----:B------:R-:W-:Y:S01]  /*21a70*/  IMAD.WIDE.U32 R10, R8, R22, RZ ;  /* 0x00000016080a7225 */ /* 0x000fe200078e00ff */
[----:B------:R-:W-:Y:S01]  /*21a80*/  ISETP.GE.U32.AND P0, PT, R28, 0x7f000001, PT ;  /* 0x7f0000011c00780c */ /* 0x000fe20003f06070 */
[----:B------:R-:W-:Y:S02]  /*21a90*/  ISETP.GE.U32.AND P4, PT, R14, 0x7f000001, PT ;  /* 0x7f0000010e00780c */ /* 0x000fe40003f86070 */
[----:B------:R-:W-:Y:S01]  /*21aa0*/  IMAD.WIDE.U32 R8, R8, R24, RZ ;  /* 0x0000001808087225 */ /* 0x000fe200078e00ff */
[----:B------:R-:W-:Y:S02]  /*21ab0*/  @P3 IADD3 R20, PT, PT, R20, -0x7f000001, RZ ;  /* 0x80ffffff14143810 */ /* 0x000fe40007ffe0ff */
[----:B------:R-:W-:Y:S02]  /*21ac0*/  @P5 IADD3 R29, PT, PT, R29, -0x7f000001, RZ ;  /* 0x80ffffff1d1d5810 */ /* 0x000fe40007ffe0ff */
[----:B------:R-:W-:Y:S01]  /*21ad0*/  @P2 IADD3 R23, PT, PT, R23, -0x7f000001, RZ ;  /* 0x80ffffff17172810 */ /* 0x000fe20007ffe0ff */
[----:B------:R-:W-:Y:S01]  /*21ae0*/  IMAD R19, R10, 0x7effffff, RZ ;  /* 0x7effffff0a137824 */ /* 0x000fe200078e02ff */
[----:B------:R-:W-:Y:S01]  /*21af0*/  IADD3 R18, PT, PT, R27, R30, RZ ;  /* 0x0000001e1b127210 */ /* 0x000fe20007ffe0ff */
[----:B------:R-:W-:Y:S01]  /*21b00*/  IMAD R21, R8, 0x7effffff, RZ ;  /* 0x7effffff08157824 */ /* 0x000fe200078e02ff */
[----:B------:R-:W-:Y:S01]  /*21b10*/  IADD3 R17, PT, PT, R29, R20, RZ ;  /* 0x000000141d117210 */ /* 0x000fe20007ffe0ff */
[----:B------:R-:W-:-:S04]  /*21b20*/  IMAD.HI.U32 R27, R19, 0x7f000001, R10 ;  /* 0x7f000001131b7827 */ /* 0x000fc800078e000a */
[----:B------:R-:W-:-:S04]  /*21b30*/  IMAD.WIDE.U32 R10, R7, R24, RZ ;  /* 0x00000018070a7225 */ /* 0x000fc800078e00ff */
[----:B------:R-:W-:-:S04]  /*21b40*/  IMAD.WIDE.U32 R12, R23, 0x5fffffa, RZ ;  /* 0x05fffffa170c7825 */ /* 0x000fc800078e00ff */
[----:B------:R-:W-:-:S04]  /*21b50*/  IMAD.HI.U32 R20, R21, 0x7f000001, R8 ;  /* 0x7f00000115147827 */ /* 0x000fc800078e0008 */
[----:B------:R-:W-:Y:S01]  /*21b60*/  IMAD.WIDE.U32 R8, R7, R25, RZ ;  /* 0x0000001907087225 */ /* 0x000fe200078e00ff */
[----:B------:R-:W-:-:S03]  /*21b70*/  @P0 IADD3 R28, PT, PT, R28, -0x7f000001, RZ ;  /* 0x80ffffff1c1c0810 */ /* 0x000fc60007ffe0ff */
[----:B------:R-:W-:Y:S02]  /*21b80*/  IMAD R23, R23, 0x6, RZ ;  /* 0x0000000617177824 */ /* 0x000fe400078e02ff */
[----:B------:R-:W-:Y:S01]  /*21b90*/  IMAD R19, R10, 0x7effffff, RZ ;  /* 0x7effffff0a137824 */ /* 0x000fe200078e02ff */
[----:B------:R-:W-:Y:S01]  /*21ba0*/  @P4 IADD3 R14, PT, PT, R14, -0x7f000001, RZ ;  /* 0x80ffffff0e0e4810 */ /* 0x000fe20007ffe0ff */
[----:B------:R-:W-:Y:S01]  /*21bb0*/  IMAD R21, R8, 0x7effffff, RZ ;  /* 0x7effffff08157824 */ /* 0x000fe200078e02ff */
[----:B------:R-:W-:Y:S01]  /*21bc0*/  ISETP.GE.U32.AND P3, PT, R27, 0x7f000001, PT ;  /* 0x7f0000011b00780c */ /* 0x000fe20003f66070 */
[----:B------:R-:W-:Y:S01]  /*21bd0*/  IMAD.HI.U32 R23, R23, 0x7f000001, R12 ;  /* 0x7f00000117177827 */ /* 0x000fe200078e000c */
[----:B------:R-:W-:Y:S01]  /*21be0*/  ISETP.GE.U32.AND P2, PT, R16, 0x7f000001, PT ;  /* 0x7f0000011000780c */ /* 0x000fe20003f46070 */
[----:B------:R-:W-:Y:S02]  /*21bf0*/  ISETP.GE.U32.AND P4, PT, R20, 0x7f000001, PT ;  /* 0x7f0000011400780c */ /* 0x000fe40003f86070 */
[----:B------:R-:W-:-:S04]  /*21c00*/  IMAD.WIDE.U32 R12, R7, R26, RZ ;  /* 0x0000001a070c7225 */ /* 0x000fc800078e00ff */
[----:B------:R-:W-:Y:S01]  /*21c10*/  IMAD.HI.U32 R10, R19, 0x7f000001, R10 ;  /* 0x7f000001130a7827 */ /* 0x000fe200078e000a */
[----:B------:R-:W-:-:S03]  /*21c20*/  ISETP.GE.U32.AND P1, PT, R17, 0x7f000001, PT ;  /* 0x7f0000011100780c */ /* 0x000fc60003f26070 */
[----:B------:R-:W-:Y:S01]  /*21c30*/  IMAD.HI.U32 R24, R21, 0x7f000001, R8 ;  /* 0x7f00000115187827 */ /* 0x000fe200078e0008 */
[----:B------:R-:W-:-:S03]  /*21c40*/  ISETP.GE.U32.AND P0, PT, R10, 0x7f000001, PT ;  /* 0x7f0000010a00780c */ /* 0x000fc60003f06070 */
[----:B------:R-:W-:-:S04]  /*21c50*/  IMAD.WIDE.U32 R8, R28, 0x5fffffa, RZ ;  /* 0x05fffffa1c087825 */ /* 0x000fc800078e00ff */
[----:B------:R-:W-:Y:S02]  /*21c60*/  IMAD R19, R12, 0x7effffff, RZ ;  /* 0x7effffff0c137824 */ /* 0x000fe400078e02ff */
[----:B------:R-:W-:Y:S01]  /*21c70*/  IMAD R11, R28, 0x6, RZ ;  /* 0x000000061c0b7824 */ /* 0x000fe200078e02ff */
[----:B------:R-:W-:Y:S01]  /*21c80*/  IADD3 R14, PT, PT, R14, R31, RZ ;  /* 0x0000001f0e0e7210 */ /* 0x000fe20007ffe0ff */
[----:B------:R-:W-:Y:S01]  /*21c90*/  IMAD.HI.U32 R25, R19, 0x7f000001, R12 ;  /* 0x7f00000113197827 */ /* 0x000fe200078e000c */
[----:B------:R-:W-:-:S03]  /*21ca0*/  @P3 IADD3 R27, PT, PT, R27, -0x7f000001, RZ ;  /* 0x80ffffff1b1b3810 */ /* 0x000fc60007ffe0ff */
[----:B------:R-:W-:Y:S01]  /*21cb0*/  IMAD.HI.U32 R21, R11, 0x7f000001, R8 ;  /* 0x7f0000010b157827 */ /* 0x000fe200078e0008 */
[----:B------:R-:W-:Y:S01]  /*21cc0*/  @P2 IADD3 R16, PT, PT, R16, -0x7f000001, RZ ;  /* 0x80ffffff10102810 */ /* 0x000fe20007ffe0ff */
[----:B------:R-:W-:Y:S01]  /*21cd0*/  ISETP.GE.U32.AND P2, PT, R24, 0x7f000001, PT ;  /* 0x7f0000011800780c */ /* 0x000fe20003f46070 */
[----:B------:R-:W-:Y:S01]  /*21ce0*/  ISETP.GE.U32.AND P3, PT, R25, 0x7f000001, PT ;  /* 0x7f0000011900780c */ /* 0x000fe20003f66070 */
[----:B------:R-:W-:Y:S01]  /*21cf0*/  @P4 IADD3 R20, PT, PT, R20, -0x7f000001, RZ ;  /* 0x80ffffff14144810 */ /* 0x000fe20007ffe0ff */
[----:B------:R-:W-:Y:S01]  /*21d00*/  ISETP.GE.U32.AND P5, PT, R21, 0x7f000001, PT ;  /* 0x7f0000011500780c */ /* 0x000fe20003fa6070 */
[----:B------:R-:W-:Y:S01]  /*21d10*/  ISETP.GE.U32.AND P4, PT, R14, 0x7f000001, PT ;  /* 0x7f0000010e00780c */ /* 0x000fe20003f86070 */
[----:B------:R-:W-:Y:S01]  /*21d20*/  IMAD.WIDE.U32 R8, R7, R22, RZ ;  /* 0x0000001607087225 */ /* 0x000fe200078e00ff */
[----:B------:R-:W-:Y:S02]  /*21d30*/  @P1 IADD3 R17, PT, PT, R17, -0x7f000001, RZ ;  /* 0x80ffffff11111810 */ /* 0x000fe40007ffe0ff */
[----:B------:R-:W-:Y:S01]  /*21d40*/  @P0 IADD3 R10, PT, PT, R10, -0x7f000001, RZ ;  /* 0x80ffffff0a0a0810 */ /* 0x000fe20007ffe0ff */
[----:B------:R-:W-:Y:S01]  /*21d50*/  ISETP.GE.U32.AND P1, PT, R23, 0x7f000001, PT ;  /* 0x7f0000011700780c */ /* 0x000fe20003f26070 */
[----:B------:R-:W-:Y:S01]  /*21d60*/  IMAD R7, R8, 0x7effffff, RZ ;  /* 0x7effffff08077824 */ /* 0x000fe200078e02ff */
[----:B------:R-:W-:-:S03]  /*21d70*/  ISETP.GE.U32.AND P0, PT, R18, 0x7f000001, PT ;  /* 0x7f0000011200780c */ /* 0x000fc60003f06070 */
[----:B------:R-:W-:Y:S01]  /*21d80*/  IMAD.HI.U32 R22, R7, 0x7f000001, R8 ;  /* 0x7f00000107167827 */ /* 0x000fe200078e0008 */
[----:B------:R-:W-:Y:S02]  /*21d90*/  @P2 IADD3 R24, PT, PT, R24, -0x7f000001, RZ ;  /* 0x80ffffff18182810 */ /* 0x000fe40007ffe0ff */
[----:B------:R-:W-:Y:S02]  /*21da0*/  @P3 IADD3 R25, PT, PT, R25, -0x7f000001, RZ ;  /* 0x80ffffff19193810 */ /* 0x000fe40007ffe0ff */
[----:B------:R-:W-:Y:S02]  /*21db0*/  @P5 IADD3 R21, PT, PT, R21, -0x7f000001, RZ ;  /* 0x80ffffff15155810 */ /* 0x000fe40007ffe0ff */
[----:B------:R-:W-:Y:S01]  /*21dc0*/  @P4 IADD3 R14, PT, PT, R14, -0x7f000001, RZ ;  /* 0x80ffffff0e0e4810 */ /* 0x000fe20007ffe0ff */
[----:B------:R-:W-:Y:S01]  /*21dd0*/  ISETP.GE.U32.AND P2, PT, R22, 0x7f000001, PT ;  /* 0x7f0000011600780c */ /* 0x000fe20003f46070 */
[----:B------:R-:W-:Y:S01]  /*21de0*/  IADD3 R7, PT, PT, R17, R20, RZ ;  /* 0x0000001411077210 */ /* 0x000fe20007ffe0ff */
[----:B------:R-:W-:-:S02]  /*21df0*/  IMAD R17, R10, 0x6, RZ ;  /* 0x000000060a117824 */ /* 0x000fc400078e02ff */
[----:B------:R-:W-:Y:S01]  /*21e00*/  IMAD.WIDE.U32 R8, R10, 0x5fffffa, RZ ;  /* 0x05fffffa0a087825 */ /* 0x000fe200078e00ff */
[----:B------:R-:W-:Y:S02]  /*21e10*/  @P1 IADD3 R23, PT, PT, R23, -0x7f000001, RZ ;  /* 0x80ffffff17171810 */ /* 0x000fe40007ffe0ff */
[----:B------:R-:W-:Y:S02]  /*21e20*/  @P0 IADD3 R18, PT, PT, R18, -0x7f000001, RZ ;  /* 0x80ffffff12120810 */ /* 0x000fe40007ffe0ff */
[----:B------:R-:W-:Y:S01]  /*21e30*/  IADD3 R14, PT, PT, R14, R21, RZ ;  /* 0x000000150e0e7210 */ /* 0x000fe20007ffe0ff */
[----:B------:R-:W-:-:S04]  /*21e40*/  IMAD.WIDE.U32 R10, R24, 0x5fffffa, RZ ;  /* 0x05fffffa180a7825 */ /* 0x000fc800078e00ff */
[----:B------:R-:W-:-:S04]  /*21e50*/  IMAD.WIDE.U32 R12, R25, 0x5fffffa, RZ ;  /* 0x05fffffa190c7825 */ /* 0x000fc800078e00ff */
[----:B------:R-:W-:Y:S02]  /*21e60*/  IMAD R19, R24, 0x6, RZ ;  /* 0x0000000618137824 */ /* 0x000fe400078e02ff */
[----:B------:R-:W-:Y:S01]  /*21e70*/  IMAD R21, R25, 0x6, RZ ;  /* 0x0000000619157824 */ /* 0x000fe200078e02ff */
[----:B------:R-:W-:Y:S01]  /*21e80*/  IADD3 R16, PT, PT, R16, R27, RZ ;  /* 0x0000001b10107210 */ /* 0x000fe20007ffe0ff */
[----:B------:R-:W-:Y:S01]  /*21e90*/  IMAD.HI.U32 R17, R17, 0x7f000001, R8 ;  /* 0x7f00000111117827 */ /* 0x000fe200078e0008 */
[----:B------:R-:W-:-:S03]  /*21ea0*/  IADD3 R8, PT, PT, R18, R23, RZ ;  /* 0x0000001712087210 */ /* 0x000fc60007ffe0ff */
        /* <DEDUP_REMOVED lines=9> */
[----:B------:R-:W-:Y:S01]  /*21f40*/  ISETP.GE.U32.AND P1, PT, R7, 0x7f000001, PT ;  /* 0x7f0000010700780c */ /* 0x000fe20003f26070 */
[----:B------:R-:W3:Y:S04]  /*21f50*/  LDL.64 R20, [R1+0xb0] ;  /* 0x0000b00001147983 */ /* 0x000ee80000100a00 */
[----:B------:R-:W4:Y:S02]  /*21f60*/  LDL.64 R10, [R1+0xa8] ;  /* 0x0000a800010a7983 */ /* 0x000f240000100a00 */
[----:B------:R-:W-:-:S02]  /*21f70*/  @P4 IADD3 R17, PT, PT, R17, -0x7f000001, RZ ;  /* 0x80ffffff11114810 */ /* 0x000fc40007ffe0ff */
[----:B------:R-:W-:Y:S02]  /*21f80*/  @P5 IADD3 R9, PT, PT, R9, -0x7f000001, RZ ;  /* 0x80ffffff09095810 */ /* 0x000fe40007ffe0ff */
[----:B------:R-:W-:Y:S02]  /*21f90*/  @P3 IADD3 R14, PT, PT, R14, -0x7f000001, RZ ;  /* 0x80ffffff0e0e3810 */ /* 0x000fe40007ffe0ff */
[----:B------:R-:W-:Y:S02]  /*21fa0*/  @P2 IADD3 R8, PT, PT, R8, -0x7f000001, RZ ;  /* 0x80ffffff08082810 */ /* 0x000fe40007ffe0ff */
[----:B------:R-:W-:Y:S02]  /*21fb0*/  @P6 IADD3 R13, PT, PT, R13, -0x7f000001, RZ ;  /* 0x80ffffff0d0d6810 */ /* 0x000fe40007ffe0ff */
[----:B------:R-:W-:Y:S02]  /*21fc0*/  @P0 IADD3 R16, PT, PT, R16, -0x7f000001, RZ ;  /* 0x80ffffff10100810 */ /* 0x000fe40007ffe0ff */
[----:B------:R-:W-:-:S02]  /*21fd0*/  @P1 IADD3 R7, PT, PT, R7, -0x7f000001, RZ ;  /* 0x80ffffff07071810 */ /* 0x000fc40007ffe0ff */
[----:B------:R-:W-:Y:S02]  /*21fe0*/  IADD3 R9, PT, PT, R14, R9, RZ ;  /* 0x000000090e097210 */ /* 0x000fe40007ffe0ff */
[----:B------:R-:W-:Y:S02]  /*21ff0*/  IADD3 R8, PT, PT, R8, R17, RZ ;  /* 0x0000001108087210 */ /* 0x000fe40007ffe0ff */
[----:B------:R-:W-:Y:S02]  /*22000*/  IADD3 R13, PT, PT, R16, R13, RZ ;  /* 0x0000000d100d7210 */ /* 0x000fe40007ffe0ff */
[----:B------:R-:W-:Y:S01]  /*22010*/  IADD3 R7, PT, PT, R7, R22, RZ ;  /* 0x0000001607077210 */ /* 0x000fe20007ffe0ff */
        /* <DEDUP_REMOVED lines=11> */
[----:B--2---:R-:W-:Y:S01]  /*220d0*/  IADD3 R18, PT, PT, R7, R0, RZ ;  /* 0x0000000007127210 */ /* 0x004fe20007ffe0ff */
        /* <DEDUP_REMOVED lines=16> */
[----:B------:R-:W2:Y:S04]  /*221e0*/  LD.E R6, desc[UR14][R4.64+0x174] ;  /* 0x0001740e04067980 */ /* 0x000ea8000c101900 */
[----:B------:R-:W2:Y:S04]  /*221f0*/  LD.E R7, desc[UR14][R4.64+0x170] ;  /* 0x0001700e04077980 */ /* 0x000ea8000c101900 */
[----:B------:R-:W2:Y:S04]  /*22200*/  LD.E R2, desc[UR14][R4.64+0x178] ;  /* 0x0001780e04027980 */ /* 0x000ea8000c101900 */
[----:B------:R0:W2:Y:S04]  /*22210*/  LD.E R0, desc[UR14][R4.64+0x17c] ;  /* 0x00017c0e04007980 */ /* 0x0000a8000c101900 */
[----:B------:R-:W2:Y:S04]  /*22220*/  LDL R13, [R1+0x114] ;  /* 0x00011400010d7983 */ /* 0x000ea80000100800 */
[----:B------:R-:W2:Y:S04]  /*22230*/  LDL R9, [R1+0x110] ;  /* 0x0001100001097983 */ /* 0x000ea80000100800 */
[----:B------:R-:W2:Y:S01]  /*22240*/  LDL R8, [R1+0x118] ;  /* 0x0001180001087983 */ /* 0x000ea20000100800 */
[----:B------:R-:W0:Y:S01]  /*22250*/  S2UR UR6, SR_CTAID.X ;  /* 0x00000000000679c3 */ /* 0x000e220000002500 */
[CC--:B---3--:R-:W-:Y:S01]  /*22260*/  ISETP.GE.U32.AND P2, PT, R57.reuse, R21.reuse, PT ;  /* 0x000000153900720c */ /* 0x0c8fe20003f46070 */
[----:B0-----:R-:W-:Y:S01]  /*22270*/  IADD3 R14, PT, PT, R57, -R21, RZ ;  /* 0x80000015390e7210 */ /* 0x001fe20007ffe0ff */
[-C--:B----4-:R-:W-:Y:S01]  /*22280*/  ISETP.GE.U32.AND P1, PT, R55, R11.reuse, PT ;  /* 0x0000000b3700720c */ /* 0x090fe20003f26070 */
[----:B------:R-:W-:Y:S01]  /*22290*/  ISETP.GE.U32.AND P0, PT, R43, R10, PT ;  /* 0x0000000a2b00720c */ /* 0x000fe20003f06070 */
[----:B-1----:R-:W-:-:S02]  /*222a0*/  IADD3 R12, PT, PT, R55, -R11, RZ ;  /* 0x8000000b370c7210 */ /* 0x002fc40007ffe0ff */
[----:B------:R-:W-:-:S07]  /*222b0*/  IADD3 R10, PT, PT, R43, -R10, RZ ;  /* 0x8000000a2b0a7210 */ /* 0x000fce0007ffe0ff */
[----:B------:R-:W-:Y:S01]  /*222c0*/  @!P2 IADD3 R14, PT, PT, R14, 0x7f000001, RZ ;  /* 0x7f0000010e0ea810 */ /* 0x000fe20007ffe0ff */
[----:B------:R-:W-:-:S04]  /*222d0*/  ISETP.GE.U32.AND P2, PT, R56, R20, PT ;  /* 0x000000143800720c */ /* 0x000fc80003f46070 */
[-C--:B------:R-:W-:Y:S01]  /*222e0*/  IMAD.WIDE.U32 R14, R14, R3.reuse, RZ ;  /* 0x000000030e0e7225 */ /* 0x080fe200078e00ff */
[----:B------:R-:W-:Y:S02]  /*222f0*/  @!P1 IADD3 R12, PT, PT, R12, 0x7f000001, RZ ;  /* 0x7f0000010c0c9810 */ /* 0x000fe40007ffe0ff */
[----:B------:R-:W-:Y:S01]  /*22300*/  @!P0 IADD3 R10, PT, PT, R10, 0x7f000001, RZ ;  /* 0x7f0000010a0a8810 */ /* 0x000fe20007ffe0ff */
[----:B------:R-:W-:Y:S01]  /*22310*/  IMAD R11, R14, 0x7effffff, RZ ;  /* 0x7effffff0e0b7824 */ /* 0x000fe200078e02ff */
[----:B------:R-:W-:Y:S01]  /*22320*/  IADD3 R20, PT, PT, R56, -R20, RZ ;  /* 0x8000001438147210 */ /* 0x000fe20007ffe0ff */
[----:B------:R-:W-:-:S04]  /*22330*/  IMAD.WIDE.U32 R4, R12, R3, RZ ;  /* 0x000000030c047225 */ /* 0x000fc800078e00ff */
[----:B------:R-:W-:Y:S01]  /*22340*/  IMAD.HI.U32 R27, R11, 0x7f000001, R14 ;  /* 0x7f0000010b1b7827 */ /* 0x000fe200078e000e */
[----:B------:R-:W-:-:S03]  /*22350*/  @!P2 IADD3 R20, PT, PT, R20, 0x7f000001, RZ ;  /* 0x7f0000011414a810 */ /* 0x000fc60007ffe0ff */
[----:B------:R-:W-:Y:S01]  /*22360*/  IMAD.WIDE.U32 R10, R10, R3, RZ ;  /* 0x000000030a0a7225 */ /* 0x000fe200078e00ff */
[----:B------:R-:W-:-:S03]  /*22370*/  ISETP.GE.U32.AND P2, PT, R27, 0x7f000001, PT ;  /* 0x7f0000011b00780c */ /* 0x000fc60003f46070 */
[----:B------:R-:W-:Y:S02]  /*22380*/  IMAD R17, R4, 0x7effffff, RZ ;  /* 0x7effffff04117824 */ /* 0x000fe400078e02ff */
[----:B------:R-:W-:Y:S02]  /*22390*/  IMAD R15, R10, 0x7effffff, RZ ;  /* 0x7effffff0a0f7824 */ /* 0x000fe400078e02ff */
[----:B------:R-:W-:-:S04]  /*223a0*/  IMAD.HI.U32 R23, R17, 0x7f000001, R4 ;  /* 0x7f00000111177827 */ /* 0x000fc800078e0004 */
[----:B------:R-:W-:-:S04]  /*223b0*/  IMAD.WIDE.U32 R4, R20, R3, RZ ;  /* 0x0000000314047225 */ /* 0x000fc800078e00ff */
[----:B------:R-:W-:-:S04]  /*223c0*/  IMAD.HI.U32 R21, R15, 0x7f000001, R10 ;  /* 0x7f0000010f157827 */ /* 0x000fc800078e000a */
[----:B------:R-:W-:Y:S01]  /*223d0*/  IMAD R3, R4, 0x7effffff, RZ ;  /* 0x7effffff04037824 */ /* 0x000fe200078e02ff */
[----:B------:R-:W-:Y:S01]  /*223e0*/  ISETP.GE.U32.AND P0, PT, R21, 0x7f000001, PT ;  /* 0x7f0000011500780c */ /* 0x000fe20003f06070 */
[----:B------:R-:W-:Y:S01]  /*223f0*/  ISETP.GE.U32.AND P1, PT, R23, 0x7f000001, PT ;  /* 0x7f0000011700780c */ /* 0x000fe20003f26070 */
[----:B------:R-:W-:Y:S01]  /*22400*/  @P2 IADD3 R27, PT, PT, R27, -0x7f000001, RZ ;  /* 0x80ffffff1b1b2810 */ /* 0x000fe20007ffe0ff */
[----:B------:R-:W-:-:S05]  /*22410*/  IMAD.HI.U32 R25, R3, 0x7f000001, R4 ;  /* 0x7f00000103197827 */ /* 0x000fca00078e0004 */
[----:B------:R-:W-:-:S05]  /*22420*/  ISETP.GE.U32.AND P2, PT, R25, 0x7f000001, PT ;  /* 0x7f0000011900780c */ /* 0x000fca0003f46070 */
[----:B------:R-:W-:Y:S02]  /*22430*/  @P0 IADD3 R21, PT, PT, R21, -0x7f000001, RZ ;  /* 0x80ffffff15150810 */ /* 0x000fe40007ffe0ff */
[----:B------:R-:W-:Y:S01]  /*22440*/  @P1 IADD3 R23, PT, PT, R23, -0x7f000001, RZ ;  /* 0x80ffffff17171810 */ /* 0x000fe20007ffe0ff */
[----:B--2---:R-:W-:-:S04]  /*22450*/  IMAD.WIDE.U32 R4, R6, R27, RZ ;  /* 0x0000001b06047225 */ /* 0x004fc800078e00ff */
[----:B------:R-:W-:-:S04]  /*22460*/  IMAD R3, R4, 0x7effffff, RZ ;  /* 0x7effffff04037824 */ /* 0x000fc800078e02ff */
[----:B------:R-:W-:Y:S01]  /*22470*/  IMAD.HI.U32 R20, R3, 0x7f000001, R4 ;  /* 0x7f00000103147827 */ /* 0x000fe200078e0004 */
[----:B------:R-:W-:-:S03]  /*22480*/  @P2 IADD3 R25, PT, PT, R25, -0x7f000001, RZ ;  /* 0x80ffffff19192810 */ /* 0x000fc60007ffe0ff */
[----:B------:R-:W-:Y:S01]  /*22490*/  IMAD.WIDE.U32 R4, R7, R21, RZ ;  /* 0x0000001507047225 */ /* 0x000fe200078e00ff */
[----:B------:R-:W-:-:S03]  /*224a0*/  ISETP.GE.U32.AND P2, PT, R20, 0x7f000001, PT ;  /* 0x7f0000011400780c */ /* 0x000fc60003f46070 */
[----:B------:R-:W-:-:S04]  /*224b0*/  IMAD.WIDE.U32 R10, R7, R23, RZ ;  /* 0x00000017070a7225 */ /* 0x000fc800078e00ff */
[----:B------:R-:W-:Y:S02]  /*224c0*/  IMAD R3, R4, 0x7effffff, RZ ;  /* 0x7effffff04037824 */ /* 0x000fe400078e02ff */
[----:B------:R-:W-:Y:S02]  /*224d0*/  IMAD R17, R10, 0x7effffff, RZ ;  /* 0x7effffff0a117824 */ /* 0x000fe400078e02ff */
[----:B------:R-:W-:-:S04]  /*224e0*/  IMAD.WIDE.U32 R14, R6, R21, RZ ;  /* 0x00000015060e7225 */ /* 0x000fc800078e00ff */
[----:B------:R-:W-:-:S04]  /*224f0*/  IMAD.HI.U32 R12, R3, 0x7f000001, R4 ;  /* 0x7f000001030c7827 */ /* 0x000fc800078e0004 */
[----:B------:R-:W-:Y:S01]  /*22500*/  IMAD.HI.U32 R18, R17, 0x7f000001, R10 ;  /* 0x7f00000111127827 */ /* 0x000fe200078e000a */
[----:B------:R-:W-:-:S03]  /*22510*/  ISETP.GE.U32.AND P0, PT, R12, 0x7f000001, PT ;  /* 0x7f0000010c00780c */ /* 0x000fc60003f06070 */
[----:B------:R-:W-:Y:S02]  /*22520*/  IMAD R19, R14, 0x7effffff, RZ ;  /* 0x7effffff0e137824 */ /* 0x000fe400078e02ff */
[----:B------:R-:W-:Y:S01]  /*22530*/  IMAD.WIDE.U32 R4, R2, R25, RZ ;  /* 0x0000001902047225 */ /* 0x000fe200078e00ff */
[----:B------:R-:W-:-:S03]  /*22540*/  ISETP.GE.U32.AND P1, PT, R18, 0x7f000001, PT ;  /* 0x7f0000011200780c */ /* 0x000fc60003f26070 */
[----:B------:R-:W-:Y:S01]  /*22550*/  IMAD.WIDE.U32 R10, R2, R27, RZ ;  /* 0x0000001b020a7225 */ /* 0x000fe200078e00ff */
[----:B------:R-:W-:-:S03]  /*22560*/  @P2 IADD3 R20, PT, PT, R20, -0x7f000001, RZ ;  /* 0x80ffffff14142810 */ /* 0x000fc60007ffe0ff */
[----:B------:R-:W-:-:S04]  /*22570*/  IMAD.HI.U32 R29, R19, 0x7f000001, R14 ;  /* 0x7f000001131d7827 */ /* 0x000fc800078e000e */
[----:B------:R-:W-:Y:S02]  /*22580*/  IMAD R3, R4, 0x7effffff, RZ ;  /* 0x7effffff04037824 */ /* 0x000fe400078e02ff */
[----:B------:R-:W-:Y:S02]  /*22590*/  IMAD R19, R10, 0x7effffff, RZ ;  /* 0x7effffff0a137824 */ /* 0x000fe400078e02ff */
[----:B------:R-:W-:-:S04]  /*225a0*/  IMAD.HI.U32 R22, R3, 0x7f000001, R4 ;  /* 0x7f00000103167827 */ /* 0x000fc800078e0004 */
[----:B------:R-:W-:-:S04]  /*225b0*/  IMAD.HI.U32 R24, R19, 0x7f000001, R10 ;  /* 0x7f00000113187827 */ /* 0x000fc800078e000a */
[----:B------:R-:W-:Y:S01]  /*225c0*/  IMAD.WIDE.U32 R4, R20, 0x5fffffa, RZ ;  /* 0x05fffffa14047825 */ /* 0x000fe200078e00ff */
[----:B------:R-:W-:-:S03]  /*225d0*/  ISETP.GE.U32.AND P4, PT, R24, 0x7f000001, PT ;  /* 0x7f0000011800780c */ /* 0x000fc60003f86070 */
[----:B------:R-:W-:Y:S01]  /*225e0*/  IMAD R3, R20, 0x6, RZ ;  /* 0x0000000614037824 */ /* 0x000fe200078e02ff */
[----:B------:R-:W-:Y:S02]  /*225f0*/  @P0 IADD3 R12, PT, PT, R12, -0x7f000001, RZ ;  /* 0x80ffffff0c0c0810 */ /* 0x000fe40007ffe0ff */
[----:B------:R-:W-:Y:S01]  /*22600*/  @P1 IADD3 R18, PT, PT, R18, -0x7f000001, RZ ;  /* 0x80ffffff12121810 */ /* 0x000fe20007ffe0ff */
[----:B------:R-:W-:Y:S01]  /*22610*/  IMAD.HI.U32 R31, R3, 0x7f000001, R4 ;  /* 0x7f000001031f7827 */ /* 0x000fe200078e0004 */
[----:B------:R-:W-:Y:S01]  /*22620*/  ISETP.GE.U32.AND P5, PT, R22, 0x7f000001, PT ;  /* 0x7f0000011600780c */ /* 0x000fe20003fa6070 */
[----:B------:R-:W-:Y:S01]  /*22630*/  ISETP.GE.U32.AND P2, PT, R12, 0x7f000001, PT ;  /* 0x7f0000010c00780c */ /* 0x000fe20003f46070 */
[----:B------:R-:W-:Y:S01]  /*22640*/  ISETP.GE.U32.AND P3, PT, R29, 0x7f000001, PT ;  /* 0x7f0000011d00780c */ /* 0x000fe20003f66070 */
[----:B------:R-:W-:Y:S01]  /*22650*/  ISETP.GE.U32.AND P0, PT, R18, 0x7f000001, PT ;  /* 0x7f0000011200780c */ /* 0x000fe20003f06070 */
[----:B------:R-:W-:Y:S01]  /*22660*/  ISETP.GE.U32.AND P1, PT, R31, 0x7f000001, PT ;  /* 0x7f0000011f00780c */ /* 0x000fe20003f26070 */
[----:B------:R-:W-:Y:S01]  /*22670*/  IMAD.WIDE.U32 R14, R0, R23, RZ ;  /* 0x00000017000e7225 */ /* 0x000fe200078e00ff */
[----:B------:R-:W-:-:S03]  /*22680*/  @P4 IADD3 R24, PT, PT, R24, -0x7f000001, RZ ;  /* 0x80ffffff18184810 */ /* 0x000fc60007ffe0ff */
[----:B------:R-:W-:-:S04]  /*22690*/  IMAD.WIDE.U32 R16, R0, R25, RZ ;  /* 0x0000001900107225 */ /* 0x000fc800078e00ff */
[----:B------:R-:W-:Y:S02]  /*226a0*/  IMAD R11, R14, 0x7effffff, RZ ;  /* 0x7effffff0e0b7824 */ /* 0x000fe400078e02ff */
[----:B------:R-:W-:Y:S02]  /*226b0*/  IMAD R19, R16, 0x7effffff, RZ ;  /* 0x7effffff10137824 */ /* 0x000fe400078e02ff */
[----:B------:R-:W-:Y:S01]  /*226c0*/  IMAD.HI.U32 R20, R11, 0x7f000001, R14 ;  /* 0x7f0000010b147827 */ /* 0x000fe200078e000e */
[----:B------:R-:W-:Y:S02]  /*226d0*/  @P5 IADD3 R22, PT, PT, R22, -0x7f000001, RZ ;  /* 0x80ffffff16165810 */ /* 0x000fe40007ffe0ff */
[----:B------:R-:W-:Y:S01]  /*226e0*/  @P2 IADD3 R12, PT, PT, R12, -0x7f000001, RZ ;  /* 0x80ffffff0c0c2810 */ /* 0x000fe20007ffe0ff */
[----:B------:R-:W-:Y:S01]  /*226f0*/  IMAD.WIDE.U32 R14, R24, 0x5fffffa, RZ ;  /* 0x05fffffa180e7825 */ /* 0x000fe200078e00ff */
[----:B------:R-:W-:Y:S02]  /*22700*/  @P1 IADD3 R31, PT, PT, R31, -0x7f000001, RZ ;  /* 0x80ffffff1f1f1810 */ /* 0x000fe40007ffe0ff */
[----:B------:R-:W-:Y:S01]  /*22710*/  @P3 IADD3 R29, PT, PT, R29, -0x7f000001, RZ ;  /* 0x80ffffff1d1d3810 */ /* 0x000fe20007ffe0ff */
[----:B------:R-:W-:Y:S01]  /*22720*/  IMAD.HI.U32 R26, R19, 0x7f000001, R16 ;  /* 0x7f000001131a7827 */ /* 0x000fe200078e0010 */
[----:B------:R-:W-:-:S03]  /*22730*/  @P0 IADD3 R18, PT, PT, R18, -0x7f000001, RZ ;  /* 0x80ffffff12120810 */ /* 0x000fc60007ffe0ff */
[----:B------:R-:W-:Y:S01]  /*22740*/  IMAD R17, R24, 0x6, RZ ;  /* 0x0000000618117824 */ /* 0x000fe200078e02ff */
[----:B------:R-:W-:Y:S01]  /*22750*/  ISETP.GE.U32.AND P5, PT, R20, 0x7f000001, PT ;  /* 0x7f0000011400780c */ /* 0x000fe20003fa6070 */
[----:B------:R-:W-:Y:S01]  /*22760*/  IMAD.WIDE.U32 R10, R22, 0x5fffffa, RZ ;  /* 0x05fffffa160a7825 */ /* 0x000fe200078e00ff */
[----:B------:R-:W-:-:S03]  /*22770*/  ISETP.GE.U32.AND P4, PT, R26, 0x7f000001, PT ;  /* 0x7f0000011a00780c */ /* 0x000fc60003f86070 */
[----:B------:R-:W-:Y:S01]  /*22780*/  IMAD.HI.U32 R17, R17, 0x7f000001, R14 ;  /* 0x7f00000111117827 */ /* 0x000fe200078e000e */
[----:B------:R-:W-:Y:S02]  /*22790*/  IADD3 R14, PT, PT, R12, R31, RZ ;  /* 0x0000001f0c0e7210 */ /* 0x000fe40007ffe0ff */
[----:B------:R-:W-:Y:S01]  /*227a0*/  IADD3 R12, PT, PT, R18, R29, RZ ;  /* 0x0000001d120c7210 */ /* 0x000fe20007ffe0ff */
[----:B------:R-:W-:Y:S01]  /*227b0*/  IMAD R3, R22, 0x6, RZ ;  /* 0x0000000616037824 */ /* 0x000fe200078e02ff */
[----:B------:R-:W-:Y:S01]  /*227c0*/  ISETP.GE.U32.AND P6, PT, R17, 0x7f000001, PT ;  /* 0x7f0000011100780c */ /* 0x000fe20003fc6070 */
[----:B------:R-:W-:Y:S02]  /*227d0*/  IMAD.WIDE.U32 R4, R7, R25, RZ ;  /* 0x0000001907047225 */ /* 0x000fe400078e00ff */
[----:B------:R-:W-:Y:S02]  /*227e0*/  ISETP.GE.U32.AND P1, PT, R12, 0x7f000001, PT ;  /* 0x7f0000010c00780c */ /* 0x000fe40003f26070 */
[----:B------:R-:W-:Y:S01]  /*227f0*/  IMAD.HI.U32 R19, R3, 0x7f000001, R10 ;  /* 0x7f00000103137827 */ /* 0x000fe200078e000a */
[----:B------:R-:W-:Y:S01]  /*22800*/  ISETP.GE.U32.AND P2, PT, R14, 0x7f000001, PT ;  /* 0x7f0000010e00780c */ /* 0x000fe20003f46070 */
[----:B------:R-:W-:-:S02]  /*22810*/  @P5 IADD3 R20, PT, PT, R20, -0x7f000001, RZ ;  /* 0x80ffffff14145810 */ /* 0x000fc40007ffe0ff */
[----:B------:R-:W-:Y:S01]  /*22820*/  IMAD R3, R4, 0x7effffff, RZ ;  /* 0x7effffff04037824 */ /* 0x000fe200078e02ff */
[----:B------:R-:W-:Y:S01]  /*22830*/  ISETP.GE.U32.AND P3, PT, R19, 0x7f000001, PT ;  /* 0x7f0000011300780c */ /* 0x000fe20003f66070 */
[----:B------:R-:W-:Y:S02]  /*22840*/  @P4 IADD3 R26, PT, PT, R26, -0x7f000001, RZ ;  /* 0x80ffffff1a1a4810 */ /* 0x000fe40007ffe0ff */
[----:B------:R-:W-:Y:S01]  /*22850*/  IMAD.HI.U32 R16, R3, 0x7f000001, R4 ;  /* 0x7f00000103107827 */ /* 0x000fe200078e0004 */
[----:B------:R-:W-:-:S03]  /*22860*/  @P6 IADD3 R17, PT, PT, R17, -0x7f000001, RZ ;  /* 0x80ffffff11116810 */ /* 0x000fc60007ffe0ff */
[----:B------:R-:W-:Y:S01]  /*22870*/  IMAD.WIDE.U32 R4, R20, 0x5fffffa, RZ ;  /* 0x05fffffa14047825 */ /* 0x000fe200078e00ff */
[----:B------:R-:W-:Y:S01]  /*22880*/  ISETP.GE.U32.AND P0, PT, R16, 0x7f000001, PT ;  /* 0x7f0000011000780c */ /* 0x000fe20003f06070 */
[----:B------:R-:W-:Y:S02]  /*22890*/  @P1 IADD3 R12, PT, PT, R12, -0x7f000001, RZ ;  /* 0x80ffffff0c0c1810 */ /* 0x000fe40007ffe0ff */
[----:B------:R-:W-:Y:S02]  /*228a0*/  IMAD R3, R20, 0x6, RZ ;  /* 0x0000000614037824 */ /* 0x000fe400078e02ff */
[----:B------:R-:W-:Y:S01]  /*228b0*/  IMAD.WIDE.U32 R10, R26, 0x5fffffa, RZ ;  /* 0x05fffffa1a0a7825 */ /* 0x000fe200078e00ff */
[----:B------:R-:W-:-:S03]  /*228c0*/  @P3 IADD3 R19, PT, PT, R19, -0x7f000001, RZ ;  /* 0x80ffffff13133810 */ /* 0x000fc60007ffe0ff */
[----:B------:R-:W-:Y:S01]  /*228d0*/  IMAD R15, R26, 0x6, RZ ;  /* 0x000000061a0f7824 */ /* 0x000fe200078e02ff */
[----:B------:R-:W-:Y:S01]  /*228e0*/  @P2 IADD3 R14, PT, PT, R14, -0x7f000001, RZ ;  /* 0x80ffffff0e0e2810 */ /* 0x000fe20007ffe0ff */
[----:B------:R-:W-:Y:S01]  /*228f0*/  IMAD.HI.U32 R29, R3, 0x7f000001, R4 ;  /* 0x7f000001031d7827 */ /* 0x000fe200078e0004 */
[----:B------:R-:W-:-:S03]  /*22900*/  IADD3 R12, PT, PT, R12, R17, RZ ;  /* 0x000000110c0c7210 */ /* 0x000fc60007ffe0ff */
[----:B------:R-:W-:-:S04]  /*22910*/  IMAD.WIDE.U32 R4, R6, R23, RZ ;  /* 0x0000001706047225 */ /* 0x000fc800078e00ff */
[----:B------:R-:W-:Y:S01]  /*22920*/  IMAD.HI.U32 R31, R15, 0x7f000001, R10 ;  /* 0x7f0000010f1f7827 */ /* 0x000fe200078e000a */
[----:B------:R-:W-:Y:S01]  /*22930*/  IADD3 R14, PT, PT, R14, R19, RZ ;  /* 0x000000130e0e7210 */ /* 0x000fe20007ffe0ff */
[----:B------:R-:W-:Y:S01]  /*22940*/  ISETP.GE.U32.AND P3, PT, R12, 0x7f000001, PT ;  /* 0x7f0000010c00780c */ /* 0x000fe20003f66070 */
[----:B------:R-:W-:Y:S01]  /*22950*/  @P0 IADD3 R16, PT, PT, R16, -0x7f000001, RZ ;  /* 0x80ffffff10100810 */ /* 0x000fe20007ffe0ff */
[----:B------:R-:W-:Y:S01]  /*22960*/  IMAD R3, R4, 0x7effffff, RZ ;  /* 0x7effffff04037824 */ /* 0x000fe200078e02ff */
[----:B------:R-:W-:Y:S01]  /*22970*/  ISETP.GE.U32.AND P5, PT, R31, 0x7f000001, PT ;  /* 0x7f0000011f00780c */ /* 0x000fe20003fa6070 */
[----:B------:R-:W-:Y:S01]  /*22980*/  ISETP.GE.U32.AND P4, PT, R29, 0x7f000001, PT ;  /* 0x7f0000011d00780c */ /* 0x000fe20003f86070 */
[----:B------:R-:W-:Y:S01]  /*22990*/  IMAD.WIDE.U32 R10, R0, R27, RZ ;  /* 0x0000001b000a7225 */ /* 0x000fe200078e00ff */
[----:B------:R-:W-:Y:S01]  /*229a0*/  ISETP.GE.U32.AND P2, PT, R14, 0x7f000001, PT ;  /* 0x7f0000010e00780c */ /* 0x000fe20003f46070 */
[----:B------:R-:W0:Y:S01]  /*229b0*/  S2R R20, SR_TID.X ;  /* 0x0000000000147919 */ /* 0x000e220000002100 */
[----:B------:R-:W1:Y:S01]  /*229c0*/  LDC.64 R18, c[0x0][0x488] ;  /* 0x00012200ff127b82 */ /* 0x000e620000000a00 */
[----:B------:R-:W-:Y:S01]  /*229d0*/  IMAD.HI.U32 R15, R3, 0x7f000001, R4 ;  /* 0x7f000001030f7827 */ /* 0x000fe200078e0004 */
[----:B------:R-:W-:-:S04]  /*229e0*/  ISETP.GE.U32.AND P0, PT, R16, 0x7f000001, PT ;  /* 0x7f0000011000780c */ /* 0x000fc80003f06070 */
[----:B------:R-:W-:Y:S01]  /*229f0*/  ISETP.GE.U32.AND P1, PT, R15, 0x7f000001, PT ;  /* 0x7f0000010f00780c */ /* 0x000fe20003f26070 */
[----:B------:R-:W-:Y:S02]  /*22a00*/  @P3 IADD3 R12, PT, PT, R12, -0x7f000001, RZ ;  /* 0x80ffffff0c0c3810 */ /* 0x000fe40007ffe0ff */
[----:B------:R-:W-:Y:S01]  /*22a10*/  @P5 IADD3 R31, PT, PT, R31, -0x7f000001, RZ ;  /* 0x80ffffff1f1f5810 */ /* 0x000fe20007ffe0ff */
[----:B------:R-:W-:Y:S01]  /*22a20*/  IMAD R3, R10, 0x7effffff, RZ ;  /* 0x7effffff0a037824 */ /* 0x000fe200078e02ff */
[----:B------:R-:W-:Y:S01]  /*22a30*/  @P4 IADD3 R29, PT, PT, R29, -0x7f000001, RZ ;  /* 0x80ffffff1d1d4810 */ /* 0x000fe20007ffe0ff */
[----:B------:R-:W-:Y:S01]  /*22a40*/  IMAD.WIDE.U32 R4, R2, R21, RZ ;  /* 0x0000001502047225 */ /* 0x000fe200078e00ff */
[----:B------:R-:W-:Y:S02]  /*22a50*/  @P2 IADD3 R14, PT, PT, R14, -0x7f000001, RZ ;  /* 0x80ffffff0e0e2810 */ /* 0x000fe40007ffe0ff */
[----:B------:R-:W-:Y:S01]  /*22a60*/  IADD3 R12, PT, PT, R12, R31, RZ ;  /* 0x0000001f0c0c7210 */ /* 0x000fe20007ffe0ff */
[----:B------:R-:W-:Y:S01]  /*22a70*/  IMAD.HI.U32 R10, R3, 0x7f000001, R10 ;  /* 0x7f000001030a7827 */ /* 0x000fe200078e000a */
[----:B------:R-:W-:-:S02]  /*22a80*/  @P0 IADD3 R16, PT, PT, R16, -0x7f000001, RZ ;  /* 0x80ffffff10100810 */ /* 0x000fc40007ffe0ff */
[----:B------:R-:W-:Y:S01]  /*22a90*/  IADD3 R14, PT, PT, R14, R29, RZ ;  /* 0x0000001d0e0e7210 */ /* 0x000fe20007ffe0ff */
[----:B------:R-:W-:Y:S01]  /*22aa0*/  IMAD R3, R4, 0x7effffff, RZ ;  /* 0x7effffff04037824 */ /* 0x000fe200078e02ff */
[----:B------:R-:W-:Y:S01]  /*22ab0*/  @P1 IADD3 R15, PT, PT, R15, -0x7f000001, RZ ;  /* 0x80ffffff0f0f1810 */ /* 0x000fe20007ffe0ff */
[----:B------:R-:W-:Y:S01]  /*22ac0*/  ISETP.GE.U32.AND P3, PT, R12, 0x7f000001, PT ;  /* 0x7f0000010c00780c */ /* 0x000fe20003f66070 */
[----:B------:R-:W-:Y:S01]  /*22ad0*/  ISETP.GE.U32.AND P4, PT, R10, 0x7f000001, PT ;  /* 0x7f0000010a00780c */ /* 0x000fe20003f86070 */
[----:B------:R-:W-:Y:S01]  /*22ae0*/  IMAD.HI.U32 R4, R3, 0x7f000001, R4 ;  /* 0x7f00000103047827 */ /* 0x000fe200078e0004 */
[----:B------:R-:W-:Y:S01]  /*22af0*/  IADD3 R3, PT, PT, R16, R15, RZ ;  /* 0x0000000f10037210 */ /* 0x000fe20007ffe0ff */
[----:B------:R-:W-:-:S03]  /*22b00*/  ISETP.GE.U32.AND P2, PT, R14, 0x7f000001, PT ;  /* 0x7f0000010e00780c */ /* 0x000fc60003f46070 */
[----:B------:R-:W-:Y:S01]  /*22b10*/  ISETP.GE.U32.AND P1, PT, R4, 0x7f000001, PT ;  /* 0x7f0000010400780c */ /* 0x000fe20003f26070 */
[----:B------:R-:W-:Y:S01]  /*22b20*/  ISETP.GE.U32.AND P0, PT, R3, 0x7f000001, PT ;  /* 0x7f0000010300780c */ /* 0x000fe20003f06070 */
[----:B------:R-:W0:Y:S04]  /*22b30*/  LDC R15, c[0x0][0x360] ;  /* 0x0000d800ff0f7b82 */ /* 0x000e280000000800 */
[----:B------:R-:W-:Y:S02]  /*22b40*/  @P3 IADD3 R12, PT, PT, R12, -0x7f000001, RZ ;  /* 0x80ffffff0c0c3810 */ /* 0x000fe40007ffe0ff */
[----:B------:R-:W-:Y:S02]  /*22b50*/  @P4 IADD3 R10, PT, PT, R10, -0x7f000001, RZ ;  /* 0x80ffffff0a0a4810 */ /* 0x000fe40007ffe0ff */
[----:B------:R-:W-:-:S02]  /*22b60*/  @P2 IADD3 R14, PT, PT, R14, -0x7f000001, RZ ;  /* 0x80ffffff0e0e2810 */ /* 0x000fc40007ffe0ff */
[----:B------:R-:W-:Y:S01]  /*22b70*/  IADD3 R16, PT, PT, R12, R13, RZ ;  /* 0x0000000d0c107210 */ /* 0x000fe20007ffe0ff */
[----:B------:R-:W-:Y:S01]  /*22b80*/  IMAD.WIDE.U32 R12, R10, 0x5fffffa, RZ ;  /* 0x05fffffa0a0c7825 */ /* 0x000fe200078e00ff */
[----:B------:R-:W-:Y:S02]  /*22b90*/  @P1 IADD3 R4, PT, PT, R4, -0x7f000001, RZ ;  /* 0x80ffffff04041810 */ /* 0x000fe40007ffe0ff */
[----:B------:R-:W-:Y:S02]  /*22ba0*/  @P0 IADD3 R3, PT, PT, R3, -0x7f000001, RZ ;  /* 0x80ffffff03030810 */ /* 0x000fe40007ffe0ff */
[----:B------:R-:W-:Y:S01]  /*22bb0*/  IADD3 R14, PT, PT, R14, R9, RZ ;  /* 0x000000090e0e7210 */ /* 0x000fe20007ffe0ff */
[----:B------:R-:W-:Y:S01]  /*22bc0*/  IMAD R5, R10, 0x6, RZ ;  /* 0x000000060a057824 */ /* 0x000fe200078e02ff */
[----:B------:R-:W-:Y:S01]  /*22bd0*/  ISETP.GE.U32.AND P3, PT, R16, 0x7f000001, PT ;  /* 0x7f0000011000780c */ /* 0x000fe20003f66070 */
[----:B------:R-:W-:Y:S02]  /*22be0*/  IADD3 R3, PT, PT, R3, R4, RZ ;  /* 0x0000000403037210 */ /* 0x000fe40007ffe0ff */
[----:B------:R-:W-:Y:S01]  /*22bf0*/  IMAD.HI.U32 R12, R5, 0x7f000001, R12 ;  /* 0x7f000001050c7827 */ /* 0x000fe200078e000c */
[----:B------:R-:W-:Y:S01]  /*22c00*/  ISETP.GE.U32.AND P2, PT, R14, 0x7f000001, PT ;  /* 0x7f0000010e00780c */ /* 0x000fe20003f46070 */
[----:B------:R-:W2:Y:S01]  /*22c10*/  LDL R5, [R1+0x11c] ;  /* 0x00011c0001057983 */ /* 0x000ea20000100800 */
[----:B------:R-:W-:-:S02]  /*22c20*/  ISETP.GE.U32.AND P0, PT, R3, 0x7f000001, PT ;  /* 0x7f0000010300780c */ /* 0x000fc40003f06070 */
[----:B------:R-:W-:Y:S01]  /*22c30*/  ISETP.GE.U32.AND P1, PT, R12, 0x7f000001, PT ;  /* 0x7f0000010c00780c */ /* 0x000fe20003f26070 */
[----:B0-----:R-:W-:-:S04]  /*22c40*/  IMAD R15, R15, UR6, R20 ;  /* 0x000000060f0f7c24 */ /* 0x001fc8000f8e0214 */
[----:B------:R-:W-:Y:S01]  /*22c50*/  @P3 IADD3 R16, PT, PT, R16, -0x7f000001, RZ ;  /* 0x80ffffff10103810 */ /* 0x000fe20007ffe0ff */
[----:B-1----:R-:W-:-:S03]  /*22c60*/  IMAD.WIDE.U32 R18, R15, 0x4, R18 ;  /* 0x000000040f127825 */ /* 0x002fc600078e0012 */
[----:B------:R-:W-:Y:S01]  /*22c70*/  @P2 IADD3 R14, PT, PT, R14, -0x7f000001, RZ ;  /* 0x80ffffff0e0e2810 */ /* 0x000fe20007ffe0ff */
[----:B------:R-:W-:Y:S01]  /*22c80*/  STL [R1+0x114], R16 ;  /* 0x0001141001007387 */ /* 0x000fe20000100800 */
[----:B------:R-:W-:Y:S02]  /*22c90*/  @P0 IADD3 R3, PT, PT, R3, -0x7f000001, RZ ;  /* 0x80ffffff03030810 */ /* 0x000fe40007ffe0ff */
[----:B------:R-:W-:Y:S01]  /*22ca0*/  @P1 IADD3 R12, PT, PT, R12, -0x7f000001, RZ ;  /* 0x80ffffff0c0c1810 */ /* 0x000fe20007ffe0ff */
[----:B------:R-:W-:Y:S04]  /*22cb0*/  STL [R1+0x110], R14 ;  /* 0x0001100e01007387 */ /* 0x000fe80000100800 */
[----:B------:R-:W3:Y:S01]  /*22cc0*/  LDG.E R4, desc[UR14][R18.64] ;  /* 0x0000000e12047981 */ /* 0x000ee2000c1e1900 */
[----:B------:R-:W-:-:S03]  /*22cd0*/  IADD3 R3, PT, PT, R3, R12, RZ ;  /* 0x0000000c03037210 */ /* 0x000fc60007ffe0ff */
[----:B------:R-:W3:Y:S02]  /*22ce0*/  LDL.64 R10, [R1+0x110] ;  /* 0x00011000010a7983 */ /* 0x000ee40000100a00 */
[----:B------:R-:W-:-:S13]  /*22cf0*/  ISETP.GE.U32.AND P0, PT, R3, 0x7f000001, PT ;  /* 0x7f0000010300780c */ /* 0x000fda0003f06070 */
[----:B------:R-:W-:-:S04]  /*22d00*/  @P0 IADD3 R3, PT, PT, R3, -0x7f000001, RZ ;  /* 0x80ffffff03030810 */ /* 0x000fc80007ffe0ff */
[----:B------:R-:W-:-:S05]  /*22d10*/  IADD3 R12, PT, PT, R3, R8, RZ ;  /* 0x00000008030c7210 */ /* 0x000fca0007ffe0ff */
[----:B------:R-:W-:-:S13]  /*22d20*/  ISETP.GE.U32.AND P0, PT, R12, 0x7f000001, PT ;  /* 0x7f0000010c00780c */ /* 0x000fda0003f06070 */
[----:B------:R-:W-:-:S05]  /*22d30*/  @P0 IADD3 R12, PT, PT, R12, -0x7f000001, RZ ;  /* 0x80ffffff0c0c0810 */ /* 0x000fca0007ffe0ff */
[----:B------:R-:W-:Y:S04]  /*22d40*/  STL [R1+0x118], R12 ;  /* 0x0001180c01007387 */ /* 0x000fe80000100800 */
[----:B------:R-:W4:Y:S01]  /*22d50*/  LDL R13, [R1+0x118] ;  /* 0x00011800010d7983 */ /* 0x000f220000100800 */
[----:B------:R-:W-:-:S04]  /*22d60*/  IMAD.WIDE.U32 R8, R7, R27, RZ ;  /* 0x0000001b07087225 */ /* 0x000fc800078e00ff */
[----:B------:R-:W-:-:S04]  /*22d70*/  IMAD R3, R8, 0x7effffff, RZ ;  /* 0x7effffff08037824 */ /* 0x000fc800078e02ff */
[----:B------:R-:W-:-:S05]  /*22d80*/  IMAD.HI.U32 R8, R3, 0x7f000001, R8 ;  /* 0x7f00000103087827 */ /* 0x000fca00078e0008 */
[----:B------:R-:W-:Y:S01]  /*22d90*/  ISETP.GE.U32.AND P0, PT, R8, 0x7f000001, PT ;  /* 0x7f0000010800780c */ /* 0x000fe20003f06070 */
[----:B------:R-:W-:Y:S02]  /*22da0*/  IMAD.WIDE.U32 R6, R6, R25, RZ ;  /* 0x0000001906067225 */ /* 0x000fe400078e00ff */
[----:B------:R-:W0:Y:S02]  /*22db0*/  LDC R25, c[0x0][0x4a0] ;  /* 0x00012800ff197b82 */ /* 0x000e240000000800 */
[----:B------:R-:W-:-:S04]  /*22dc0*/  IMAD R3, R6, 0x7effffff, RZ ;  /* 0x7effffff06037824 */ /* 0x000fc800078e02ff */
[----:B------:R-:W-:-:S04]  /*22dd0*/  IMAD.HI.U32 R3, R3, 0x7f000001, R6 ;  /* 0x7f00000103037827 */ /* 0x000fc800078e0006 */
[----:B------:R-:W-:Y:S01]  /*22de0*/  @P0 IADD3 R8, PT, PT, R8, -0x7f000001, RZ ;  /* 0x80ffffff08080810 */ /* 0x000fe20007ffe0ff */
[----:B------:R-:W-:-:S04]  /*22df0*/  ISETP.GE.U32.AND P1, PT, R3, 0x7f000001, PT ;  /* 0x7f0000010300780c */ /* 0x000fc80003f26070 */
[----:B------:R-:W-:Y:S01]  /*22e00*/  ISETP.GE.U32.AND P0, PT, R8, 0x7f000001, PT ;  /* 0x7f0000010800780c */ /* 0x000fe20003f06070 */
[----:B------:R-:W-:Y:S02]  /*22e10*/  IMAD.WIDE.U32 R6, R2, R23, RZ ;  /* 0x0000001702067225 */ /* 0x000fe400078e00ff */
[----:B------:R-:W1:Y:S02]  /*22e20*/  LDC.64 R22, c[0x0][0x4a0] ;  /* 0x00012800ff167b82 */ /* 0x000e640000000a00 */
[----:B------:R-:W-:-:S04]  /*22e30*/  IMAD R9, R6, 0x7effffff, RZ ;  /* 0x7effffff06097824 */ /* 0x000fc800078e02ff */
[----:B------:R-:W-:-:S04]  /*22e40*/  @P1 IADD3 R3, PT, PT, R3, -0x7f000001, RZ ;  /* 0x80ffffff03031810 */ /* 0x000fc80007ffe0ff */
[----:B------:R-:W-:Y:S01]  /*22e50*/  @P0 IADD3 R8, PT, PT, R8, -0x7f000001, RZ ;  /* 0x80ffffff08080810 */ /* 0x000fe20007ffe0ff */
[----:B------:R-:W-:-:S03]  /*22e60*/  IMAD.HI.U32 R9, R9, 0x7f000001, R6 ;  /* 0x7f00000109097827 */ /* 0x000fc600078e0006 */
[----:B------:R-:W-:Y:S02]  /*22e70*/  IADD3 R8, PT, PT, R8, R3, RZ ;  /* 0x0000000308087210 */ /* 0x000fe40007ffe0ff */
[----:B------:R-:W-:-:S03]  /*22e80*/  ISETP.GE.U32.AND P1, PT, R9, 0x7f000001, PT ;  /* 0x7f0000010900780c */ /* 0x000fc60003f26070 */
[----:B------:R-:W-:Y:S01]  /*22e90*/  ISETP.GE.U32.AND P0, PT, R8, 0x7f000001, PT ;  /* 0x7f0000010800780c */ /* 0x000fe20003f06070 */
[----:B------:R-:W-:Y:S02]  /*22ea0*/  IMAD.WIDE.U32 R2, R0, R21, RZ ;  /* 0x0000001500027225 */ /* 0x000fe400078e00ff */
[----:B------:R-:W0:Y:S02]  /*22eb0*/  LDC R0, c[0x0][0x4a0] ;  /* 0x00012800ff007b82 */ /* 0x000e240000000800 */
[----:B------:R-:W-:-:S05]  /*22ec0*/  IMAD R7, R2, 0x7effffff, RZ ;  /* 0x7effffff02077824 */ /* 0x000fca00078e02ff */
[----:B------:R-:W-:Y:S01]  /*22ed0*/  @P1 IADD3 R9, PT, PT, R9, -0x7f000001, RZ ;  /* 0x80ffffff09091810 */ /* 0x000fe20007ffe0ff */
[----:B------:R-:W-:Y:S02]  /*22ee0*/  IMAD.HI.U32 R17, R7, 0x7f000001, R2 ;  /* 0x7f00000107117827 */ /* 0x000fe400078e0002 */
[----:B------:R-:W-:-:S03]  /*22ef0*/  @P0 IADD3 R8, PT, PT, R8, -0x7f000001, RZ ;  /* 0x80ffffff08080810 */ /* 0x000fc60007ffe0ff */
[----:B------:R-:W-:Y:S01]  /*22f00*/  ISETP.GE.U32.AND P1, PT, R17, 0x7f000001, PT ;  /* 0x7f0000011100780c */ /* 0x000fe20003f26070 */
[----:B------:R-:W-:-:S05]  /*22f10*/  IADD3 R8, PT, PT, R8, R9, RZ ;  /* 0x0000000908087210 */ /* 0x000fca0007ffe0ff */
[----:B------:R-:W-:-:S07]  /*22f20*/  ISETP.GE.U32.AND P0, PT, R8, 0x7f000001, PT ;  /* 0x7f0000010800780c */ /* 0x000fce0003f06070 */
[----:B------:R-:W-:-:S06]  /*22f30*/  @P1 IADD3 R17, PT, PT, R17, -0x7f000001, RZ ;  /* 0x80ffffff11111810 */ /* 0x000fcc0007ffe0ff */
[----:B------:R-:W-:-:S04]  /*22f40*/  @P0 IADD3 R8, PT, PT, R8, -0x7f000001, RZ ;  /* 0x80ffffff08080810 */ /* 0x000fc80007ffe0ff */
[----:B------:R-:W-:-:S05]  /*22f50*/  IADD3 R8, PT, PT, R8, R17, RZ ;  /* 0x0000001108087210 */ /* 0x000fca0007ffe0ff */
[----:B------:R-:W-:-:S13]  /*22f60*/  ISETP.GE.U32.AND P0, PT, R8, 0x7f000001, PT ;  /* 0x7f0000010800780c */ /* 0x000fda0003f06070 */
[----:B------:R-:W-:Y:S01]  /*22f70*/  @P0 IADD3 R8, PT, PT, R8, -0x7f000001, RZ ;  /* 0x80ffffff08080810 */ /* 0x000fe20007ffe0ff */
[----:B---3--:R-:W-:-:S04]  /*22f80*/  IMAD.WIDE.U32 R2, R10, R4, RZ ;  /* 0x000000040a027225 */ /* 0x008fc800078e00ff */
[----:B------:R-:W-:-:S04]  /*22f90*/  IMAD R7, R2, 0x7effffff, RZ ;  /* 0x7effffff02077824 */ /* 0x000fc800078e02ff */
[----:B------:R-:W-:-:S05]  /*22fa0*/  IMAD.HI.U32 R19, R7, 0x7f000001, R2 ;  /* 0x7f00000107137827 */ /* 0x000fca00078e0002 */
[----:B------:R-:W-:Y:S01]  /*22fb0*/  ISETP.GE.U32.AND P1, PT, R19, 0x7f000001, PT ;  /* 0x7f0000011300780c */ /* 0x000fe20003f26070 */
[----:B------:R-:W-:Y:S01]  /*22fc0*/  IMAD.WIDE.U32 R2, R11, R4, RZ ;  /* 0x000000040b027225 */ /* 0x000fe200078e00ff */
[----:B--2---:R-:W-:Y:S01]  /*22fd0*/  IADD3 R5, PT, PT, R8, R5, RZ ;  /* 0x0000000508057210 */ /* 0x004fe20007ffe0ff */
[----:B------:R-:W2:Y:S02]  /*22fe0*/  LDC.64 R10, c[0x0][0x4a0] ;  /* 0x00012800ff0a7b82 */ /* 0x000ea40000000a00 */
[----:B------:R-:W-:-:S08]  /*22ff0*/  IMAD R7, R2, 0x7effffff, RZ ;  /* 0x7effffff02077824 */ /* 0x000fd000078e02ff */
[----:B------:R-:W-:Y:S01]  /*23000*/  @P1 IADD3 R19, PT, PT, R19, -0x7f000001, RZ ;  /* 0x80ffffff13131810 */ /* 0x000fe20007ffe0ff */
[----:B------:R-:W-:-:S04]  /*23010*/  IMAD.HI.U32 R17, R7, 0x7f000001, R2 ;  /* 0x7f00000107117827 */ /* 0x000fc800078e0002 */
[----:B------:R-:W-:Y:S01]  /*23020*/  ISETP.GE.U32.AND P1, PT, R19, 0x7f000001, PT ;  /* 0x7f0000011300780c */ /* 0x000fe20003f26070 */
[----:B------:R-:W-:Y:S01]  /*23030*/  ISETP.GE.U32.AND P2, PT, R17, 0x7f000001, PT ;  /* 0x7f0000011100780c */ /* 0x000fe20003f46070 */
[----:B------:R-:W-:-:S11]  /*23040*/  ISETP.GE.U32.AND P0, PT, R5, 0x7f000001, PT ;  /* 0x7f0000010500780c */ /* 0x000fd60003f06070 */
[----:B------:R-:W-:Y:S01]  /*23050*/  @P1 IADD3 R19, PT, PT, R19, -0x7f000001, RZ ;  /* 0x80ffffff13131810 */ /* 0x000fe20007ffe0ff */
[----:B----4-:R-:W-:-:S04]  /*23060*/  IMAD.WIDE.U32 R2, R13, R4, RZ ;  /* 0x000000040d027225 */ /* 0x010fc800078e00ff */
[----:B------:R-:W-:Y:S01]  /*23070*/  ISETP.GE.U32.AND P3, PT, R19, 0x7f000001, PT ;  /* 0x7f0000011300780c */ /* 0x000fe20003f66070 */
[----:B------:R-:W-:Y:S01]  /*23080*/  @P2 IADD3 R17, PT, PT, R17, -0x7f000001, RZ ;  /* 0x80ffffff11112810 */ /* 0x000fe20007ffe0ff */
[----:B------:R-:W-:-:S04]  /*23090*/  IMAD R7, R2, 0x7effffff, RZ ;  /* 0x7effffff02077824 */ /* 0x000fc800078e02ff */
[----:B------:R-:W-:Y:S01]  /*230a0*/  ISETP.GE.U32.AND P1, PT, R17, 0x7f000001, PT ;  /* 0x7f0000011100780c */ /* 0x000fe20003f26070 */
[----:B------:R-:W-:Y:S01]  /*230b0*/  IMAD.HI.U32 R13, R7, 0x7f000001, R2 ;  /* 0x7f000001070d7827 */ /* 0x000fe200078e0002 */
[----:B------:R-:W-:Y:S01]  /*230c0*/  @P0 IADD3 R5, PT, PT, R5, -0x7f000001, RZ ;  /* 0x80ffffff05050810 */ /* 0x000fe20007ffe0ff */
[----:B------:R-:W3:Y:S03]  /*230d0*/  LDC.64 R6, c[0x0][0x490] ;  /* 0x00012400ff067b82 */ /* 0x000ee60000000a00 */
[----:B------:R-:W-:Y:S01]  /*230e0*/  ISETP.GE.U32.AND P0, PT, R13, 0x7f000001, PT ;  /* 0x7f0000010d00780c */ /* 0x000fe20003f06070 */
[----:B------:R-:W-:Y:S01]  /*230f0*/  @P3 IADD3 R19, PT, PT, R19, -0x7f000001, RZ ;  /* 0x80ffffff13133810 */ /* 0x000fe20007ffe0ff */
[----:B------:R-:W-:-:S04]  /*23100*/  IMAD.WIDE.U32 R2, R5, R4, RZ ;  /* 0x0000000405027225 */ /* 0x000fc800078e00ff */
[----:B------:R-:W-:Y:S01]  /*23110*/  ISETP.GE.U32.AND P2, PT, R19, 0x7f000001, PT ;  /* 0x7f0000011300780c */ /* 0x000fe20003f46070 */
[----:B------:R-:W-:Y:S01]  /*23120*/  @P1 IADD3 R17, PT, PT, R17, -0x7f000001, RZ ;  /* 0x80ffffff11111810 */ /* 0x000fe20007ffe0ff */
[----:B------:R-:W-:-:S04]  /*23130*/  IMAD R9, R2, 0x7effffff, RZ ;  /* 0x7effffff02097824 */ /* 0x000fc800078e02ff */
[----:B------:R-:W-:Y:S01]  /*23140*/  ISETP.GE.U32.AND P1, PT, R17, 0x7f000001, PT ;  /* 0x7f0000011100780c */ /* 0x000fe20003f26070 */
[----:B------:R-:W-:Y:S01]  /*23150*/  @P0 IADD3 R13, PT, PT, R13, -0x7f000001, RZ ;  /* 0x80ffffff0d0d0810 */ /* 0x000fe20007ffe0ff */
[----:B------:R-:W-:Y:S02]  /*23160*/  IMAD.HI.U32 R21, R9, 0x7f000001, R2 ;  /* 0x7f00000109157827 */ /* 0x000fe400078e0002 */
[----:B------:R-:W4:Y:S02]  /*23170*/  LDC.64 R8, c[0x0][0x4a0] ;  /* 0x00012800ff087b82 */ /* 0x000f240000000a00 */
[----:B------:R-:W-:Y:S01]  /*23180*/  ISETP.GE.U32.AND P0, PT, R13, 0x7f000001, PT ;  /* 0x7f0000010d00780c */ /* 0x000fe20003f06070 */
[----:B------:R-:W-:Y:S01]  /*23190*/  @P2 IADD3 R19, PT, PT, R19, -0x7f000001, RZ ;  /* 0x80ffffff13132810 */ /* 0x000fe20007ffe0ff */
[----:B------:R-:W-:-:S04]  /*231a0*/  ISETP.GE.U32.AND P2, PT, R21, 0x7f000001, PT ;  /* 0x7f0000011500780c */ /* 0x000fc80003f46070 */
[----:B------:R-:W-:Y:S01]  /*231b0*/  ISETP.GE.U32.AND P3, PT, R19, 0x7f000001, PT ;  /* 0x7f0000011300780c */ /* 0x000fe20003f66070 */
[----:B------:R-:W-:Y:S01]  /*231c0*/  @P1 IADD3 R17, PT, PT, R17, -0x7f000001, RZ ;  /* 0x80ffffff11111810 */ /* 0x000fe20007ffe0ff */
[----:B---3--:R-:W-:-:S04]  /*231d0*/  IMAD.WIDE.U32 R2, R15, 0x4, R6 ;  /* 0x000000040f027825 */ /* 0x008fc800078e0006 */
[----:B------:R-:W-:Y:S01]  /*231e0*/  ISETP.GE.U32.AND P1, PT, R17, 0x7f000001, PT ;  /* 0x7f0000011100780c */ /* 0x000fe20003f26070 */
[----:B------:R-:W-:Y:S02]  /*231f0*/  @P0 IADD3 R13, PT, PT, R13, -0x7f000001, RZ ;  /* 0x80ffffff0d0d0810 */ /* 0x000fe40007ffe0ff */
[----:B------:R-:W-:-:S03]  /*23200*/  @P2 IADD3 R21, PT, PT, R21, -0x7f000001, RZ ;  /* 0x80ffffff15152810 */ /* 0x000fc60007ffe0ff */
[----:B------:R-:W-:Y:S02]  /*23210*/  ISETP.GE.U32.AND P2, PT, R13, 0x7f000001, PT ;  /* 0x7f0000010d00780c */ /* 0x000fe40003f46070 */
[----:B------:R-:W-:Y:S01]  /*23220*/  ISETP.GE.U32.AND P0, PT, R21, 0x7f000001, PT ;  /* 0x7f0000011500780c */ /* 0x000fe20003f06070 */
[----:B------:R-:W-:Y:S02]  /*23230*/  @P3 IADD3 R19, PT, PT, R19, -0x7f000001, RZ ;  /* 0x80ffffff13133810 */ /* 0x000fe40007ffe0ff */
[-C--:B--2---:R-:W-:Y:S01]  /*23240*/  LEA R6, P3, R10, R2.reuse, 0x2 ;  /* 0x000000020a067211 */ /* 0x084fe200078610ff */
[----:B-1----:R-:W-:Y:S01]  /*23250*/  IMAD R15, R23, 0xc, RZ ;  /* 0x0000000c170f7824 */ /* 0x002fe200078e02ff */
[----:B------:R-:W-:Y:S02]  /*23260*/  @P1 IADD3 R17, PT, PT, R17, -0x7f000001, RZ ;  /* 0x80ffffff11111810 */ /* 0x000fe40007ffe0ff */
[----:B----4-:R-:W-:Y:S01]  /*23270*/  LEA.HI.X R7, R8, R3, R11, 0x2, P3 ;  /* 0x0000000308077211 */ /* 0x010fe200018f140b */
[----:B0-----:R-:W-:Y:S01]  /*23280*/  IMAD.WIDE.U32 R10, R25, 0xc, R2 ;  /* 0x0000000c190a7825 */ /* 0x001fe200078e0002 */
[----:B------:R-:W-:-:S02]  /*23290*/  LEA R8, P1, R22, R2, 0x3 ;  /* 0x0000000216087211 */ /* 0x000fc400078218ff */
[----:B------:R-:W-:Y:S02]  /*232a0*/  @P2 IADD3 R13, PT, PT, R13, -0x7f000001, RZ ;  /* 0x80ffffff0d0d2810 */ /* 0x000fe40007ffe0ff */
[----:B------:R-:W-:Y:S02]  /*232b0*/  LEA.HI.X R9, R0, R3, R9, 0x3, P1 ;  /* 0x0000000300097211 */ /* 0x000fe400008f1c09 */
[----:B------:R-:W-:Y:S02]  /*232c0*/  IADD3 R11, PT, PT, R11, R15, RZ ;  /* 0x0000000f0b0b7210 */ /* 0x000fe40007ffe0ff */
[----:B------:R-:W-:Y:S01]  /*232d0*/  @P0 IADD3 R21, PT, PT, R21, -0x7f000001, RZ ;  /* 0x80ffffff15150810 */ /* 0x000fe20007ffe0ff */
[----:B------:R-:W-:Y:S04]  /*232e0*/  STG.E desc[UR14][R2.64], R19 ;  /* 0x0000001302007986 */ /* 0x000fe8000c10190e */
[----:B------:R-:W-:Y:S04]  /*232f0*/  STG.E desc[UR14][R6.64], R17 ;  /* 0x0000001106007986 */ /* 0x000fe8000c10190e */
[----:B------:R-:W-:Y:S04]  /*23300*/  STG.E desc[UR14][R8.64], R13 ;  /* 0x0000000d08007986 */ /* 0x000fe8000c10190e */
[----:B------:R-:W-:Y:S04]  /*23310*/  STL [R1+0x11c], R5 ;  /* 0x00011c0501007387 */ /* 0x000fe80000100800 */
[----:B------:R-:W-:Y:S01]  /*23320*/  STG.E desc[UR14][R10.64], R21 ;  /* 0x000000150a007986 */ /* 0x000fe2000c10190e */
[----:B------:R-:W-:Y:S05]  /*23330*/  EXIT ;  /* 0x000000000000794d */ /* 0x000fea0003800000 */
        .type           $jit_computeValues$_ZN19kb31_septic_curve_tC1Ev,@function
        .size           $jit_computeValues$_ZN19kb31_septic_curve_tC1Ev,($jit_computeValues$_ZN20kb31_septic_digest_tC1Ev - $jit_computeValues$_ZN19kb31_septic_curve_tC1Ev)
$jit_computeValues$_ZN19kb31_septic_curve_tC1Ev:
[----:B------:R-:W0:Y:S01]  /*23340*/  LDC R8, c[0x0][0x2f8] ;  /* 0x0000be00ff087b82 */ /* 0x000e220000000800 */
[----:B------:R-:W-:Y:S01]  /*23350*/  IADD3 R6, PT, PT, R1, 0x170, RZ ;  /* 0x0000017001067810 */ /* 0x000fe20007ffe0ff */
[----:B------:R-:W-:Y:S01]  /*23360*/  HFMA2 R7, -RZ, RZ, 0, 0 ;  /* 0x00000000ff077431 */ /* 0x000fe200000001ff */
[----:B------:R-:W-:Y:S01]  /*23370*/  MOV R0, R10 ;  /* 0x0000000a00007202 */ /* 0x000fe20000000f00 */
[----:B------:R-:W-:-:S04]  /*23380*/  MOV R16, 0x233d0 ;  /* 0x000233d000107802 */ /* 0x000fc80000000f00 */
[----:B------:R-:W0:Y:S02]  /*23390*/  LDC R9, c[0x0][0x2fc] ;  /* 0x0000bf00ff097b82 */ /* 0x000e240000000800 */
[----:B0-----:R-:W-:Y:S02]  /*233a0*/  IADD.64 R6, R6, R8 ;  /* 0x0000000806067235 */ /* 0x001fe400078e0200 */
[----:B------:R-:W-:-:S07]  /*233b0*/  MOV R9, R11 ;  /* 0x0000000b00097202 */ /* 0x000fce0000000f00 */
[----:B------:R-:W-:Y:S05]  /*233c0*/  CALL.REL.NOINC `($jit_computeValues$_ZN23kb31_septic_extension_tC1Ev) ;  /* 0x0000000400087944 */ /* 0x000fea0003c00000 */
[----:B------:R-:W-:Y:S01]  /*233d0*/  MOV R8, R10 ;  /* 0x0000000a00087202 */ /* 0x000fe20000000f00 */
[----:B------:R-:W-:Y:S01]  /*233e0*/  MOV R9, R11 ;  /* 0x0000000b00097202 */ /* 0x000fe20000000f00 */
[----:B------:R-:W-:-:S04]  /*233f0*/  MOV R16, 0x23440 ;  /* 0x0002344000107802 */ /* 0x000fc80000000f00 */
[----:B------:R-:W-:-:S06]  /*23400*/  IADD.64 R14, R8, 0x1c ;  /* 0x0000001c080e7835 */ /* 0x000fcc00078e0200 */
[----:B------:R-:W-:Y:S01]  /*23410*/  MOV R0, R14 ;  /* 0x0000000e00007202 */ /* 0x000fe20000000f00 */
[----:B------:R-:W-:-:S07]  /*23420*/  MOV R9, R15 ;  /* 0x0000000f00097202 */ /* 0x000fce0000000f00 */
[----:B------:R-:W-:Y:S05]  /*23430*/  CALL.REL.NOINC `($jit_computeValues$_ZN23kb31_septic_extension_tC1Ev) ;  /* 0x0000000000ec7944 */ /* 0x000fea0003c00000 */
[----:B------:R-:W-:Y:S01]  /*23440*/  MOV R0, R6 ;  /* 0x0000000600007202 */ /* 0x000fe20000000f00 */
[----:B------:R-:W-:Y:S01]  /*23450*/  MOV R9, R7 ;  /* 0x0000000700097202 */ /* 0x000fe20000000f00 */
[----:B------:R-:W-:-:S07]  /*23460*/  MOV R17, 0x23480 ;  /* 0x0002348000117802 */ /* 0x000fce0000000f00 */
[----:B------:R-:W-:Y:S05]  /*23470*/  CALL.REL.NOINC `($jit_computeValues$_ZN23kb31_septic_extension_t4zeroEv) ;  /* 0x0000000000c87944 */ /* 0x000fea0003c00000 */
[----:B------:R-:W-:Y:S01]  /*23480*/  MOV R9, R11 ;  /* 0x0000000b00097202 */ /* 0x000fe20000000f00 */
[----:B------:R-:W-:Y:S01]  /*23490*/  MOV R0, R10 ;  /* 0x0000000a00007202 */ /* 0x000fe20000000f00 */
[----:B------:R-:W-:Y:S01]  /*234a0*/  MOV R8, R6 ;  /* 0x0000000600087202 */ /* 0x000fe20000000f00 */
[----:B------:R-:W-:Y:S01]  /*234b0*/  MOV R11, R7 ;  /* 0x00000007000b7202 */ /* 0x000fe20000000f00 */
[----:B------:R-:W-:-:S07]  /*234c0*/  MOV R18, 0x234e0 ;  /* 0x000234e000127802 */ /* 0x000fce0000000f00 */
[----:B------:R-:W-:Y:S05]  /*234d0*/  CALL.REL.NOINC `($jit_computeValues$_ZN23kb31_septic_extension_taSERKS_) ;  /* 0x0000000400007944 */ /* 0x000fea0003c00000 */
[----:B------:R-:W-:Y:S02]  /*234e0*/  IADD.64 R10, R6, 0x1c ;  /* 0x0000001c060a7835 */ /* 0x000fe400078e0200 */
[----:B------:R-:W-:-:S04]  /*234f0*/  MOV R17, 0x23530 ;  /* 0x0002353000117802 */ /* 0x000fc80000000f00 */
[----:B------:R-:W-:Y:S01]  /*23500*/  MOV R0, R10 ;  /* 0x0000000a00007202 */ /* 0x000fe20000000f00 */
[----:B------:R-:W-:-:S07]  /*23510*/  MOV R9, R11 ;  /* 0x0000000b00097202 */ /* 0x000fce0000000f00 */
[----:B------:R-:W-:Y:S05]  /*23520*/  CALL.REL.NOINC `($jit_computeValues$_ZN23kb31_septic_extension_t4zeroEv) ;  /* 0x00000000009c7944 */ /* 0x000fea0003c00000 */
[----:B------:R-:W-:Y:S01]  /*23530*/  MOV R0, R14 ;  /* 0x0000000e00007202 */ /* 0x000fe20000000f00 */
[----:B------:R-:W-:Y:S01]  /*23540*/  MOV R9, R15 ;  /* 0x0000000f00097202 */ /* 0x000fe20000000f00 */
[----:B------:R-:W-:Y:S01]  /*23550*/  MOV R8, R10 ;  /* 0x0000000a00087202 */ /* 0x000fe20000000f00 */
[----:B------:R-:W-:-:S07]  /*23560*/  MOV R18, 0x23580 ;  /* 0x0002358000127802 */ /* 0x000fce0000000f00 */
[----:B------:R-:W-:Y:S05]  /*23570*/  CALL.REL.NOINC `($jit_computeValues$_ZN23kb31_septic_extension_taSERKS_) ;  /* 0x0000000000d87944 */ /* 0x000fea0003c00000 */
[----:B------:R-:W-:Y:S01]  /*23580*/  MOV R6, R20 ;  /* 0x0000001400067202 */ /* 0x000fe20000000f00 */
[----:B------:R-:W-:-:S04]  /*23590*/  HFMA2 R7, -RZ, RZ, 0, 0 ;  /* 0x00000000ff077431 */ /* 0x000fc800000001ff */
[----:B------:R-:W-:Y:S05]  /*235a0*/  RET.REL.NODEC R6 `(jit_computeValues) ;  /* 0xfffffdc806947950 */ /* 0x000fea0003c3ffff */
        .type           $jit_computeValues$_ZN20kb31_septic_digest_tC1Ev,@function
        .size           $jit_computeValues$_ZN20kb31_septic_digest_tC1Ev,($jit_computeValues$_ZN23kb31_septic_extension_t4zeroEv - $jit_computeValues$_ZN20kb31_septic_digest_tC1Ev)
$jit_computeValues$_ZN20kb31_septic_digest_tC1Ev:
[----:B------:R-:W0:Y:S01]  /*235b0*/  LDC R8, c[0x0][0x2f8] ;  /* 0x0000be00ff087b82 */ /* 0x000e220000000800 */
[----:B------:R-:W-:Y:S01]  /*235c0*/  IADD3 R6, PT, PT, R1, 0x138, RZ ;  /* 0x0000013801067810 */ /* 0x000fe20007ffe0ff */
[----:B------:R-:W-:Y:S01]  /*235d0*/  HFMA2 R7, -RZ, RZ, 0, 0 ;  /* 0x00000000ff077431 */ /* 0x000fe200000001ff */
[----:B------:R-:W-:Y:S01]  /*235e0*/  MOV R10, R34 ;  /* 0x00000022000a7202 */ /* 0x000fe20000000f00 */
[----:B------:R-:W-:Y:S01]  /*235f0*/  MOV R11, R35 ;  /* 0x00000023000b7202 */ /* 0x000fe20000000f00 */
[----:B------:R-:W-:-:S03]  /*23600*/  MOV R20, 0x23640 ;  /* 0x0002364000147802 */ /* 0x000fc60000000f00 */
[----:B------:R-:W0:Y:S02]  /*23610*/  LDC R9, c[0x0][0x2fc] ;  /* 0x0000bf00ff097b82 */ /* 0x000e240000000800 */
[----:B0-----:R-:W-:-:S08]  /*23620*/  IADD.64 R12, R6, R8 ;  /* 0x00000008060c7235 */ /* 0x001fd000078e0200 */
[----:B------:R-:W-:Y:S05]  /*23630*/  CALL.REL.NOINC `($jit_computeValues$_ZN19kb31_septic_curve_tC1Ev) ;  /* 0xfffffffc00407944 */ /* 0x000fea0003c3ffff */
[----:B------:R-:W-:Y:S01]  /*23640*/  MOV R10, R12 ;  /* 0x0000000c000a7202 */ /* 0x000fe20000000f00 */
[----:B------:R-:W-:Y:S01]  /*23650*/  MOV R11, R13 ;  /* 0x0000000d000b7202 */ /* 0x000fe20000000f00 */
[----:B------:R-:W-:-:S07]  /*23660*/  MOV R20, 0x23680 ;  /* 0x0002368000147802 */ /* 0x000fce0000000f00 */
[----:B------:R-:W-:Y:S05]  /*23670*/  CALL.REL.NOINC `($jit_computeValues$_ZN19kb31_septic_curve_tC1Ev) ;  /* 0xfffffffc00307944 */ /* 0x000fea0003c3ffff */
[----:B------:R-:W-:Y:S01]  /*23680*/  MOV R0, R34 ;  /* 0x0000002200007202 */ /* 0x000fe20000000f00 */
[----:B------:R-:W-:Y:S01]  /*23690*/  MOV R9, R35 ;  /* 0x0000002300097202 */ /* 0x000fe20000000f00 */
[----:B------:R-:W-:Y:S01]  /*236a0*/  MOV R8, R12 ;  /* 0x0000000c00087202 */ /* 0x000fe20000000f00 */
[----:B------:R-:W-:Y:S01]  /*236b0*/  MOV R11, R13 ;  /* 0x0000000d000b7202 */ /* 0x000fe20000000f00 */
[----:B------:R-:W-:-:S07]  /*236c0*/  MOV R18, 0x236e0 ;  /* 0x000236e000127802 */ /* 0x000fce0000000f00 */
[----:B------:R-:W-:Y:S05]  /*236d0*/  CALL.REL.NOINC `($jit_computeValues$_ZN23kb31_septic_extension_taSERKS_) ;  /* 0x0000000000807944 */ /* 0x000fea0003c00000 */
[----:B------:R-:W-:Y:S01]  /*236e0*/  MOV R6, R34 ;  /* 0x0000002200067202 */ /* 0x000fe20000000f00 */
[----:B------:R-:W-:Y:S01]  /*236f0*/  MOV R7, R35 ;  /* 0x0000002300077202 */ /* 0x000fe20000000f00 */
[----:B------:R-:W-:Y:S02]  /*23700*/  IADD.64 R8, R12, 0x1c ;  /* 0x0000001c0c087835 */ /* 0x000fe400078e0200 */
[----:B------:R-:W-:Y:S02]  /*23710*/  MOV R18, 0x23770 ;  /* 0x0002377000127802 */ /* 0x000fe40000000f00 */
[----:B------:R-:W-:Y:S02]  /*23720*/  IADD.64 R6, R6, 0x1c ;  /* 0x0000001c06067835 */ /* 0x000fe400078e0200 */
[----:B------:R-:W-:-:S04]  /*23730*/  MOV R11, R9 ;  /* 0x00000009000b7202 */ /* 0x000fc80000000f00 */
[----:B------:R-:W-:Y:S01]  /*23740*/  MOV R0, R6 ;  /* 0x0000000600007202 */ /* 0x000fe20000000f00 */
[----:B------:R-:W-:-:S07]  /*23750*/  MOV R9, R7 ;  /* 0x0000000700097202 */ /* 0x000fce0000000f00 */
[----:B------:R-:W-:Y:S05]  /*23760*/  CALL.REL.NOINC `($jit_computeValues$_ZN23kb31_septic_extension_taSERKS_) ;  /* 0x00000000005c7944 */ /* 0x000fea0003c00000 */
[----:B------:R-:W-:Y:S01]  /*23770*/  MOV R6, R19 ;  /* 0x0000001300067202 */ /* 0x000fe20000000f00 */
[----:B------:R-:W-:-:S04]  /*23780*/  HFMA2 R7, -RZ, RZ, 0, 0 ;  /* 0x00000000ff077431 */ /* 0x000fc800000001ff */
[----:B------:R-:W-:Y:S05]  /*23790*/  RET.REL.NODEC R6 `(jit_computeValues) ;  /* 0xfffffdc806187950 */ /* 0x000fea0003c3ffff */
        .type           $jit_computeValues$_ZN23kb31_septic_extension_t4zeroEv,@function
        .size           $jit_computeValues$_ZN23kb31_septic_extension_t4zeroEv,($jit_computeValues$_ZN23kb31_septic_extension_tC1Ev - $jit_computeValues$_ZN23kb31_septic_extension_t4zeroEv)
$jit_computeValues$_ZN23kb31_septic_extension_t4zeroEv:
[----:B------:R-:W-:-:S07]  /*237a0*/  MOV R16, 0x237c0 ;  /* 0x000237c000107802 */ /* 0x000fce0000000f00 */
[----:B------:R-:W-:Y:S05]  /*237b0*/  CALL.REL.NOINC `($jit_computeValues$_ZN23kb31_septic_extension_tC1Ev) ;  /* 0x00000000000c7944 */ /* 0x000fea0003c00000 */
[----:B------:R-:W-:Y:S01]  /*237c0*/  MOV R8, R17 ;  /* 0x0000001100087202 */ /* 0x000fe20000000f00 */
[----:B------:R-:W-:-:S04]  /*237d0*/  HFMA2 R9, -RZ, RZ, 0, 0 ;  /* 0x00000000ff097431 */ /* 0x000fc800000001ff */
[----:B------:R-:W-:Y:S05]  /*237e0*/  RET.REL.NODEC R8 `(jit_computeValues) ;  /* 0xfffffdc808047950 */ /* 0x000fea0003c3ffff */
        .type           $jit_computeValues$_ZN23kb31_septic_extension_tC1Ev,@function
        .size           $jit_computeValues$_ZN23kb31_septic_extension_tC1Ev,($jit_computeValues$_ZN23kb31_septic_extension_taSERKS_ - $jit_computeValues$_ZN23kb31_septic_extension_tC1Ev)
$jit_computeValues$_ZN23kb31_septic_extension_tC1Ev:
[----:B------:R-:W0:Y:S01]  /*237f0*/  LDCU UR6, c[0x0][0x2f8] ;  /* 0x00005f00ff0677ac */ /* 0x000e220008000800 */
[----:B------:R-:W-:Y:S01]  /*23800*/  MOV R8, R0 ;  /* 0x0000000000087202 */ /* 0x000fe20000000f00 */
[----:B------:R-:W0:Y:S04]  /*23810*/  LDCU UR7, c[0x0][0x2fc] ;  /* 0x00005f80ff0777ac */ /* 0x000e280008000800 */
[----:B0-----:R-:W-:Y:S02]  /*23820*/  IADD.64 R8, R8, -UR6 ;  /* 0x8000000608087c35 */ /* 0x001fe4000f8e0200 */
[----:B------:R-:W-:-:S04]  /*23830*/  HFMA2 R9, -RZ, RZ, 0, 0 ;  /* 0x00000000ff097431 */ /* 0x000fc800000001ff */
[----:B------:R-:W-:Y:S01]  /*23840*/  MOV R0, R8 ;  /* 0x0000000800007202 */ /* 0x000fe20000000f00 */
[----:B------:R-:W-:-:S04]  /*23850*/  MOV R8, R16 ;  /* 0x0000001000087202 */ /* 0x000fc80000000f00 */
[----:B------:R-:W-:Y:S04]  /*23860*/  STL [R0], RZ ;  /* 0x000000ff00007387 */ /* 0x000fe80000100800 */
[----:B------:R-:W-:Y:S04]  /*23870*/  STL [R0+0x4], RZ ;  /* 0x000004ff00007387 */ /* 0x000fe80000100800 */
[----:B------:R-:W-:Y:S04]  /*23880*/  STL [R0+0x8], RZ ;  /* 0x000008ff00007387 */ /* 0x000fe80000100800 */
[----:B------:R-:W-:Y:S04]  /*23890*/  STL [R0+0xc], RZ ;  /* 0x00000cff00007387 */ /* 0x000fe80000100800 */
[----:B------:R-:W-:Y:S04]  /*238a0*/  STL [R0+0x10], RZ ;  /* 0x000010ff00007387 */ /* 0x000fe80000100800 */
[----:B------:R-:W-:Y:S04]  /*238b0*/  STL [R0+0x14], RZ ;  /* 0x000014ff00007387 */ /* 0x000fe80000100800 */
[----:B------:R0:W-:Y:S02]  /*238c0*/  STL [R0+0x18], RZ ;  /* 0x000018ff00007387 */ /* 0x0001e40000100800 */
[----:B0-----:R-:W-:Y:S05]  /*238d0*/  RET.REL.NODEC R8 `(jit_computeValues) ;  /* 0xfffffdc408c87950 */ /* 0x001fea0003c3ffff */
        .type           $jit_computeValues$_ZN23kb31_septic_extension_taSERKS_,@function
        .size           $jit_computeValues$_ZN23kb31_septic_extension_taSERKS_,($__internal_0_$__cuda_sm20_rem_u64 - $jit_computeValues$_ZN23kb31_septic_extension_taSERKS_)
$jit_computeValues$_ZN23kb31_septic_extension_taSERKS_:
[----:B------:R-:W0:Y:S01]  /*238e0*/  LDCU UR6, c[0x0][0x2f8] ;  /* 0x00005f00ff0677ac */ /* 0x000e220008000800 */
[----:B------:R-:W-:Y:S01]  /*238f0*/  MOV R10, R8 ;  /* 0x00000008000a7202 */ /* 0x000fe20000000f00 */
[----:B------:R-:W-:Y:S01]  /*23900*/  MOV R8, R0 ;  /* 0x0000000000087202 */ /* 0x000fe20000000f00 */
[----:B------:R-:W1:Y:S01]  /*23910*/  LDCU UR7, c[0x0][0x2fc] ;  /* 0x00005f80ff0777ac */ /* 0x000e620008000800 */
[----:B------:R-:W2:Y:S01]  /*23920*/  LDCU UR9, c[0x0][0x2fc] ;  /* 0x00005f80ff0977ac */ /* 0x000ea20008000800 */
[----:B0-----:R-:W-:Y:S01]  /*23930*/  UMOV UR8, UR6 ;  /* 0x0000000600087c82 */ /* 0x001fe20008000000 */
[----:B-1----:R-:W-:Y:S02]  /*23940*/  IADD.64 R10, R10, -UR6 ;  /* 0x800000060a0a7c35 */ /* 0x002fe4000f8e0200 */
[----:B--2---:R-:W-:-:S04]  /*23950*/  IADD.64 R8, R8, -UR8 ;  /* 0x8000000808087c35 */ /* 0x004fc8000f8e0200 */
[-C--:B------:R-:W-:Y:S02]  /*23960*/  MOV R22, R10.reuse ;  /* 0x0000000a00167202 */ /* 0x080fe40000000f00 */
[----:B------:R-:W-:Y:S02]  /*23970*/  ISETP.NE.S64.AND P0, PT, R8, R10, PT ;  /* 0x0000000a0800720c */ /* 0x000fe40003f15270 */
[----:B------:R-:W-:Y:S01]  /*23980*/  MOV R10, R18 ;  /* 0x00000012000a7202 */ /* 0x000fe20000000f00 */
[----:B------:R-:W-:-:S11]  /*23990*/  HFMA2 R11, -RZ, RZ, 0, 0 ;  /* 0x00000000ff0b7431 */ /* 0x000fd600000001ff */
[----:B------:R-:W-:Y:S05]  /*239a0*/  @!P0 RET.REL.NODEC R10 `(jit_computeValues) ;  /* 0xfffffdc40a948950 */ /* 0x000fea0003c3ffff */
[----:B------:R-:W2:Y:S01]  /*239b0*/  LDL R0, [R22] ;  /* 0x0000000016007983 */ /* 0x000ea20000100800 */
[----:B------:R-:W-:-:S05]  /*239c0*/  MOV R21, R8 ;  /* 0x0000000800157202 */ /* 0x000fca0000000f00 */
[----:B--2---:R-:W-:Y:S04]  /*239d0*/  STL [R21], R0 ;  /* 0x0000000015007387 */ /* 0x004fe80000100800 */
[----:B------:R-:W2:Y:S04]  /*239e0*/  LDL R8, [R22+0x4] ;  /* 0x0000040016087983 */ /* 0x000ea80000100800 */
[----:B--2---:R0:W-:Y:S04]  /*239f0*/  STL [R21+0x4], R8 ;  /* 0x0000040815007387 */ /* 0x0041e80000100800 */
[----:B------:R-:W2:Y:S04]  /*23a00*/  LDL R10, [R22+0x8] ;  /* 0x00000800160a7983 */ /* 0x000ea80000100800 */
[----:B--2---:R-:W-:Y:S04]  /*23a10*/  STL [R21+0x8], R10 ;  /* 0x0000080a15007387 */ /* 0x004fe80000100800 */
[----:B------:R-:W2:Y:S04]  /*23a20*/  LDL R11, [R22+0xc] ;  /* 0x00000c00160b7983 */ /* 0x000ea80000100800 */
[----:B--2---:R-:W-:Y:S04]  /*23a30*/  STL [R21+0xc], R11 ;  /* 0x00000c0b15007387 */ /* 0x004fe80000100800 */
[----:B------:R-:W2:Y:S04]  /*23a40*/  LDL R16, [R22+0x10] ;  /* 0x0000100016107983 */ /* 0x000ea80000100800 */
[----:B--2---:R-:W-:Y:S04]  /*23a50*/  STL [R21+0x10], R16 ;  /* 0x0000101015007387 */ /* 0x004fe80000100800 */
[----:B------:R-:W2:Y:S01]  /*23a60*/  LDL R17, [R22+0x14] ;  /* 0x0000140016117983 */ /* 0x000ea20000100800 */
[----:B0-----:R-:W-:Y:S01]  /*23a70*/  MOV R8, R18 ;  /* 0x0000001200087202 */ /* 0x001fe20000000f00 */
[----:B------:R-:W-:-:S02]  /*23a80*/  MOV R9, 0x0 ;  /* 0x0000000000097802 */ /* 0x000fc40000000f00 */
[----:B--2---:R-:W-:Y:S04]  /*23a90*/  STL [R21+0x14], R17 ;  /* 0x0000141115007387 */ /* 0x004fe80000100800 */
[----:B------:R-:W2:Y:S04]  /*23aa0*/  LDL R0, [R22+0x18] ;  /* 0x0000180016007983 */ /* 0x000ea80000100800 */
[----:B--2---:R0:W-:Y:S02]  /*23ab0*/  STL [R21+0x18], R0 ;  /* 0x0000180015007387 */ /* 0x0041e40000100800 */
[----:B0-----:R-:W-:Y:S05]  /*23ac0*/  RET.REL.NODEC R8 `(jit_computeValues) ;  /* 0xfffffdc4084c7950 */ /* 0x001fea0003c3ffff */
        .weak           $__internal_0_$__cuda_sm20_rem_u64
        .type           $__internal_0_$__cuda_sm20_rem_u64,@function
        .size           $__internal_0_$__cuda_sm20_rem_u64,(.L_x_9 - $__internal_0_$__cuda_sm20_rem_u64)
$__internal_0_$__cuda_sm20_rem_u64:
[----:B------:R-:W0:Y:S02]  /*23ad0*/  I2F.U64.RP R0, UR4 ;  /* 0x0000000400007d12 */ /* 0x000e240008309000 */
[----:B0-----:R-:W0:Y:S02]  /*23ae0*/  MUFU.RCP R0, R0 ;  /* 0x0000000000007308 */ /* 0x001e240000001000 */
[----:B0-----:R-:W-:-:S15]  /*23af0*/  IADD3 R6, PT, PT, R0, 0x1ffffffe, RZ ;  /* 0x1ffffffe00067810 */ /* 0x001fde0007ffe0ff */
[----:B------:R-:W-:-:S15]  /*23b00*/  NOP ;  /* 0x0000000000007918 */ /* 0x000fde0000000000 */
[----:B------:R-:W-:-:S15]  /*23b10*/  NOP ;  /* 0x0000000000007918 */ /* 0x000fde0000000000 */
[----:B------:R-:W-:-:S15]  /*23b20*/  NOP ;  /* 0x0000000000007918 */ /* 0x000fde0000000000 */
[----:B------:R-:W0:Y:S02]  /*23b30*/  F2I.U64.TRUNC R6, R6 ;  /* 0x0000000600067311 */ /* 0x000e24000020d800 */
[----:B0-----:R-:W-:-:S04]  /*23b40*/  IMAD.WIDE.U32 R8, R6, UR4, RZ ;  /* 0x0000000406087c25 */ /* 0x001fc8000f8e00ff */
[----:B------:R-:W-:Y:S01]  /*23b50*/  IMAD R9, R6, UR5, R9 ;  /* 0x0000000506097c24 */ /* 0x000fe2000f8e0209 */
[----:B------:R-:W-:-:S03]  /*23b60*/  IADD3 R13, P0, PT, RZ, -R8, RZ ;  /* 0x80000008ff0d7210 */ /* 0x000fc60007f1e0ff */
[----:B------:R-:W-:Y:S02]  /*23b70*/  IMAD R9, R7, UR4, R9 ;  /* 0x0000000407097c24 */ /* 0x000fe4000f8e0209 */
[----:B------:R-:W-:-:S03]  /*23b80*/  IMAD.HI.U32 R8, R6, R13, RZ ;  /* 0x0000000d06087227 */ /* 0x000fc600078e00ff */
[----:B------:R-:W-:Y:S01]  /*23b90*/  IADD3.X R17, PT, PT, RZ, ~R9, RZ, P0, !PT ;  /* 0x80000009ff117210 */ /* 0x000fe200007fe4ff */
[----:B------:R-:W-:-:S04]  /*23ba0*/  MOV R9, R6 ;  /* 0x0000000600097202 */ /* 0x000fc80000000f00 */
[-C--:B------:R-:W-:Y:S02]  /*23bb0*/  IMAD R19, R7, R17.reuse, RZ ;  /* 0x0000001107137224 */ /* 0x080fe400078e02ff */
[----:B------:R-:W-:-:S04]  /*23bc0*/  IMAD.WIDE.U32 R8, P0, R6, R17, R8 ;  /* 0x0000001106087225 */ /* 0x000fc80007800008 */
[----:B------:R-:W-:-:S04]  /*23bd0*/  IMAD.HI.U32 R17, R7, R17, RZ ;  /* 0x0000001107117227 */ /* 0x000fc800078e00ff */
[----:B------:R-:W-:Y:S01]  /*23be0*/  IMAD.HI.U32 R8, P1, R7, R13, R8 ;  /* 0x0000000d07087227 */ /* 0x000fe20007820008 */
[----:B------:R-:W-:-:S04]  /*23bf0*/  IADD3.X R0, PT, PT, R17, R7, RZ, P0, !PT ;  /* 0x0000000711007210 */ /* 0x000fc800007fe4ff */
[----:B------:R-:W-:-:S04]  /*23c00*/  IADD3 R9, P2, PT, R19, R8, RZ ;  /* 0x0000000813097210 */ /* 0x000fc80007f5e0ff */
[----:B------:R-:W-:Y:S01]  /*23c10*/  IADD3.X R13, PT, PT, RZ, RZ, R0, P2, P1 ;  /* 0x000000ffff0d7210 */ /* 0x000fe200017e2400 */
[----:B------:R-:W-:-:S04]  /*23c20*/  IMAD.WIDE.U32 R6, R9, UR4, RZ ;  /* 0x0000000409067c25 */ /* 0x000fc8000f8e00ff */
[----:B------:R-:W-:Y:S01]  /*23c30*/  IMAD R0, R9, UR5, R7 ;  /* 0x0000000509007c24 */ /* 0x000fe2000f8e0207 */
[----:B------:R-:W-:-:S03]  /*23c40*/  IADD3 R7, P0, PT, RZ, -R6, RZ ;  /* 0x80000006ff077210 */ /* 0x000fc60007f1e0ff */
[----:B------:R-:W-:Y:S02]  /*23c50*/  IMAD R0, R13, UR4, R0 ;  /* 0x000000040d007c24 */ /* 0x000fe4000f8e0200 */
[----:B------:R-:W-:-:S03]  /*23c60*/  IMAD.HI.U32 R8, R9, R7, RZ ;  /* 0x0000000709087227 */ /* 0x000fc600078e00ff */
[----:B------:R-:W-:-:S05]  /*23c70*/  IADD3.X R0, PT, PT, RZ, ~R0, RZ, P0, !PT ;  /* 0x80000000ff007210 */ /* 0x000fca00007fe4ff */
[----:B------:R-:W-:-:S04]  /*23c80*/  IMAD.WIDE.U32 R8, P0, R9, R0, R8 ;  /* 0x0000000009087225 */ /* 0x000fc80007800008 */
[C---:B------:R-:W-:Y:S02]  /*23c90*/  IMAD R6, R13.reuse, R0, RZ ;  /* 0x000000000d067224 */ /* 0x040fe400078e02ff */
[----:B------:R-:W-:-:S04]  /*23ca0*/  IMAD.HI.U32 R9, P1, R13, R7, R8 ;  /* 0x000000070d097227 */ /* 0x000fc80007820008 */
[----:B------:R-:W-:Y:S02]  /*23cb0*/  HFMA2 R7, -RZ, RZ, 0, 0 ;  /* 0x00000000ff077431 */ /* 0x000fe400000001ff */
[----:B------:R-:W-:Y:S01]  /*23cc0*/  IMAD.HI.U32 R0, R13, R0, RZ ;  /* 0x000000000d007227 */ /* 0x000fe200078e00ff */
[----:B------:R-:W-:-:S04]  /*23cd0*/  IADD3 R9, P2, PT, R6, R9, RZ ;  /* 0x0000000906097210 */ /* 0x000fc80007f5e0ff */
[----:B------:R-:W-:Y:S01]  /*23ce0*/  IADD3.X R13, PT, PT, R0, R13, RZ, P0, !PT ;  /* 0x0000000d000d7210 */ /* 0x000fe200007fe4ff */
[----:B------:R-:W-:-:S03]  /*23cf0*/  IMAD.HI.U32 R6, R9, R4, RZ ;  /* 0x0000000409067227 */ /* 0x000fc600078e00ff */
[----:B------:R-:W-:Y:S01]  /*23d00*/  IADD3.X R13, PT, PT, RZ, RZ, R13, P2, P1 ;  /* 0x000000ffff0d7210 */ /* 0x000fe200017e240d */
[----:B------:R-:W-:-:S04]  /*23d10*/  IMAD.WIDE.U32 R6, R9, R5, R6 ;  /* 0x0000000509067225 */ /* 0x000fc800078e0006 */
[C---:B------:R-:W-:Y:S02]  /*23d20*/  IMAD R9, R13.reuse, R5, RZ ;  /* 0x000000050d097224 */ /* 0x040fe400078e02ff */
[----:B------:R-:W-:-:S04]  /*23d30*/  IMAD.HI.U32 R6, P0, R13, R4, R6 ;  /* 0x000000040d067227 */ /* 0x000fc80007800006 */
[----:B------:R-:W-:Y:S01]  /*23d40*/  IMAD.HI.U32 R0, R13, R5, RZ ;  /* 0x000000050d007227 */ /* 0x000fe200078e00ff */
[----:B------:R-:W-:-:S04]  /*23d50*/  IADD3 R9, P1, PT, R9, R6, RZ ;  /* 0x0000000609097210 */ /* 0x000fc80007f3e0ff */
[----:B------:R-:W-:Y:S01]  /*23d60*/  IADD3.X R0, PT, PT, R0, RZ, RZ, P0, !PT ;  /* 0x000000ff00007210 */ /* 0x000fe200007fe4ff */
[----:B------:R-:W-:-:S03]  /*23d70*/  IMAD.WIDE.U32 R6, R9, UR4, RZ ;  /* 0x0000000409067c25 */ /* 0x000fc6000f8e00ff */
[----:B------:R-:W-:Y:S01]  /*23d80*/  IADD3.X R0, PT, PT, RZ, R0, RZ, P1, !PT ;  /* 0x00000000ff007210 */ /* 0x000fe20000ffe4ff */
[----:B------:R-:W-:Y:S01]  /*23d90*/  IMAD R7, R9, UR5, R7 ;  /* 0x0000000509077c24 */ /* 0x000fe2000f8e0207 */
[----:B------:R-:W-:-:S03]  /*23da0*/  ISETP.NE.S64.AND P1, PT, RZ, UR4, PT ;  /* 0x00000004ff007c0c */ /* 0x000fc6000bf35270 */
[----:B------:R-:W-:-:S05]  /*23db0*/  IMAD R7, R0, UR4, R7 ;  /* 0x0000000400077c24 */ /* 0x000fca000f8e0207 */
[----:B------:R-:W-:Y:S02]  /*23dc0*/  IADD.64 R4, R4, -R6 ;  /* 0x8000000604047235 */ /* 0x000fe400078e0200 */
[----:B------:R-:W-:Y:S01]  /*23dd0*/  MOV R6, R10 ;  /* 0x0000000a00067202 */ /* 0x000fe20000000f00 */
[----:B------:R-:W-:-:S03]  /*23de0*/  HFMA2 R7, -RZ, RZ, 0, 0 ;  /* 0x00000000ff077431 */ /* 0x000fc600000001ff */
[----:B------:R-:W-:-:S14]  /*23df0*/  ISETP.GE.U64.AND P0, PT, R4, UR4, PT ;  /* 0x0000000404007c0c */ /* 0x000fdc000bf16070 */
[----:B------:R-:W-:-:S06]  /*23e00*/  @P0 IADD.64 R4, R4, -UR4 ;  /* 0x8000000404040c35 */ /* 0x000fcc000f8e0200 */
[----:B------:R-:W-:-:S14]  /*23e10*/  ISETP.GE.U64.AND P0, PT, R4, UR4, PT ;  /* 0x0000000404007c0c */ /* 0x000fdc000bf16070 */
[----:B------:R-:W-:-:S04]  /*23e20*/  @P0 IADD.64 R4, R4, -UR4 ;  /* 0x8000000404040c35 */ /* 0x000fc8000f8e0200 */
[----:B------:R-:W-:Y:S02]  /*23e30*/  SEL.64 R4, R4, -0x1, P1 ;  /* 0xffffffff04047407 */ /* 0x000fe40000800001 */
[----:B------:R-:W-:Y:S06]  /*23e40*/  RET.REL.NODEC R6 `(jit_computeValues) ;  /* 0xfffffdc0066c7950 */ /* 0x000fec0003c3ffff */
.L_x_3:
[----:B------:R-:W-:-:S00]  /*23e50*/  BRA `(.L_x_3) ;  /* 0xfffffffc00fc7947 */ /* 0x000fc0000383ffff */
[----:B------:R-:W-:-:S00]  /*23e60*/  NOP ;  /* 0x0000000000007918 */ /* 0x000fc00000000000 */
        /* <DEDUP_REMOVED lines=9> */
.L_x_9:


//--------------------- .nv.global.init           --------------------------
	.section	.nv.global.init,"aw",@progbits
	.align	8
	.align		8
.nv.global.init:
	.type		_ZN23kb31_septic_extension_t10A_EC_LOGUPE,@object
	.size		_ZN23kb31_septic_extension_t10A_EC_LOGUPE,(_ZN19kb31_septic_curve_t7start_xE - _ZN23kb31_septic_extension_t10A_EC_LOGUPE)
_ZN23kb31_septic_extension_t10A_EC_LOGUPE:
        /*0000*/ 	.dword	fun@R_CUDA_G64(_ZN44_INTERNAL_00000000_13_jit_kernel_cu_d23cb3989constants15KB31_A_EC_LOGUPE)
	.align		8
	.type		_ZN19kb31_septic_curve_t7start_xE,@object
	.size		_ZN19kb31_septic_curve_t7start_xE,(_ZN16kb31_extension_t1DE - _ZN19kb31_septic_curve_t7start_xE)
_ZN19kb31_septic_curve_t7start_xE:
        /*0008*/ 	.dword	fun@R_CUDA_G64(_ZN44_INTERNAL_00000000_13_jit_kernel_cu_d23cb3989constants12kb31_start_xE)
	.type		_ZN16kb31_extension_t1DE,@object
	.size		_ZN16kb31_extension_t1DE,(_ZN23kb31_septic_extension_t15frobenius_constE - _ZN16kb31_extension_t1DE)
_ZN16kb31_extension_t1DE:
        /*0010*/ 	.byte	0x04, 0x00, 0x00, 0x00, 0x00, 0x00, 0x00, 0x00
	.align		8
	.type		_ZN23kb31_septic_extension_t15frobenius_constE,@object
	.size		_ZN23kb31_septic_extension_t15frobenius_constE,(_ZN19kb31_septic_curve_t7dummy_xE - _ZN23kb31_septic_extension_t15frobenius_constE)
_ZN23kb31_septic_extension_t15frobenius_constE:
        /*0018*/ 	.dword	fun@R_CUDA_G64(_ZN44_INTERNAL_00000000_13_jit_kernel_cu_d23cb3989constants20kb31_frobenius_constE)
	.align		8
	.type		_ZN19kb31_septic_curve_t7dummy_xE,@object
	.size		_ZN19kb31_septic_curve_t7dummy_xE,(_ZN23kb31_septic_extension_t22double_frobenius_constE - _ZN19kb31_septic_curve_t7dummy_xE)
_ZN19kb31_septic_curve_t7dummy_xE:
        /*0020*/ 	.dword	fun@R_CUDA_G64(_ZN44_INTERNAL_00000000_13_jit_kernel_cu_d23cb3989constants12kb31_dummy_xE)
	.align		8
	.type		_ZN23kb31_septic_extension_t22double_frobenius_constE,@object
	.size		_ZN23kb31_septic_extension_t22double_frobenius_constE,(_ZN19kb31_septic_curve_t7dummy_yE - _ZN23kb31_septic_extension_t22double_frobenius_constE)
_ZN23kb31_septic_extension_t22double_frobenius_constE:
        /*0028*/ 	.dword	fun@R_CUDA_G64(_ZN44_INTERNAL_00000000_13_jit_kernel_cu_d23cb3989constants27kb31_double_frobenius_constE)
	.align		8
	.type		_ZN19kb31_septic_curve_t7dummy_yE,@object
	.size		_ZN19kb31_septic_curve_t7dummy_yE,(_ZN23kb31_septic_extension_t10B_EC_LOGUPE - _ZN19kb31_septic_curve_t7dummy_yE)
_ZN19kb31_septic_curve_t7dummy_yE:
        /*0030*/ 	.dword	fun@R_CUDA_G64(_ZN44_INTERNAL_00000000_13_jit_kernel_cu_d23cb3989constants12kb31_dummy_yE)
	.align		8
	.type		_ZN23kb31_septic_extension_t10B_EC_LOGUPE,@object
	.size		_ZN23kb31_septic_extension_t10B_EC_LOGUPE,(_ZN19kb31_septic_curve_t7start_yE - _ZN23kb31_septic_extension_t10B_EC_LOGUPE)
_ZN23kb31_septic_extension_t10B_EC_LOGUPE:
        /*0038*/ 	.dword	fun@R_CUDA_G64(_ZN44_INTERNAL_00000000_13_jit_kernel_cu_d23cb3989constants15KB31_B_EC_LOGUPE)
	.align		8
	.type		_ZN19kb31_septic_curve_t7start_yE,@object
	.size		_ZN19kb31_septic_curve_t7start_yE,(_ZN44_INTERNAL_00000000_13_jit_kernel_cu_d23cb39829poseidon2_constants_koalabear3t1620half_external_roundsE - _ZN19kb31_septic_curve_t7start_yE)
_ZN19kb31_septic_curve_t7start_yE:
        /*0040*/ 	.dword	fun@R_CUDA_G64(_ZN44_INTERNAL_00000000_13_jit_kernel_cu_d23cb3989constants12kb31_start_yE)
	.type		_ZN44_INTERNAL_00000000_13_jit_kernel_cu_d23cb39829poseidon2_constants_koalabear3t1620half_external_roundsE,@object
	.size		_ZN44_INTERNAL_00000000_13_jit_kernel_cu_d23cb39829poseidon2_constants_koalabear3t1620half_external_roundsE,(_ZN44_INTERNAL_00000000_13_jit_kernel_cu_d23cb3989poseidon223EXTERNAL_ROUNDS_DEFAULTE - _ZN44_INTERNAL_00000000_13_jit_kernel_cu_d23cb39829poseidon2_constants_koalabear3t1620half_external_roundsE)
_ZN44_INTERNAL_00000000_13_jit_kernel_cu_d23cb39829poseidon2_constants_koalabear3t1620half_external_roundsE:
        /*0048*/ 	.byte	0x04, 0x00, 0x00, 0x00
	.type		_ZN44_INTERNAL_00000000_13_jit_kernel_cu_d23cb3989poseidon223EXTERNAL_ROUNDS_DEFAULTE,@object
	.size		_ZN44_INTERNAL_00000000_13_jit_kernel_cu_d23cb3989poseidon223EXTERNAL_ROUNDS_DEFAULTE,(_ZN44_INTERNAL_00000000_13_jit_kernel_cu_d23cb39829poseidon2_constants_koalabear3t165alphaE - _ZN44_INTERNAL_00000000_13_jit_kernel_cu_d23cb3989poseidon223EXTERNAL_ROUNDS_DEFAULTE)
_ZN44_INTERNAL_00000000_13_jit_kernel_cu_d23cb3989poseidon223EXTERNAL_ROUNDS_DEFAULTE:
        /*004c*/ 	.byte	0x08, 0x00, 0x00, 0x00
	.type		_ZN44_INTERNAL_00000000_13_jit_kernel_cu_d23cb39829poseidon2_constants_koalabear3t165alphaE,@object
	.size		_ZN44_INTERNAL_00000000_13_jit_kernel_cu_d23cb39829poseidon2_constants_koalabear3t165alphaE,(_ZN16kb31_extension_t1WE - _ZN44_INTERNAL_00000000_13_jit_kernel_cu_d23cb39829poseidon2_constants_koalabear3t165alphaE)
_ZN44_INTERNAL_00000000_13_jit_kernel_cu_d23cb39829poseidon2_constants_koalabear3t165alphaE:
        /*0050*/ 	.byte	0x03, 0x00, 0x00, 0x00
	.type		_ZN16kb31_extension_t1WE,@object
	.size		_ZN16kb31_extension_t1WE,(_ZN44_INTERNAL_00000000_13_jit_kernel_cu_d23cb39829poseidon2_constants_koalabear3t1615internal_roundsE - _ZN16kb31_extension_t1WE)
_ZN16kb31_extension_t1WE:
        /*0054*/ 	.byte	0xfa, 0xff, 0xff, 0x05
	.type		_ZN44_INTERNAL_00000000_13_jit_kernel_cu_d23cb39829poseidon2_constants_koalabear3t1615internal_roundsE,@object
	.size		_ZN44_INTERNAL_00000000_13_jit_kernel_cu_d23cb39829poseidon2_constants_koalabear3t1615internal_roundsE,(_ZN44_INTERNAL_00000000_13_jit_kernel_cu_d23cb39829poseidon2_constants_koalabear3t1615round_constantsE - _ZN44_INTERNAL_00000000_13_jit_kernel_cu_d23cb39829poseidon2_constants_koalabear3t1615internal_roundsE)
_ZN44_INTERNAL_00000000_13_jit_kernel_cu_d23cb39829poseidon2_constants_koalabear3t1615internal_roundsE:
        /*0058*/ 	.byte	0x14, 0x00, 0x00, 0x00
	.type		_ZN44_INTERNAL_00000000_13_jit_kernel_cu_d23cb39829poseidon2_constants_koalabear3t1615round_constantsE,@object
	.size		_ZN44_INTERNAL_00000000_13_jit_kernel_cu_d23cb39829poseidon2_constants_koalabear3t1615round_constantsE,(.L_32 - _ZN44_INTERNAL_00000000_13_jit_kernel_cu_d23cb39829poseidon2_constants_koalabear3t1615round_constantsE)
_ZN44_INTERNAL_00000000_13_jit_kernel_cu_d23cb39829poseidon2_constants_koalabear3t1615round_constantsE:
        /* <DEDUP_REMOVED lines=120> */
.L_32:


//--------------------- .nv.shared.reserved.0     --------------------------
	.section	.nv.shared.reserved.0,"aw",@nobits
	.weak		__nv_reservedSMEM_offset_0_alias
	.size		__nv_reservedSMEM_offset_0_alias, 0, 64
	.other		__nv_reservedSMEM_offset_0_alias,@"STO_CUDA_RESERVED_SHARED STV_DEFAULT"
__nv_reservedSMEM_offset_0_alias:
	.zero		0
	.zero		64


//--------------------- .nv.global                --------------------------
	.section	.nv.global,"aw",@nobits
	.align	4
.nv.global:
	.type		_ZN6kb31_t3MODE,@object
	.size		_ZN6kb31_t3MODE,(_ZN6kb31_t10MONTY_BITSE - _ZN6kb31_t3MODE)
_ZN6kb31_t3MODE:
	.zero		4
	.type		_ZN6kb31_t10MONTY_BITSE,@object
	.size		_ZN6kb31_t10MONTY_BITSE,(_ZN6kb31_t10MONTY_MASKE - _ZN6kb31_t10MONTY_BITSE)
_ZN6kb31_t10MONTY_BITSE:
	.zero		4
	.type		_ZN6kb31_t10MONTY_MASKE,@object
	.size		_ZN6kb31_t10MONTY_MASKE,(_ZN6kb31_t6DEGREEE - _ZN6kb31_t10MONTY_MASKE)
_ZN6kb31_t10MONTY_MASKE:
	.zero		4
	.type		_ZN6kb31_t6DEGREEE,@object
	.size		_ZN6kb31_t6DEGREEE,(_ZN6kb31_t2RRE - _ZN6kb31_t6DEGREEE)
_ZN6kb31_t6DEGREEE:
	.zero		4
	.type		_ZN6kb31_t2RRE,@object
	.size		_ZN6kb31_t2RRE,(_ZN6kb31_t8TOP_BITSE - _ZN6kb31_t2RRE)
_ZN6kb31_t2RRE:
	.zero		4
	.type		_ZN6kb31_t8TOP_BITSE,@object
	.size		_ZN6kb31_t8TOP_BITSE,(_ZN6kb31_t5NBITSE - _ZN6kb31_t8TOP_BITSE)
_ZN6kb31_t8TOP_BITSE:
	.zero		4
	.type		_ZN6kb31_t5NBITSE,@object
	.size		_ZN6kb31_t5NBITSE,(_ZN6kb31_t3ONEE - _ZN6kb31_t5NBITSE)
_ZN6kb31_t5NBITSE:
	.zero		4
	.type		_ZN6kb31_t3ONEE,@object
	.size		_ZN6kb31_t3ONEE,(_ZN6kb31_t1ME - _ZN6kb31_t3ONEE)
_ZN6kb31_t3ONEE:
	.zero		4
	.type		_ZN6kb31_t1ME,@object
	.size		_ZN6kb31_t1ME,(_ZN6kb31_t8MONTY_MUE - _ZN6kb31_t1ME)
_ZN6kb31_t1ME:
	.zero		4
	.type		_ZN6kb31_t8MONTY_MUE,@object
	.size		_ZN6kb31_t8MONTY_MUE,(_ZN26__nv_atomic_triv_cp_helperIjE5__valE - _ZN6kb31_t8MONTY_MUE)
_ZN6kb31_t8MONTY_MUE:
	.zero		4
	.type		_ZN26__nv_atomic_triv_cp_helperIjE5__valE,@object
	.size		_ZN26__nv_atomic_triv_cp_helperIjE5__valE,(.L_28 - _ZN26__nv_atomic_triv_cp_helperIjE5__valE)
_ZN26__nv_atomic_triv_cp_helperIjE5__valE:
	.zero		1
.L_28:


//--------------------- .nv.constant0.jit_computeValues --------------------------
	.section	.nv.constant0.jit_computeValues,"a",@progbits
	.sectionflags	@""
	.align	4
.nv.constant0.jit_computeValues:
	.zero		1200


//--------------------- SYMBOLS --------------------------

	.type		.nv.reservedSmem.offset0,@object
	.size		.nv.reservedSmem.offset0,0x4
